def matmul_kernel(
    a_ptr,
    b_ptr,
    c_ptr,
    M,
    N,
    K,
    stride_am,
    stride_ak,
    stride_bk,
    stride_bn,
    stride_cm,
    stride_cn,
    BLOCK_M: tl.constexpr,
    BLOCK_N: tl.constexpr,
    BLOCK_K: tl.constexpr,
    GROUP_M: tl.constexpr,
):
    pid = tl.program_id(axis=0)
    num_pid_m = tl.cdiv(M, BLOCK_M)
    num_pid_n = tl.cdiv(N, BLOCK_N)
    num_pid_in_group = GROUP_M * num_pid_n
    group_id = pid // num_pid_in_group
    first_pid_m = group_id * GROUP_M
    group_size_m = min(num_pid_m - first_pid_m, GROUP_M)
    pid_m = first_pid_m + ((pid % num_pid_in_group) % group_size_m)
    pid_n = (pid % num_pid_in_group) // group_size_m

    offs_am = (pid_m * BLOCK_M + tl.arange(0, BLOCK_M)) % M
    offs_bn = (pid_n * BLOCK_N + tl.arange(0, BLOCK_N)) % N
    offs_k = tl.arange(0, BLOCK_K)
    a_ptrs = a_ptr + offs_am[:, None] * stride_am + offs_k[None, :] * stride_ak
    b_ptrs = b_ptr + offs_k[:, None] * stride_bk + offs_bn[None, :] * stride_bn

    acc = tl.zeros((BLOCK_M, BLOCK_N), dtype=tl.float32)
    for kk in range(0, tl.cdiv(K, BLOCK_K)):
        a = tl.load(a_ptrs, mask=offs_k[None, :] < K - kk * BLOCK_K, other=0.0)
        b = tl.load(b_ptrs, mask=offs_k[:, None] < K - kk * BLOCK_K, other=0.0)
        acc = tl.dot(a, b, acc)
        a_ptrs += BLOCK_K * stride_ak
        b_ptrs += BLOCK_K * stride_bk

    c = acc.to(c_ptr.dtype.element_ty)
    offs_cm = pid_m * BLOCK_M + tl.arange(0, BLOCK_M)
    offs_cn = pid_n * BLOCK_N + tl.arange(0, BLOCK_N)
    c_ptrs = c_ptr + offs_cm[:, None] * stride_cm + offs_cn[None, :] * stride_cn
    mask = (offs_cm[:, None] < M) & (offs_cn[None, :] < N)
    tl.store(c_ptrs, c, mask=mask)

# config = {"BLOCK_K": 64, "BLOCK_M": 512, "BLOCK_N": 64, "GROUP_M": 8, "arch": "sm_100", "dtype": "fp32", "num_ctas": 1, "num_stages": 6, "num_warps": 4}
# arch = sm_100


// ===== COMPILED SASS (sm_100a) =====

	.target	sm_100a

	.elftype	@"ET_EXEC"


//--------------------- .note.nv.tkinfo           --------------------------
	.section	.note.nv.tkinfo,"",@"SHT_NOTE"
	.sectionflags	@"SHF_NOTE_NV_TKINFO"
	.tkinfo
        /*0018*/ 	.word	0x00000081
        /*0030*/ 	.string	""
        /*0030*/ 	.string	"ptxas-blackwell"
        /*0030*/ 	.string	"Cuda compilation tools, release 12.9, V12.9.86"
        /*0030*/ 	.string	"Build cuda_12.9.r12.9/compiler.36037853_0"
        /*0030*/ 	.string	"-v  -suppress-debug-info  -lineinfo  -arch sm_100a "



//--------------------- .note.nv.cuver            --------------------------
	.section	.note.nv.cuver,"",@"SHT_NOTE"
	.sectionflags	@"SHF_NOTE_NV_CUVER"
        /*0018*/ 	.short	0x0001
        /*001a*/ 	.short	0x0064
        /*001c*/ 	.short	0x0001
        /*001e*/ 	.short	0x0000
        /*0020*/ 	.short	0x0001
        /*0022*/ 	.short	0x0000


//--------------------- .nv.info                  --------------------------
	.section	.nv.info,"",@"SHT_CUDA_INFO"
	.align	4


	//----- nvinfo : EIATTR_REGCOUNT
	.align		4
        /*0000*/ 	.byte	0x04, 0x2f
        /*0002*/ 	.short	(.L_4 - .L_3)
	.align		4
.L_3:
        /*0004*/ 	.word	index@(matmul_kernel)
        /*0008*/ 	.word	0x000000ff


	//----- nvinfo : EIATTR_FRAME_SIZE
	.align		4
.L_4:
        /*000c*/ 	.byte	0x04, 0x11
        /*000e*/ 	.short	(.L_6 - .L_5)
	.align		4
.L_5:
        /*0010*/ 	.word	index@($__internal_2_$__cuda_sm10x_tcgen05_guardrail_trap_unallocated_columns_being_dealloced)
        /*0014*/ 	.word	0x00000e00


	//----- nvinfo : EIATTR_FRAME_SIZE
	.align		4
.L_6:
        /*0018*/ 	.byte	0x04, 0x11
        /*001a*/ 	.short	(.L_8 - .L_7)
	.align		4
.L_7:
        /*001c*/ 	.word	index@($__internal_1_$__cuda_sm10x_tcgen05_guardrail_trap_phase_invalid_during_alloc)
        /*0020*/ 	.word	0x00000e00


	//----- nvinfo : EIATTR_FRAME_SIZE
	.align		4
.L_8:
        /*0024*/ 	.byte	0x04, 0x11
        /*0026*/ 	.short	(.L_10 - .L_9)
	.align		4
.L_9:
        /*0028*/ 	.word	index@($__internal_0_$__cuda_sm10x_tcgen05_guardrail_trap_col_being_dealloced_not_returned_by_alloc)
        /*002c*/ 	.word	0x00000e00


	//----- nvinfo : EIATTR_FRAME_SIZE
	.align		4
.L_10:
        /*0030*/ 	.byte	0x04, 0x11
        /*0032*/ 	.short	(.L_12 - .L_11)
	.align		4
.L_11:
        /*0034*/ 	.word	index@(matmul_kernel)
        /*0038*/ 	.word	0x00000e00


	//----- nvinfo : EIATTR_MIN_STACK_SIZE
	.align		4
.L_12:
        /*003c*/ 	.byte	0x04, 0x12
        /*003e*/ 	.short	(.L_14 - .L_13)
	.align		4
.L_13:
        /*0040*/ 	.word	index@(matmul_kernel)
        /*0044*/ 	.word	0x00000e00
.L_14:


//--------------------- .nv.info.matmul_kernel    --------------------------
	.section	.nv.info.matmul_kernel,"",@"SHT_CUDA_INFO"
	.sectionflags	@""
	.align	4


	//----- nvinfo : EIATTR_CUDA_API_VERSION
	.align		4
        /*0000*/ 	.byte	0x04, 0x37
        /*0002*/ 	.short	(.L_16 - .L_15)
.L_15:
        /*0004*/ 	.word	0x00000081


	//----- nvinfo : EIATTR_KPARAM_INFO
	.align		4
.L_16:
        /*0008*/ 	.byte	0x04, 0x17
        /*000a*/ 	.short	(.L_18 - .L_17)
.L_17:
        /*000c*/ 	.word	0x00000000
        /*0010*/ 	.short	0x000d
        /*0012*/ 	.short	0x0048
        /*0014*/ 	.byte	0x00, 0xf4, 0x21, 0x00


	//----- nvinfo : EIATTR_KPARAM_INFO
	.align		4
.L_18:
        /*0018*/ 	.byte	0x04, 0x17
        /*001a*/ 	.short	(.L_20 - .L_19)
.L_19:
        /*001c*/ 	.word	0x00000000
        /*0020*/ 	.short	0x000c
        /*0022*/ 	.short	0x0040
        /*0024*/ 	.byte	0x00, 0xf4, 0x21, 0x00


	//----- nvinfo : EIATTR_KPARAM_INFO
	.align		4
.L_20:
        /*0028*/ 	.byte	0x04, 0x17
        /*002a*/ 	.short	(.L_22 - .L_21)
.L_21:
        /*002c*/ 	.word	0x00000000
        /*0030*/ 	.short	0x000b
        /*0032*/ 	.short	0x0038
        /*0034*/ 	.byte	0x00, 0xf0, 0x11, 0x00


	//----- nvinfo : EIATTR_KPARAM_INFO
	.align		4
.L_22:
        /*0038*/ 	.byte	0x04, 0x17
        /*003a*/ 	.short	(.L_24 - .L_23)
.L_23:
        /*003c*/ 	.word	0x00000000
        /*0040*/ 	.short	0x000a
        /*0042*/ 	.short	0x0034
        /*0044*/ 	.byte	0x00, 0xf0, 0x11, 0x00


	//----- nvinfo : EIATTR_KPARAM_INFO
	.align		4
.L_24:
        /*0048*/ 	.byte	0x04, 0x17
        /*004a*/ 	.short	(.L_26 - .L_25)
.L_25:
        /*004c*/ 	.word	0x00000000
        /*0050*/ 	.short	0x0009
        /*0052*/ 	.short	0x0030
        /*0054*/ 	.byte	0x00, 0xf0, 0x11, 0x00


	//----- nvinfo : EIATTR_KPARAM_INFO
	.align		4
.L_26:
        /*0058*/ 	.byte	0x04, 0x17
        /*005a*/ 	.short	(.L_28 - .L_27)
.L_27:
        /*005c*/ 	.word	0x00000000
        /*0060*/ 	.short	0x0008
        /*0062*/ 	.short	0x002c
        /*0064*/ 	.byte	0x00, 0xf0, 0x11, 0x00


	//----- nvinfo : EIATTR_KPARAM_INFO
	.align		4
.L_28:
        /*0068*/ 	.byte	0x04, 0x17
        /*006a*/ 	.short	(.L_30 - .L_29)
.L_29:
        /*006c*/ 	.word	0x00000000
        /*0070*/ 	.short	0x0007
        /*0072*/ 	.short	0x0028
        /*0074*/ 	.byte	0x00, 0xf0, 0x11, 0x00


	//----- nvinfo : EIATTR_KPARAM_INFO
	.align		4
.L_30:
        /*0078*/ 	.byte	0x04, 0x17
        /*007a*/ 	.short	(.L_32 - .L_31)
.L_31:
        /*007c*/ 	.word	0x00000000
        /*0080*/ 	.short	0x0006
        /*0082*/ 	.short	0x0024
        /*0084*/ 	.byte	0x00, 0xf0, 0x11, 0x00


	//----- nvinfo : EIATTR_KPARAM_INFO
	.align		4
.L_32:
        /*0088*/ 	.byte	0x04, 0x17
        /*008a*/ 	.short	(.L_34 - .L_33)
.L_33:
        /*008c*/ 	.word	0x00000000
        /*0090*/ 	.short	0x0005
        /*0092*/ 	.short	0x0020
        /*0094*/ 	.byte	0x00, 0xf0, 0x11, 0x00


	//----- nvinfo : EIATTR_KPARAM_INFO
	.align		4
.L_34:
        /*0098*/ 	.byte	0x04, 0x17
        /*009a*/ 	.short	(.L_36 - .L_35)
.L_35:
        /*009c*/ 	.word	0x00000000
        /*00a0*/ 	.short	0x0004
        /*00a2*/ 	.short	0x001c
        /*00a4*/ 	.byte	0x00, 0xf0, 0x11, 0x00


	//----- nvinfo : EIATTR_KPARAM_INFO
	.align		4
.L_36:
        /*00a8*/ 	.byte	0x04, 0x17
        /*00aa*/ 	.short	(.L_38 - .L_37)
.L_37:
        /*00ac*/ 	.word	0x00000000
        /*00b0*/ 	.short	0x0003
        /*00b2*/ 	.short	0x0018
        /*00b4*/ 	.byte	0x00, 0xf0, 0x11, 0x00


	//----- nvinfo : EIATTR_KPARAM_INFO
	.align		4
.L_38:
        /*00b8*/ 	.byte	0x04, 0x17
        /*00ba*/ 	.short	(.L_40 - .L_39)
.L_39:
        /*00bc*/ 	.word	0x00000000
        /*00c0*/ 	.short	0x0002
        /*00c2*/ 	.short	0x0010
        /*00c4*/ 	.byte	0x00, 0xf4, 0x21, 0x00


	//----- nvinfo : EIATTR_KPARAM_INFO
	.align		4
.L_40:
        /*00c8*/ 	.byte	0x04, 0x17
        /*00ca*/ 	.short	(.L_42 - .L_41)
.L_41:
        /*00cc*/ 	.word	0x00000000
        /*00d0*/ 	.short	0x0001
        /*00d2*/ 	.short	0x0008
        /*00d4*/ 	.byte	0x00, 0xf4, 0x21, 0x00


	//----- nvinfo : EIATTR_KPARAM_INFO
	.align		4
.L_42:
        /*00d8*/ 	.byte	0x04, 0x17
        /*00da*/ 	.short	(.L_44 - .L_43)
.L_43:
        /*00dc*/ 	.word	0x00000000
        /*00e0*/ 	.short	0x0000
        /*00e2*/ 	.short	0x0000
        /*00e4*/ 	.byte	0x00, 0xf4, 0x21, 0x00


	//----- nvinfo : EIATTR_AT_ENTRY_FRAGMENTS
	.align		4
.L_44:
        /*00e8*/ 	.byte	0x04, 0x4f
        /*00ea*/ 	.short	(.L_46 - .L_45)


	//   ....[0]....
.L_45:
        /*00ec*/ 	.word	0x00000004


	//----- nvinfo : EIATTR_RESERVED_SMEM_USED
	.align		4
.L_46:
        /*00f0*/ 	.byte	0x01, 0x41
	.zero		2


	//----- nvinfo : EIATTR_SPARSE_MMA_MASK
	.align		4
        /*00f4*/ 	.byte	0x03, 0x50
        /*00f6*/ 	.short	0x0000


	//----- nvinfo : EIATTR_TCGEN05_1CTA_USED
	.align		4
        /*00f8*/ 	.byte	0x01, 0x51
	.zero		2


	//----- nvinfo : EIATTR_MAXREG_COUNT
	.align		4
        /*00fc*/ 	.byte	0x03, 0x1b
        /*00fe*/ 	.short	0x00ff


	//----- nvinfo : EIATTR_NUM_BARRIERS
	.align		4
        /*0100*/ 	.byte	0x02, 0x4c
        /*0102*/ 	.byte	0x01
	.zero		1


	//----- nvinfo : EIATTR_ANNOTATIONS
	.align		4
        /*0104*/ 	.byte	0x04, 0x55
        /*0106*/ 	.short	(.L_48 - .L_47)


	//   ....[0]....
.L_47:
        /*0108*/ 	.word	0x00000001
        /*010c*/ 	.byte	0xc0, 0x0a, 0x00, 0x00, 0x01, 0x00, 0x00, 0x00, 0x10, 0x21, 0x00, 0x00, 0x01, 0x00, 0x00, 0x00
        /* <DEDUP_REMOVED lines=2512> */
        /*9e1c*/ 	.byte	0x50, 0x81, 0x03, 0x00, 0x01, 0x00, 0x00, 0x00, 0x70, 0x82, 0x03, 0x00


	//----- nvinfo : EIATTR_INT_WARP_WIDE_INSTR_OFFSETS
	.align		4
.L_48:
        /*9e28*/ 	.byte	0x04, 0x31
        /*9e2a*/ 	.short	(.L_50 - .L_49)


	//   ....[0]....
.L_49:
        /*9e2c*/ 	.word	0x00003330


	//   ....[1]....
        /*9e30*/ 	.word	0x00003350


	//   ....[2]....
        /*9e34*/ 	.word	0x00003440


	//   ....[3]....
        /*9e38*/ 	.word	0x0003c630


	//   ....[4]....
        /*9e3c*/ 	.word	0x0003c680


	//----- nvinfo : EIATTR_COOP_GROUP_MASK_REGIDS
	.align		4
.L_50:
        /*9e40*/ 	.byte	0x04, 0x29
        /*9e42*/ 	.short	(.L_52 - .L_51)


	//   ....[0]....
.L_51:
        /*9e44*/ 	.word	0xffffffff


	//   ....[1]....
        /*9e48*/ 	.word	0xffffffff


	//   ....[2]....
        /*9e4c*/ 	.word	0xffffffff


	//   ....[3]....
        /*9e50*/ 	.word	0xffffffff


	//----- nvinfo : EIATTR_COOP_GROUP_INSTR_OFFSETS
	.align		4
.L_52:
        /*9e54*/ 	.byte	0x04, 0x28
        /*9e56*/ 	.short	(.L_54 - .L_53)


	//   ....[0]....
.L_53:
        /*9e58*/ 	.word	0x00000070


	//   ....[1]....
        /*9e5c*/ 	.word	0x00000330


	//   ....[2]....
        /*9e60*/ 	.word	0x0003c4c0


	//   ....[3]....
        /*9e64*/ 	.word	0x0003c730


	//----- nvinfo : EIATTR_VRC_CTA_INIT_COUNT
	.align		4
.L_54:
        /*9e68*/ 	.byte	0x02, 0x4a
        /*9e6a*/ 	.byte	0x80
	.zero		1


	//----- nvinfo : EIATTR_MBARRIER_INSTR_OFFSETS
	.align		4
        /*9e6c*/ 	.byte	0x04, 0x39
        /*9e6e*/ 	.short	(.L_56 - .L_55)


	//   ....[0]....
.L_55:
        /*9e70*/ 	.word	0x00003500
        /*9e74*/ 	.word	0x000000ff
        /*9e78*/ 	.word	0x00000000
        /*9e7c*/ 	.short	0x0100
        /*9e7e*/ 	.byte	0x08
	.zero		1


	//   ....[1]....
        /*9e80*/ 	.word	0x00003520
        /*9e84*/ 	.word	0x000000ff
        /*9e88*/ 	.word	0x000b8008
        /*9e8c*/ 	.short	0x0100
        /*9e8e*/ 	.byte	0x07
	.zero		1


	//   ....[2]....
        /*9e90*/ 	.word	0x00029790
        /*9e94*/ 	.word	0x000000ff
        /*9e98*/ 	.word	0x00000000
        /*9e9c*/ 	.short	0x010a
        /*9e9e*/ 	.byte	0x08
	.zero		1


	//   ....[3]....
        /*9ea0*/ 	.word	0x00036fb0
        /*9ea4*/ 	.word	0x000000ff
        /*9ea8*/ 	.word	0x00000000
        /*9eac*/ 	.short	0x010a
        /*9eae*/ 	.byte	0x08
	.zero		1


	//   ....[4]....
        /*9eb0*/ 	.word	0x000370c0
        /*9eb4*/ 	.word	0x000000ff
        /*9eb8*/ 	.word	0x000b8000
        /*9ebc*/ 	.short	0x0108
        /*9ebe*/ 	.byte	0x07
	.zero		1


	//   ....[5]....
        /*9ec0*/ 	.word	0x00037160
        /*9ec4*/ 	.word	0x000000ff
        /*9ec8*/ 	.word	0x000b8008
        /*9ecc*/ 	.short	0x0108
        /*9ece*/ 	.byte	0x07
	.zero		1


	//   ....[6]....
        /*9ed0*/ 	.word	0x0003c750
        /*9ed4*/ 	.word	0x000000ff
        /*9ed8*/ 	.word	0x00000000
        /*9edc*/ 	.short	0x010a
        /*9ede*/ 	.byte	0x08
	.zero		1


	//   ....[7]....
        /*9ee0*/ 	.word	0x0003c780
        /*9ee4*/ 	.word	0x000000ff
        /*9ee8*/ 	.word	0x00000000
        /*9eec*/ 	.short	0x010a
        /*9eee*/ 	.byte	0x08
	.zero		1


	//----- nvinfo : EIATTR_NUM_MBARRIERS
	.align		4
.L_56:
        /*9ef0*/ 	.byte	0x03, 0x38
        /*9ef2*/ 	.short	0x0002


	//----- nvinfo : EIATTR_EXIT_INSTR_OFFSETS
	.align		4
        /*9ef4*/ 	.byte	0x04, 0x1c
        /*9ef6*/ 	.short	(.L_58 - .L_57)


	//   ....[0]....
.L_57:
        /*9ef8*/ 	.word	0x0003c740


	//----- nvinfo : EIATTR_REQNTID
	.align		4
.L_58:
        /*9efc*/ 	.byte	0x04, 0x10
        /*9efe*/ 	.short	(.L_60 - .L_59)
.L_59:
        /*9f00*/ 	.word	0x00000080
        /*9f04*/ 	.word	0x00000001
        /*9f08*/ 	.word	0x00000001


	//----- nvinfo : EIATTR_CRS_STACK_SIZE
	.align		4
.L_60:
        /*9f0c*/ 	.byte	0x04, 0x1e
        /*9f0e*/ 	.short	(.L_62 - .L_61)
.L_61:
        /*9f10*/ 	.word	0x00000000


	//----- nvinfo : EIATTR_CBANK_PARAM_SIZE
	.align		4
.L_62:
        /*9f14*/ 	.byte	0x03, 0x19
        /*9f16*/ 	.short	0x0050


	//----- nvinfo : EIATTR_PARAM_CBANK
	.align		4
        /*9f18*/ 	.byte	0x04, 0x0a
        /*9f1a*/ 	.short	(.L_64 - .L_63)
	.align		4
.L_63:
        /*9f1c*/ 	.word	index@(.nv.constant0.matmul_kernel)
        /*9f20*/ 	.short	0x0380
        /*9f22*/ 	.short	0x0050


	//----- nvinfo : EIATTR_SW_WAR
	.align		4
.L_64:
        /*9f24*/ 	.byte	0x04, 0x36
        /*9f26*/ 	.short	(.L_66 - .L_65)
.L_65:
        /*9f28*/ 	.word	0x00000008
.L_66:


//--------------------- .nv.compat                --------------------------
	.section	.nv.compat,"",@"SHT_CUDA_COMPAT_INFO"
	.align	4
        /*0000*/ 	.byte	0x02, 0x02, 0x02, 0x00, 0x02, 0x05, 0x05, 0x00, 0x02, 0x03, 0x00, 0x00, 0x02, 0x06, 0x01, 0x00


//--------------------- .nv.callgraph             --------------------------
	.section	.nv.callgraph,"",@"SHT_CUDA_CALLGRAPH"
	.align	4
	.sectionentsize	8
	.align		4
        /*0000*/ 	.word	0x00000000
	.align		4
        /*0004*/ 	.word	0xffffffff
	.align		4
        /*0008*/ 	.word	0x00000000
	.align		4
        /*000c*/ 	.word	0xfffffffe
	.align		4
        /*0010*/ 	.word	0x00000000
	.align		4
        /*0014*/ 	.word	0xfffffffd
	.align		4
        /*0018*/ 	.word	0x00000000
	.align		4
        /*001c*/ 	.word	0xfffffffc


//--------------------- .text.matmul_kernel       --------------------------
	.section	.text.matmul_kernel,"ax",@progbits
	.align	128
        .global         matmul_kernel
        .type           matmul_kernel,@function
        .size           matmul_kernel,(.L_x_22 - matmul_kernel)
        .other          matmul_kernel,@"STO_CUDA_ENTRY STV_DEFAULT"
matmul_kernel:
.text.matmul_kernel:
[----:B------:R-:W1:Y:S01]  /*0000*/  LDC R1, c[0x0][0x37c] ;  /* 0x0000df00ff017b82 */ /* 0x000e620000000800 */
[----:B------:R-:W2:Y:S01]  /*0010*/  S2R R0, SR_TID.X ;  /* 0x0000000000007919 */ /* 0x000ea20000002100 */
[----:B-1----:R-:W-:Y:S01]  /*0020*/  VIADD R1, R1, 0xfffff200 ;  /* 0xfffff20001017836 */ /* 0x002fe20000000000 */
[----:B--2---:R-:W-:-:S13]  /*0030*/  ISETP.GE.U32.AND P0, PT, R0, 0x20, PT ;  /* 0x000000200000780c */ /* 0x004fda0003f06070 */
[----:B------:R-:W-:Y:S02]  /*0040*/  VOTEU.ANY UP0, P0 ;  /* 0x0000000000ff7886 */ /* 0x000fe40000000100 */
[----:B------:R-:W-:Y:S05]  /*0050*/  BRA.U UP0, `(.L_x_0) ;  /* 0x0000000100b87547 */ /* 0x000fea000b800000 */
[----:B------:R-:W1:Y:S01]  /*0060*/  S2UR UR6, SR_CgaCtaId ;  /* 0x00000000000679c3 */ /* 0x000e620000008800 */
[----:B------:R-:W-:Y:S01]  /*0070*/  NOP ;  /* 0x0000000000007918 */ /* 0x000fe20000000000 */
[----:B------:R-:W-:Y:S02]  /*0080*/  UMOV UR4, 0x40 ;  /* 0x0000004000047882 */ /* 0x000fe40000000000 */
[----:B-1----:R-:W-:-:S09]  /*0090*/  ULEA UR4, UR6, UR4, 0x18 ;  /* 0x0000000406047291 */ /* 0x002fd2000f8ec0ff */
[----:B------:R-:W1:Y:S01]  /*00a0*/  LDS.U8 R0, [UR4] ;  /* 0x00000004ff007984 */ /* 0x000e620008000000 */
[----:B------:R-:W-:Y:S02]  /*00b0*/  UMOV UR4, 0x400 ;  /* 0x0000040000047882 */ /* 0x000fe40000000000 */
[----:B------:R-:W-:Y:S01]  /*00c0*/  ULEA UR4, UR6, UR4, 0x18 ;  /* 0x0000000406047291 */ /* 0x000fe2000f8ec0ff */
[----:B-1----:R-:W-:-:S13]  /*00d0*/  ISETP.NE.AND P0, PT, R0, RZ, PT ;  /* 0x000000ff0000720c */ /* 0x002fda0003f05270 */
[----:B------:R-:W-:Y:S05]  /*00e0*/  @P0 BRA `(.L_x_1) ;  /* 0x00000000007c0947 */ /* 0x000fea0003800000 */
[----:B------:R-:W-:-:S13]  /*00f0*/  ELECT P0, URZ, PT ;  /* 0x0000000000ff782f */ /* 0x000fda0003800000 */
[----:B------:R-:W-:Y:S05]  /*0100*/  @!P0 BRA `(.L_x_2) ;  /* 0x0000000000848947 */ /* 0x000fea0003800000 */
[----:B------:R-:W-:Y:S01]  /*0110*/  UMOV UR5, 0x10 ;  /* 0x0000001000057882 */ /* 0x000fe20000000000 */
[----:B------:R-:W-:Y:S02]  /*0120*/  IMAD.MOV.U32 R4, RZ, RZ, 0x1 ;  /* 0x00000001ff047424 */ /* 0x000fe400078e00ff */
[----:B------:R-:W-:Y:S02]  /*0130*/  IMAD.MOV.U32 R5, RZ, RZ, 0xffff ;  /* 0x0000ffffff057424 */ /* 0x000fe400078e00ff */
[----:B------:R-:W-:Y:S04]  /*0140*/  DEPBAR.LE SB1, 0x36 ;  /* 0x00009d800000791a */ /* 0x000fe80000000000 */
[----:B------:R-:W1:Y:S02]  /*0150*/  UTCATOMSWS.FIND_AND_SET.ALIGN UP1, UR5, UR5 ;  /* 0x00000005000575e3 */ /* 0x000e640008020800 */
[----:B-1----:R-:W-:-:S04]  /*0160*/  PLOP3.LUT P0, PT, PT, PT, UP1, 0x80, 0x8 ;  /* 0x000000000008781c */ /* 0x002fc80003f0f018 */
[----:B------:R-:W-:-:S04]  /*0170*/  SEL R0, RZ, 0xffffffff, !P0 ;  /* 0xffffffffff007807 */ /* 0x000fc80004000000 */
[----:B------:R-:W-:Y:S02]  /*0180*/  ISETP.NE.AND P0, PT, R0, RZ, PT ;  /* 0x000000ff0000720c */ /* 0x000fe40003f05270 */
[----:B------:R-:W-:-:S11]  /*0190*/  MOV R0, UR5 ;  /* 0x0000000500007c02 */ /* 0x000fd60008000f00 */
[----:B------:R-:W-:Y:S05]  /*01a0*/  @P0 BRA `(.L_x_3) ;  /* 0x0000000000240947 */ /* 0x000fea0003800000 */
.L_x_4:
[----:B------:R-:W-:Y:S05]  /*01b0*/  NANOSLEEP 0x64 ;  /* 0x000000640000795d */ /* 0x000fea0003800000 */
[----:B------:R-:W-:-:S05]  /*01c0*/  UMOV UR5, 0x10 ;  /* 0x0000001000057882 */ /* 0x000fca0000000000 */
[----:B------:R-:W-:Y:S04]  /*01d0*/  DEPBAR.LE SB1, 0x36 ;  /* 0x00009d800000791a */ /* 0x000fe80000000000 */
[----:B------:R-:W1:Y:S02]  /*01e0*/  UTCATOMSWS.FIND_AND_SET.ALIGN UP1, UR5, UR5 ;  /* 0x00000005000575e3 */ /* 0x000e640008020800 */
[----:B-1----:R-:W-:-:S04]  /*01f0*/  PLOP3.LUT P0, PT, PT, PT, UP1, 0x80, 0x8 ;  /* 0x000000000008781c */ /* 0x002fc80003f0f018 */
[----:B------:R-:W-:-:S04]  /*0200*/  SEL R0, RZ, 0xffffffff, !P0 ;  /* 0xffffffffff007807 */ /* 0x000fc80004000000 */
[----:B------:R-:W-:Y:S01]  /*0210*/  ISETP.NE.AND P0, PT, R0, RZ, PT ;  /* 0x000000ff0000720c */ /* 0x000fe20003f05270 */
[----:B------:R-:W-:-:S12]  /*0220*/  IMAD.U32 R0, RZ, RZ, UR5 ;  /* 0x00000005ff007e24 */ /* 0x000fd8000f8e00ff */
[----:B------:R-:W-:Y:S05]  /*0230*/  @!P0 BRA `(.L_x_4) ;  /* 0xfffffffc00dc8947 */ /* 0x000fea000383ffff */
.L_x_3:
[C---:B------:R-:W-:Y:S01]  /*0240*/  VIADD R3, R0.reuse, 0x10 ;  /* 0x0000001000037836 */ /* 0x040fe20000000000 */
[----:B------:R-:W-:Y:S01]  /*0250*/  UMOV UR5, 0x50 ;  /* 0x0000005000057882 */ /* 0x000fe20000000000 */
[----:B------:R-:W-:Y:S01]  /*0260*/  SHF.L.U32 R2, R5, R0, RZ ;  /* 0x0000000005027219 */ /* 0x000fe200000006ff */
[----:B------:R-:W-:Y:S01]  /*0270*/  ULEA UR5, UR6, UR5, 0x18 ;  /* 0x0000000506057291 */ /* 0x000fe2000f8ec0ff */
[----:B------:R-:W-:Y:S01]  /*0280*/  IMAD.SHL.U32 R0, R0, 0x20, RZ ;  /* 0x0000002000007824 */ /* 0x000fe200078e00ff */
[----:B------:R-:W-:-:S04]  /*0290*/  SHF.L.U32 R3, R4, R3, RZ ;  /* 0x0000000304037219 */ /* 0x000fc800000006ff */
[----:B------:R-:W-:-:S05]  /*02a0*/  LOP3.LUT R2, R3, R2, RZ, 0xfc, !PT ;  /* 0x0000000203027212 */ /* 0x000fca00078efcff */
[----:B------:R1:W-:Y:S04]  /*02b0*/  ATOMS.OR RZ, [UR5], R2 ;  /* 0x00000002ffff798c */ /* 0x0003e8000b000005 */
[----:B------:R1:W-:Y:S01]  /*02c0*/  STS [UR4], R0 ;  /* 0x00000000ff007988 */ /* 0x0003e20008000804 */
[----:B------:R-:W-:Y:S05]  /*02d0*/  BRA `(.L_x_2) ;  /* 0x0000000000107947 */ /* 0x000fea0003800000 */
.L_x_1:
[----:B------:R-:W-:Y:S02]  /*02e0*/  MOV R0, 0xffffffff ;  /* 0xffffffff00007802 */ /* 0x000fe40000000f00 */
[----:B------:R-:W-:-:S03]  /*02f0*/  MOV R2, 0x320 ;  /* 0x0000032000027802 */ /* 0x000fc60000000f00 */
[----:B------:R1:W-:Y:S04]  /*0300*/  STS [UR4], R0 ;  /* 0x00000000ff007988 */ /* 0x0003e80008000804 */
[----:B-1----:R-:W-:Y:S05]  /*0310*/  CALL.REL.NOINC `($__internal_1_$__cuda_sm10x_tcgen05_guardrail_trap_phase_invalid_during_alloc) ;  /* 0x000003c400307944 */ /* 0x002fea0003c00000 */
.L_x_2:
[----:B------:R-:W-:Y:S05]  /*0320*/  WARPSYNC.ALL ;  /* 0x0000000000007948 */ /* 0x000fea0003800000 */
[----:B------:R-:W-:Y:S01]  /*0330*/  NOP ;  /* 0x0000000000007918 */ /* 0x000fe20000000000 */
.L_x_0:
[----:B------:R-:W2:Y:S01]  /*0340*/  LDC.64 R4, c[0x0][0x398] ;  /* 0x0000e600ff047b82 */ /* 0x000ea20000000a00 */
[----:B------:R-:W3:Y:S01]  /*0350*/  S2R R7, SR_CTAID.X ;  /* 0x0000000000077919 */ /* 0x000ee20000002500 */
[----:B------:R-:W-:Y:S01]  /*0360*/  UMOV UR7, 0x400 ;  /* 0x0000040000077882 */ /* 0x000fe20000000000 */
[----:B------:R-:W4:Y:S01]  /*0370*/  LDCU.64 UR4, c[0x0][0x3a8] ;  /* 0x00007500ff0477ac */ /* 0x000f220008000a00 */
[----:B------:R-:W5:Y:S01]  /*0380*/  S2R R53, SR_TID.X ;  /* 0x0000000000357919 */ /* 0x000f620000002100 */
[----:B------:R-:W1:Y:S03]  /*0390*/  LDCU UR6, c[0x0][0x3a4] ;  /* 0x00007480ff0677ac */ /* 0x000e660008000800 */
[----:B------:R-:W1:Y:S01]  /*03a0*/  S2UR UR9, SR_CgaCtaId ;  /* 0x00000000000979c3 */ /* 0x000e620000008800 */
[----:B------:R-:W1:Y:S01]  /*03b0*/  LDCU.128 UR12, c[0x0][0x380] ;  /* 0x00007000ff0c77ac */ /* 0x000e620008000c00 */
[----:B------:R-:W1:Y:S06]  /*03c0*/  LDCU UR11, c[0x0][0x3b0] ;  /* 0x00007600ff0b77ac */ /* 0x000e6c0008000800 */
[----:B------:R-:W4:Y:S01]  /*03d0*/  LDC R81, c[0x0][0x3a0] ;  /* 0x0000e800ff517b82 */ /* 0x000f220000000800 */
[----:B------:R-:W1:Y:S01]  /*03e0*/  LDCU UR17, c[0x0][0x3b0] ;  /* 0x00007600ff1177ac */ /* 0x000e620008000800 */
[----:B------:R-:W1:Y:S02]  /*03f0*/  LDCU UR18, c[0x0][0x3b0] ;  /* 0x00007600ff1277ac */ /* 0x000e640008000800 */
[----:B-12---:R-:W-:Y:S01]  /*0400*/  VIADD R0, R5, 0x3f ;  /* 0x0000003f05007836 */ /* 0x006fe20000000000 */
[----:B------:R-:W1:Y:S04]  /*0410*/  LDCU UR19, c[0x0][0x3b0] ;  /* 0x00007600ff1377ac */ /* 0x000e680008000800 */
[----:B------:R-:W-:Y:S01]  /*0420*/  SHF.R.S32.HI R3, RZ, 0x1f, R0 ;  /* 0x0000001fff037819 */ /* 0x000fe20000011400 */
[----:B------:R-:W2:Y:S03]  /*0430*/  LDCU UR22, c[0x0][0x3b0] ;  /* 0x00007600ff1677ac */ /* 0x000ea60008000800 */
[----:B------:R-:W-:-:S02]  /*0440*/  LEA.HI R3, R3, R0, RZ, 0x6 ;  /* 0x0000000003037211 */ /* 0x000fc400078f30ff */
[----:B---3--:R-:W-:Y:S01]  /*0450*/  IABS R10, R7 ;  /* 0x00000007000a7213 */ /* 0x008fe20000000000 */
[----:B------:R-:W-:Y:S01]  /*0460*/  ULEA UR7, UR9, UR7, 0x18 ;  /* 0x0000000709077291 */ /* 0x000fe2000f8ec0ff */
[----:B------:R-:W-:Y:S01]  /*0470*/  SHF.R.S32.HI R3, RZ, 0x6, R3 ;  /* 0x00000006ff037819 */ /* 0x000fe20000011403 */
[----:B------:R-:W3:Y:S01]  /*0480*/  LDCU UR23, c[0x0][0x3b0] ;  /* 0x00007600ff1777ac */ /* 0x000ee20008000800 */
[C---:B-----5:R-:W-:Y:S02]  /*0490*/  LOP3.LUT R245, R53.reuse, 0x3f, RZ, 0xc0, !PT ;  /* 0x0000003f35f57812 */ /* 0x060fe400078ec0ff */
[----:B------:R-:W-:Y:S01]  /*04a0*/  SHF.L.U32 R252, R53, 0x8, RZ ;  /* 0x0000000835fc7819 */ /* 0x000fe200000006ff */
[----:B------:R-:W-:Y:S01]  /*04b0*/  IMAD.SHL.U32 R6, R3, 0x8, RZ ;  /* 0x0000000803067824 */ /* 0x000fe200078e00ff */
[----:B------:R-:W5:Y:S04]  /*04c0*/  LDCU UR24, c[0x0][0x3b0] ;  /* 0x00007600ff1877ac */ /* 0x000f680008000800 */
[-C--:B------:R-:W-:Y:S01]  /*04d0*/  IABS R9, R6.reuse ;  /* 0x0000000600097213 */ /* 0x080fe20000000000 */
[----:B------:R-:W1:Y:S01]  /*04e0*/  LDCU UR25, c[0x0][0x3b0] ;  /* 0x00007600ff1977ac */ /* 0x000e620008000800 */
[----:B------:R-:W-:-:S02]  /*04f0*/  IABS R12, R6 ;  /* 0x00000006000c7213 */ /* 0x000fc40000000000 */
[----:B------:R-:W1:Y:S01]  /*0500*/  I2F.RP R0, R9 ;  /* 0x0000000900007306 */ /* 0x000e620000209400 */
[----:B------:R-:W2:Y:S01]  /*0510*/  LDCU UR26, c[0x0][0x3b0] ;  /* 0x00007600ff1a77ac */ /* 0x000ea20008000800 */
[----:B------:R-:W2:Y:S01]  /*0520*/  LDCU UR27, c[0x0][0x3b0] ;  /* 0x00007600ff1b77ac */ /* 0x000ea20008000800 */
[----:B------:R-:W2:Y:S01]  /*0530*/  LDCU UR28, c[0x0][0x3b0] ;  /* 0x00007600ff1c77ac */ /* 0x000ea20008000800 */
[----:B------:R-:W2:Y:S04]  /*0540*/  LDCU UR29, c[0x0][0x3b0] ;  /* 0x00007600ff1d77ac */ /* 0x000ea80008000800 */
[----:B-1----:R-:W1:Y:S01]  /*0550*/  MUFU.RCP R0, R0 ;  /* 0x0000000000007308 */ /* 0x002e620000001000 */
[----:B------:R-:W2:Y:S01]  /*0560*/  LDCU UR30, c[0x0][0x3b0] ;  /* 0x00007600ff1e77ac */ /* 0x000ea20008000800 */
[----:B------:R-:W2:Y:S01]  /*0570*/  LDCU UR31, c[0x0][0x3b0] ;  /* 0x00007600ff1f77ac */ /* 0x000ea20008000800 */
[----:B------:R-:W2:Y:S01]  /*0580*/  LDCU UR32, c[0x0][0x3b0] ;  /* 0x00007600ff2077ac */ /* 0x000ea20008000800 */
[----:B------:R-:W2:Y:S01]  /*0590*/  LDCU UR33, c[0x0][0x3b0] ;  /* 0x00007600ff2177ac */ /* 0x000ea20008000800 */
[----:B-1----:R-:W-:Y:S01]  /*05a0*/  VIADD R2, R0, 0xffffffe ;  /* 0x0ffffffe00027836 */ /* 0x002fe20000000000 */
[----:B------:R-:W1:Y:S01]  /*05b0*/  LDCU UR34, c[0x0][0x3b0] ;  /* 0x00007600ff2277ac */ /* 0x000e620008000800 */
[----:B------:R-:W-:-:S02]  /*05c0*/  IMAD.MOV R0, RZ, RZ, -R12 ;  /* 0x000000ffff007224 */ /* 0x000fc400078e0a0c */
[----:B------:R2:W1:Y:S01]  /*05d0*/  F2I.FTZ.U32.TRUNC.NTZ R3, R2 ;  /* 0x0000000200037305 */ /* 0x000462000021f000 */
[----:B------:R-:W3:Y:S01]  /*05e0*/  LDCU.64 UR20, c[0x0][0x358] ;  /* 0x00006b00ff1477ac */ /* 0x000ee20008000a00 */
[----:B------:R-:W-:Y:S01]  /*05f0*/  UIADD3 UR8, UPT, UPT, UR7, 0xb8000, URZ ;  /* 0x000b800007087890 */ /* 0x000fe2000fffe0ff */
[----:B--2---:R-:W-:Y:S01]  /*0600*/  IMAD.MOV.U32 R2, RZ, RZ, RZ ;  /* 0x000000ffff027224 */ /* 0x004fe200078e00ff */
[----:B-1----:R-:W-:-:S05]  /*0610*/  IADD3 R8, PT, PT, RZ, -R3, RZ ;  /* 0x80000003ff087210 */ /* 0x002fca0007ffe0ff */
[----:B------:R-:W-:Y:S02]  /*0620*/  IMAD R11, R8, R9, RZ ;  /* 0x00000009080b7224 */ /* 0x000fe400078e02ff */
[----:B------:R-:W-:Y:S02]  /*0630*/  IMAD.MOV.U32 R8, RZ, RZ, R10 ;  /* 0x000000ffff087224 */ /* 0x000fe400078e000a */
[----:B------:R-:W-:Y:S01]  /*0640*/  IMAD.HI.U32 R3, R3, R11, R2 ;  /* 0x0000000b03037227 */ /* 0x000fe200078e0002 */
[----:B------:R-:W-:Y:S05]  /*0650*/  BAR.SYNC.DEFER_BLOCKING 0x0 ;  /* 0x0000000000007b1d */ /* 0x000fea0000010000 */
[----:B------:R-:W-:-:S04]  /*0660*/  IMAD.HI.U32 R3, R3, R8, RZ ;  /* 0x0000000803037227 */ /* 0x000fc800078e00ff */
[----:B------:R-:W-:-:S05]  /*0670*/  IMAD R0, R3, R0, R8 ;  /* 0x0000000003007224 */ /* 0x000fca00078e0208 */
[----:B------:R-:W-:Y:S01]  /*0680*/  ISETP.GT.U32.AND P1, PT, R9, R0, PT ;  /* 0x000000000900720c */ /* 0x000fe20003f24070 */
[----:B------:R-:W1:-:S12]  /*0690*/  LDS R11, [UR7] ;  /* 0x00000007ff0b7984 */ /* 0x000e580008000800 */
[-C--:B------:R-:W-:Y:S01]  /*06a0*/  @!P1 IADD3 R0, PT, PT, R0, -R9.reuse, RZ ;  /* 0x8000000900009210 */ /* 0x080fe20007ffe0ff */
[----:B------:R-:W-:Y:S01]  /*06b0*/  @!P1 VIADD R3, R3, 0x1 ;  /* 0x0000000103039836 */ /* 0x000fe20000000000 */
[----:B------:R-:W-:Y:S01]  /*06c0*/  BAR.SYNC.DEFER_BLOCKING 0x0 ;  /* 0x0000000000007b1d */ /* 0x000fe20000010000 */
[----:B------:R-:W-:Y:S02]  /*06d0*/  ISETP.NE.AND P1, PT, R6, RZ, PT ;  /* 0x000000ff0600720c */ /* 0x000fe40003f25270 */
[----:B------:R-:W-:Y:S02]  /*06e0*/  ISETP.GE.U32.AND P0, PT, R0, R9, PT ;  /* 0x000000090000720c */ /* 0x000fe40003f06070 */
[----:B------:R-:W-:-:S04]  /*06f0*/  LOP3.LUT R0, R7, R6, RZ, 0x3c, !PT ;  /* 0x0000000607007212 */ /* 0x000fc800078e3cff */
[----:B------:R-:W-:Y:S02]  /*0700*/  ISETP.GE.AND P2, PT, R0, RZ, PT ;  /* 0x000000ff0000720c */ /* 0x000fe40003f46270 */
[----:B------:R-:W-:-:S05]  /*0710*/  IADD3 R0, PT, PT, R4, 0x1ff, RZ ;  /* 0x000001ff04007810 */ /* 0x000fca0007ffe0ff */
[----:B------:R-:W-:-:S04]  /*0720*/  @P0 VIADD R3, R3, 0x1 ;  /* 0x0000000103030836 */ /* 0x000fc80000000000 */
[----:B------:R-:W-:Y:S01]  /*0730*/  IMAD.MOV.U32 R2, RZ, RZ, R3 ;  /* 0x000000ffff027224 */ /* 0x000fe200078e0003 */
[----:B------:R-:W-:-:S03]  /*0740*/  SHF.R.S32.HI R3, RZ, 0x1f, R0 ;  /* 0x0000001fff037819 */ /* 0x000fc60000011400 */
[----:B------:R-:W-:Y:S01]  /*0750*/  @!P2 IMAD.MOV R2, RZ, RZ, -R2 ;  /* 0x000000ffff02a224 */ /* 0x000fe200078e0a02 */
[----:B------:R-:W-:Y:S02]  /*0760*/  @!P1 LOP3.LUT R2, RZ, R6, RZ, 0x33, !PT ;  /* 0x00000006ff029212 */ /* 0x000fe400078e33ff */
[----:B------:R-:W-:-:S03]  /*0770*/  LEA.HI R3, R3, R0, RZ, 0x9 ;  /* 0x0000000003037211 */ /* 0x000fc600078f48ff */
[C---:B------:R-:W-:Y:S01]  /*0780*/  IMAD.SHL.U32 R18, R2.reuse, 0x8, RZ ;  /* 0x0000000802127824 */ /* 0x040fe200078e00ff */
[----:B------:R-:W-:-:S04]  /*0790*/  IADD3 R2, PT, PT, -R2, RZ, RZ ;  /* 0x000000ff02027210 */ /* 0x000fc80007ffe1ff */
[----:B------:R-:W-:Y:S01]  /*07a0*/  LEA.HI.SX32 R3, R3, -R18, 0x17 ;  /* 0x8000001203037211 */ /* 0x000fe200078fbaff */
[----:B------:R-:W-:Y:S01]  /*07b0*/  IMAD R16, R6, R2, R7 ;  /* 0x0000000206107224 */ /* 0x000fe200078e0207 */
[----:B-1----:R-:W-:Y:S01]  /*07c0*/  R2UR UR10, R11 ;  /* 0x000000000b0a72ca */ /* 0x002fe200000e0000 */
[----:B------:R-:W-:Y:S01]  /*07d0*/  IMAD.MOV.U32 R2, RZ, RZ, RZ ;  /* 0x000000ffff027224 */ /* 0x000fe200078e00ff */
[----:B------:R-:W-:Y:S02]  /*07e0*/  VIMNMX R15, PT, PT, R3, 0x8, PT ;  /* 0x00000008030f7848 */ /* 0x000fe40003fe0100 */
[----:B------:R-:W-:Y:S02]  /*07f0*/  IABS R6, R16 ;  /* 0x0000001000067213 */ /* 0x000fe40000000000 */
[----:B------:R-:W-:-:S04]  /*0800*/  IABS R9, R15 ;  /* 0x0000000f00097213 */ /* 0x000fc80000000000 */
[----:B------:R-:W1:Y:S08]  /*0810*/  I2F.RP R0, R9 ;  /* 0x0000000900007306 */ /* 0x000e700000209400 */
[----:B-1----:R-:W1:Y:S02]  /*0820*/  MUFU.RCP R0, R0 ;  /* 0x0000000000007308 */ /* 0x002e640000001000 */
[----:B-1----:R-:W-:Y:S01]  /*0830*/  VIADD R3, R0, 0xffffffe ;  /* 0x0ffffffe00037836 */ /* 0x002fe20000000000 */
[----:B------:R-:W-:-:S05]  /*0840*/  IABS R0, R5 ;  /* 0x0000000500007213 */ /* 0x000fca0000000000 */
[----:B------:R-:W1:Y:S08]  /*0850*/  I2F.RP R10, R0 ;  /* 0x00000000000a7306 */ /* 0x000e700000209400 */
[----:B------:R-:W2:Y:S08]  /*0860*/  F2I.FTZ.U32.TRUNC.NTZ R3, R3 ;  /* 0x0000000300037305 */ /* 0x000eb0000021f000 */
[----:B-1----:R-:W1:Y:S01]  /*0870*/  MUFU.RCP R10, R10 ;  /* 0x0000000a000a7308 */ /* 0x002e620000001000 */
[----:B--2---:R-:W-:-:S04]  /*0880*/  IMAD.MOV R8, RZ, RZ, -R3 ;  /* 0x000000ffff087224 */ /* 0x004fc800078e0a03 */
[----:B------:R-:W-:Y:S01]  /*0890*/  IMAD R7, R8, R9, RZ ;  /* 0x0000000908077224 */ /* 0x000fe200078e02ff */
[----:B------:R-:W-:-:S03]  /*08a0*/  IABS R8, R15 ;  /* 0x0000000f00087213 */ /* 0x000fc60000000000 */
[----:B------:R-:W-:-:S04]  /*08b0*/  IMAD.HI.U32 R2, R3, R7, R2 ;  /* 0x0000000703027227 */ /* 0x000fc800078e0002 */
[----:B------:R-:W-:Y:S02]  /*08c0*/  IMAD.MOV R7, RZ, RZ, -R8 ;  /* 0x000000ffff077224 */ /* 0x000fe400078e0a08 */
[----:B------:R-:W-:Y:S01]  /*08d0*/  IMAD.HI.U32 R3, R2, R6, RZ ;  /* 0x0000000602037227 */ /* 0x000fe200078e00ff */
[----:B------:R-:W-:-:S03]  /*08e0*/  IABS R2, R4 ;  /* 0x0000000400027213 */ /* 0x000fc60000000000 */
[----:B------:R-:W-:Y:S02]  /*08f0*/  IMAD R6, R3, R7, R6 ;  /* 0x0000000703067224 */ /* 0x000fe400078e0206 */
[----:B------:R-:W2:Y:S01]  /*0900*/  I2F.RP R7, R2 ;  /* 0x0000000200077306 */ /* 0x000ea20000209400 */
[----:B-1----:R-:W-:Y:S02]  /*0910*/  VIADD R8, R10, 0xffffffe ;  /* 0x0ffffffe0a087836 */ /* 0x002fe40000000000 */
[----:B------:R-:W-:-:S05]  /*0920*/  ISETP.GT.U32.AND P1, PT, R9, R6, PT ;  /* 0x000000060900720c */ /* 0x000fca0003f24070 */
[----:B--2---:R-:W1:Y:S08]  /*0930*/  MUFU.RCP R7, R7 ;  /* 0x0000000700077308 */ /* 0x004e700000001000 */
[----:B------:R-:W-:Y:S01]  /*0940*/  @!P1 IADD3 R6, PT, PT, R6, -R9, RZ ;  /* 0x8000000906069210 */ /* 0x000fe20007ffe0ff */
[----:B------:R-:W-:Y:S01]  /*0950*/  @!P1 VIADD R3, R3, 0x1 ;  /* 0x0000000103039836 */ /* 0x000fe20000000000 */
[----:B------:R-:W-:-:S02]  /*0960*/  ISETP.NE.AND P1, PT, R15, RZ, PT ;  /* 0x000000ff0f00720c */ /* 0x000fc40003f25270 */
[----:B------:R-:W-:Y:S02]  /*0970*/  ISETP.GE.U32.AND P0, PT, R6, R9, PT ;  /* 0x000000090600720c */ /* 0x000fe40003f06070 */
[----:B------:R-:W-:Y:S01]  /*0980*/  LOP3.LUT R6, R16, R15, RZ, 0x3c, !PT ;  /* 0x0000000f10067212 */ /* 0x000fe200078e3cff */
[----:B------:R2:W3:Y:S03]  /*0990*/  F2I.FTZ.U32.TRUNC.NTZ R9, R8 ;  /* 0x0000000800097305 */ /* 0x0004e6000021f000 */
[----:B------:R-:W-:Y:S01]  /*09a0*/  ISETP.GE.AND P2, PT, R6, RZ, PT ;  /* 0x000000ff0600720c */ /* 0x000fe20003f46270 */
[----:B-1----:R-:W-:Y:S01]  /*09b0*/  VIADD R6, R7, 0xffffffe ;  /* 0x0ffffffe07067836 */ /* 0x002fe20000000000 */
[----:B--2---:R-:W-:-:S05]  /*09c0*/  SHF.R.U32.HI R8, RZ, 0x5, R53 ;  /* 0x00000005ff087819 */ /* 0x004fca0000011635 */
[----:B------:R-:W-:Y:S01]  /*09d0*/  @P0 VIADD R3, R3, 0x1 ;  /* 0x0000000103030836 */ /* 0x000fe20000000000 */
[----:B------:R1:W2:Y:S01]  /*09e0*/  F2I.FTZ.U32.TRUNC.NTZ R7, R6 ;  /* 0x0000000600077305 */ /* 0x0002a2000021f000 */
[----:B------:R-:W-:Y:S01]  /*09f0*/  R2UR UR16, R8 ;  /* 0x00000000081072ca */ /* 0x000fe200000e0000 */
[----:B---3--:R-:W-:Y:S02]  /*0a00*/  IMAD.MOV R13, RZ, RZ, -R9 ;  /* 0x000000ffff0d7224 */ /* 0x008fe400078e0a09 */
[----:B------:R-:W-:Y:S01]  /*0a10*/  MOV R17, R3 ;  /* 0x0000000300117202 */ /* 0x000fe20000000f00 */
[----:B------:R-:W-:Y:S01]  /*0a20*/  IMAD.MOV.U32 R8, RZ, RZ, RZ ;  /* 0x000000ffff087224 */ /* 0x000fe200078e00ff */
[----:B------:R-:W-:-:S03]  /*0a30*/  SHF.R.U32.HI R3, RZ, 0x6, R53 ;  /* 0x00000006ff037819 */ /* 0x000fc60000011635 */
[----:B------:R-:W-:Y:S01]  /*0a40*/  @!P2 IMAD.MOV R17, RZ, RZ, -R17 ;  /* 0x000000ffff11a224 */ /* 0x000fe200078e0a11 */
[----:B------:R-:W-:Y:S01]  /*0a50*/  @!P1 LOP3.LUT R17, RZ, R15, RZ, 0x33, !PT ;  /* 0x0000000fff119212 */ /* 0x000fe200078e33ff */
[----:B-1----:R-:W-:Y:S01]  /*0a60*/  IMAD.MOV.U32 R6, RZ, RZ, RZ ;  /* 0x000000ffff067224 */ /* 0x002fe200078e00ff */
[----:B------:R-:W-:Y:S02]  /*0a70*/  SGXT.U32 R3, R3, 0x1 ;  /* 0x000000010303781a */ /* 0x000fe40000000000 */
[----:B------:R-:W-:Y:S01]  /*0a80*/  SHF.L.U32 R14, R17, 0x6, RZ ;  /* 0x00000006110e7819 */ /* 0x000fe200000006ff */
[----:B--2---:R-:W-:-:S03]  /*0a90*/  IMAD.MOV R11, RZ, RZ, -R7 ;  /* 0x000000ffff0b7224 */ /* 0x004fc600078e0a07 */
[----:B------:R-:W-:Y:S01]  /*0aa0*/  LOP3.LUT R10, R14, R3, RZ, 0xfc, !PT ;  /* 0x000000030e0a7212 */ /* 0x000fe200078efcff */
[----:B------:R-:W-:Y:S01]  /*0ab0*/  IMAD R3, R13, R0, RZ ;  /* 0x000000000d037224 */ /* 0x000fe200078e02ff */
[----:B------:R1:W-:Y:S01]  /*0ac0*/  STL [R1+0xa30], R14 ;  /* 0x000a300e01007387 */ /* 0x0003e20000100800 */
[----:B------:R-:W-:Y:S01]  /*0ad0*/  IMAD R11, R11, R2, RZ ;  /* 0x000000020b0b7224 */ /* 0x000fe200078e02ff */
[----:B------:R-:W-:Y:S01]  /*0ae0*/  IABS R12, R10 ;  /* 0x0000000a000c7213 */ /* 0x000fe20000000000 */
[----:B------:R-:W-:Y:S01]  /*0af0*/  IMAD.HI.U32 R9, R9, R3, R8 ;  /* 0x0000000309097227 */ /* 0x000fe200078e0008 */
[C---:B------:R-:W-:Y:S02]  /*0b00*/  LOP3.LUT R20, R10.reuse, 0x3e, RZ, 0xfc, !PT ;  /* 0x0000003e0a147812 */ /* 0x040fe400078efcff */
[----:B------:R-:W-:Y:S01]  /*0b10*/  LOP3.LUT R21, R10, 0x2, RZ, 0xfc, !PT ;  /* 0x000000020a157812 */ /* 0x000fe200078efcff */
[----:B------:R-:W-:Y:S01]  /*0b20*/  IMAD.HI.U32 R7, R7, R11, R6 ;  /* 0x0000000b07077227 */ /* 0x000fe200078e0006 */
[----:B------:R-:W-:-:S02]  /*0b30*/  IABS R19, R20 ;  /* 0x0000001400137213 */ /* 0x000fc40000000000 */
[C---:B------:R-:W-:Y:S01]  /*0b40*/  LOP3.LUT R22, R10.reuse, 0x4, RZ, 0xfc, !PT ;  /* 0x000000040a167812 */ /* 0x040fe200078efcff */
[C---:B------:R-:W-:Y:S01]  /*0b50*/  IMAD.HI.U32 R3, R9.reuse, R12, RZ ;  /* 0x0000000c09037227 */ /* 0x040fe200078e00ff */
[----:B------:R-:W-:Y:S02]  /*0b60*/  IABS R13, R21 ;  /* 0x00000015000d7213 */ /* 0x000fe40000000000 */
[----:B-1----:R-:W-:Y:S01]  /*0b70*/  IABS R14, R22 ;  /* 0x00000016000e7213 */ /* 0x002fe20000000000 */
[----:B------:R-:W-:Y:S01]  /*0b80*/  IMAD.HI.U32 R8, R9, R19, RZ ;  /* 0x0000001309087227 */ /* 0x000fe200078e00ff */
[----:B------:R-:W-:Y:S02]  /*0b90*/  IADD3 R3, PT, PT, -R3, RZ, RZ ;  /* 0x000000ff03037210 */ /* 0x000fe40007ffe1ff */
[----:B------:R-:W-:Y:S01]  /*0ba0*/  LOP3.LUT R23, R10, 0x6, RZ, 0xfc, !PT ;  /* 0x000000060a177812 */ /* 0x000fe200078efcff */
[----:B------:R-:W-:Y:S01]  /*0bb0*/  IMAD.MOV R8, RZ, RZ, -R8 ;  /* 0x000000ffff087224 */ /* 0x000fe200078e0a08 */
[----:B------:R-:W-:Y:S01]  /*0bc0*/  ISETP.GE.AND P4, PT, R21, RZ, PT ;  /* 0x000000ff1500720c */ /* 0x000fe20003f86270 */
[----:B------:R-:W-:Y:S01]  /*0bd0*/  IMAD R11, R0, R3, R12 ;  /* 0x00000003000b7224 */ /* 0x000fe200078e020c */
[----:B------:R-:W-:Y:S01]  /*0be0*/  LOP3.LUT R21, R10, 0xa, RZ, 0xfc, !PT ;  /* 0x0000000a0a157812 */ /* 0x000fe200078efcff */
[C---:B------:R-:W-:Y:S01]  /*0bf0*/  IMAD R19, R0.reuse, R8, R19 ;  /* 0x0000000800137224 */ /* 0x040fe200078e0213 */
[----:B------:R-:W-:Y:S01]  /*0c00*/  ISETP.GE.AND P3, PT, R23, RZ, PT ;  /* 0x000000ff1700720c */ /* 0x000fe20003f66270 */
[----:B------:R-:W-:Y:S01]  /*0c10*/  IMAD.HI.U32 R3, R9, R13, RZ ;  /* 0x0000000d09037227 */ /* 0x000fe200078e00ff */
[----:B------:R-:W-:-:S02]  /*0c20*/  ISETP.GT.U32.AND P1, PT, R0, R11, PT ;  /* 0x0000000b0000720c */ /* 0x000fc40003f24070 */
[----:B------:R-:W-:Y:S01]  /*0c30*/  ISETP.GT.U32.AND P2, PT, R0, R19, PT ;  /* 0x000000130000720c */ /* 0x000fe20003f44070 */
[----:B------:R-:W-:Y:S01]  /*0c40*/  IMAD.MOV R8, RZ, RZ, -R17 ;  /* 0x000000ffff087224 */ /* 0x000fe200078e0a11 */
[----:B------:R-:W-:Y:S01]  /*0c50*/  IABS R17, R23 ;  /* 0x0000001700117213 */ /* 0x000fe20000000000 */
[----:B------:R-:W-:Y:S01]  /*0c60*/  IMAD.HI.U32 R6, R9, R14, RZ ;  /* 0x0000000e09067227 */ /* 0x000fe200078e00ff */
[C---:B------:R-:W-:Y:S02]  /*0c70*/  LOP3.LUT R23, R10.reuse, 0xe, RZ, 0xfc, !PT ;  /* 0x0000000e0a177812 */ /* 0x040fe400078efcff */
[C---:B------:R-:W-:Y:S01]  /*0c80*/  LOP3.LUT R24, R10.reuse, 0x10, RZ, 0xfc, !PT ;  /* 0x000000100a187812 */ /* 0x040fe200078efcff */
[----:B------:R-:W-:Y:S01]  /*0c90*/  IMAD.MOV R12, RZ, RZ, -R3 ;  /* 0x000000ffff0c7224 */ /* 0x000fe200078e0a03 */
[----:B------:R-:W-:Y:S01]  /*0ca0*/  LOP3.LUT R29, R10, 0x18, RZ, 0xfc, !PT ;  /* 0x000000180a1d7812 */ /* 0x000fe200078efcff */
[----:B------:R-:W-:Y:S01]  /*0cb0*/  IMAD R3, R15, R8, R16 ;  /* 0x000000080f037224 */ /* 0x000fe200078e0210 */
[----:B------:R-:W-:Y:S01]  /*0cc0*/  IADD3 R15, PT, PT, -R6, RZ, RZ ;  /* 0x000000ff060f7210 */ /* 0x000fe20007ffe1ff */
[----:B------:R-:W-:Y:S01]  /*0cd0*/  IMAD R13, R0, R12, R13 ;  /* 0x0000000c000d7224 */ /* 0x000fe200078e020d */
[----:B------:R-:W-:Y:S01]  /*0ce0*/  LOP3.LUT R28, R10, 0x16, RZ, 0xfc, !PT ;  /* 0x000000160a1c7812 */ /* 0x000fe200078efcff */
[----:B------:R-:W-:Y:S01]  /*0cf0*/  IMAD.IADD R8, R18, 0x1, R3 ;  /* 0x0000000112087824 */ /* 0x000fe200078e0203 */
[----:B------:R-:W-:Y:S01]  /*0d00*/  LOP3.LUT R18, R10, 0x8, RZ, 0xfc, !PT ;  /* 0x000000080a127812 */ /* 0x000fe200078efcff */
[C---:B------:R-:W-:Y:S01]  /*0d10*/  IMAD R3, R0.reuse, R15, R14 ;  /* 0x0000000f00037224 */ /* 0x040fe200078e020e */
[C---:B------:R-:W-:Y:S01]  /*0d20*/  ISETP.GT.U32.AND P0, PT, R0.reuse, R13, PT ;  /* 0x0000000d0000720c */ /* 0x040fe20003f04070 */
[--C-:B------:R-:W-:Y:S01]  /*0d30*/  @!P1 IMAD.IADD R11, R11, 0x1, -R0.reuse ;  /* 0x000000010b0b9824 */ /* 0x100fe200078e0a00 */
[----:B------:R-:W-:Y:S01]  /*0d40*/  IABS R14, R18 ;  /* 0x00000012000e7213 */ /* 0x000fe20000000000 */
[----:B------:R-:W-:Y:S01]  /*0d50*/  IMAD.MOV.U32 R16, RZ, RZ, R17 ;  /* 0x000000ffff107224 */ /* 0x000fe200078e0011 */
[C---:B------:R-:W-:Y:S01]  /*0d60*/  ISETP.GT.U32.AND P5, PT, R0.reuse, R3, PT ;  /* 0x000000030000720c */ /* 0x040fe20003fa4070 */
[----:B------:R-:W-:Y:S01]  /*0d70*/  @!P2 IMAD.IADD R19, R19, 0x1, -R0 ;  /* 0x000000011313a824 */ /* 0x000fe200078e0a00 */
[----:B------:R-:W-:Y:S01]  /*0d80*/  ISETP.GT.U32.AND P6, PT, R0, R11, PT ;  /* 0x0000000b0000720c */ /* 0x000fe20003fc4070 */
[----:B------:R-:W-:Y:S01]  /*0d90*/  IMAD.HI.U32 R6, R9, R16, RZ ;  /* 0x0000001009067227 */ /* 0x000fe200078e00ff */
[----:B------:R-:W-:-:S02]  /*0da0*/  ISETP.GE.AND P1, PT, R22, RZ, PT ;  /* 0x000000ff1600720c */ /* 0x000fc40003f26270 */
[----:B------:R-:W-:Y:S02]  /*0db0*/  ISETP.GT.U32.AND P2, PT, R0, R19, PT ;  /* 0x000000130000720c */ /* 0x000fe40003f44070 */
[----:B------:R-:W-:Y:S01]  /*0dc0*/  IADD3 R15, PT, PT, -R6, RZ, RZ ;  /* 0x000000ff060f7210 */ /* 0x000fe20007ffe1ff */
[--C-:B------:R-:W-:Y:S01]  /*0dd0*/  @!P0 IMAD.IADD R13, R13, 0x1, -R0.reuse ;  /* 0x000000010d0d8824 */ /* 0x100fe200078e0a00 */
[C---:B------:R-:W-:Y:S01]  /*0de0*/  ISETP.GE.AND P0, PT, R10.reuse, RZ, PT ;  /* 0x000000ff0a00720c */ /* 0x040fe20003f06270 */
[----:B------:R-:W-:Y:S01]  /*0df0*/  IMAD.HI.U32 R6, R9, R14, RZ ;  /* 0x0000000e09067227 */ /* 0x000fe200078e00ff */
[C---:B------:R-:W-:Y:S02]  /*0e00*/  LOP3.LUT R22, R10.reuse, 0xc, RZ, 0xfc, !PT ;  /* 0x0000000c0a167812 */ /* 0x040fe400078efcff */
[----:B------:R-:W-:Y:S01]  /*0e10*/  LOP3.LUT R27, R10, 0x14, RZ, 0xfc, !PT ;  /* 0x000000140a1b7812 */ /* 0x000fe200078efcff */
[----:B------:R-:W-:Y:S01]  /*0e20*/  @!P5 IMAD.IADD R3, R3, 0x1, -R0 ;  /* 0x000000010303d824 */ /* 0x000fe200078e0a00 */
[----:B------:R-:W-:Y:S01]  /*0e30*/  @!P6 IADD3 R11, PT, PT, R11, -R0, RZ ;  /* 0x800000000b0be210 */ /* 0x000fe20007ffe0ff */
[----:B------:R-:W-:Y:S01]  /*0e40*/  IMAD.MOV R17, RZ, RZ, -R6 ;  /* 0x000000ffff117224 */ /* 0x000fe200078e0a06 */
[C---:B------:R-:W-:Y:S01]  /*0e50*/  ISETP.GT.U32.AND P5, PT, R0.reuse, R13, PT ;  /* 0x0000000d0000720c */ /* 0x040fe20003fa4070 */
[C---:B------:R-:W-:Y:S01]  /*0e60*/  IMAD R15, R0.reuse, R15, R16 ;  /* 0x0000000f000f7224 */ /* 0x040fe200078e0210 */
[C---:B------:R-:W-:Y:S01]  /*0e70*/  ISETP.GT.U32.AND P6, PT, R0.reuse, R3, PT ;  /* 0x000000030000720c */ /* 0x040fe20003fc4070 */
[----:B------:R-:W-:Y:S01]  /*0e80*/  IMAD.MOV.U32 R12, RZ, RZ, R11 ;  /* 0x000000ffff0c7224 */ /* 0x000fe200078e000b */
[----:B------:R-:W-:Y:S01]  /*0e90*/  IABS R16, R21 ;  /* 0x0000001500107213 */ /* 0x000fe20000000000 */
[C---:B------:R-:W-:Y:S01]  /*0ea0*/  IMAD R11, R0.reuse, R17, R14 ;  /* 0x00000011000b7224 */ /* 0x040fe200078e020e */
[----:B------:R-:W-:Y:S01]  /*0eb0*/  IABS R26, R29 ;  /* 0x0000001d001a7213 */ /* 0x000fe20000000000 */
[----:B------:R-:W-:Y:S01]  /*0ec0*/  @!P2 IMAD.IADD R19, R19, 0x1, -R0 ;  /* 0x000000011313a824 */ /* 0x000fe200078e0a00 */
[----:B------:R-:W-:Y:S01]  /*0ed0*/  ISETP.GT.U32.AND P2, PT, R0, R15, PT ;  /* 0x0000000f0000720c */ /* 0x000fe20003f44070 */
[----:B------:R-:W-:Y:S01]  /*0ee0*/  IMAD.HI.U32 R6, R9, R16, RZ ;  /* 0x0000001009067227 */ /* 0x000fe200078e00ff */
[----:B------:R-:W-:-:S02]  /*0ef0*/  @!P0 IADD3 R12, PT, PT, -R12, RZ, RZ ;  /* 0x000000ff0c0c8210 */ /* 0x000fc40007ffe1ff */
[----:B------:R-:W-:Y:S01]  /*0f00*/  ISETP.GE.AND P0, PT, R18, RZ, PT ;  /* 0x000000ff1200720c */ /* 0x000fe20003f06270 */
[--C-:B------:R-:W-:Y:S01]  /*0f10*/  @!P5 IMAD.IADD R13, R13, 0x1, -R0.reuse ;  /* 0x000000010d0dd824 */ /* 0x100fe200078e0a00 */
[----:B------:R-:W-:Y:S01]  /*0f20*/  ISETP.GE.AND P5, PT, R20, RZ, PT ;  /* 0x000000ff1400720c */ /* 0x000fe20003fa6270 */
[----:B------:R-:W-:Y:S01]  /*0f30*/  @!P6 IMAD.IADD R3, R3, 0x1, -R0 ;  /* 0x000000010303e824 */ /* 0x000fe200078e0a00 */
[C---:B------:R-:W-:Y:S01]  /*0f40*/  ISETP.GT.U32.AND P6, PT, R0.reuse, R11, PT ;  /* 0x0000000b0000720c */ /* 0x040fe20003fc4070 */
[----:B------:R-:W-:Y:S01]  /*0f50*/  IMAD.MOV R17, RZ, RZ, -R6 ;  /* 0x000000ffff117224 */ /* 0x000fe200078e0a06 */
[----:B------:R-:W-:Y:S01]  /*0f60*/  IABS R18, R22 ;  /* 0x0000001600127213 */ /* 0x000fe20000000000 */
[----:B------:R-:W-:Y:S01]  /*0f70*/  IMAD.MOV.U32 R6, RZ, RZ, R19 ;  /* 0x000000ffff067224 */ /* 0x000fe200078e0013 */
[----:B------:R-:W-:Y:S01]  /*0f80*/  IABS R20, R23 ;  /* 0x0000001700147213 */ /* 0x000fe20000000000 */
[----:B------:R-:W-:Y:S01]  /*0f90*/  IMAD R17, R0, R17, R16 ;  /* 0x0000001100117224 */ /* 0x000fe200078e0210 */
[----:B------:R-:W-:Y:S01]  /*0fa0*/  @!P2 IADD3 R15, PT, PT, R15, -R0, RZ ;  /* 0x800000000f0fa210 */ /* 0x000fe20007ffe0ff */
[----:B------:R-:W-:Y:S01]  /*0fb0*/  IMAD.HI.U32 R16, R9, R18, RZ ;  /* 0x0000001209107227 */ /* 0x000fe200078e00ff */
[----:B------:R-:W-:-:S02]  /*0fc0*/  ISETP.GE.AND P2, PT, R21, RZ, PT ;  /* 0x000000ff1500720c */ /* 0x000fc40003f46270 */
[----:B------:R-:W-:Y:S01]  /*0fd0*/  IABS R21, R24 ;  /* 0x0000001800157213 */ /* 0x000fe20000000000 */
[----:B------:R-:W-:Y:S01]  /*0fe0*/  IMAD.MOV.U32 R14, RZ, RZ, R13 ;  /* 0x000000ffff0e7224 */ /* 0x000fe200078e000d */
[----:B------:R-:W-:Y:S01]  /*0ff0*/  @!P5 IADD3 R6, PT, PT, -R6, RZ, RZ ;  /* 0x000000ff0606d210 */ /* 0x000fe20007ffe1ff */
[----:B------:R-:W-:Y:S01]  /*1000*/  @!P6 IMAD.IADD R11, R11, 0x1, -R0 ;  /* 0x000000010b0be824 */ /* 0x000fe200078e0a00 */
[C---:B------:R-:W-:Y:S01]  /*1010*/  ISETP.GT.U32.AND P6, PT, R0.reuse, R15, PT ;  /* 0x0000000f0000720c */ /* 0x040fe20003fc4070 */
[----:B------:R-:W-:Y:S01]  /*1020*/  IMAD.MOV R13, RZ, RZ, -R16 ;  /* 0x000000ffff0d7224 */ /* 0x000fe200078e0a10 */
[C---:B------:R-:W-:Y:S01]  /*1030*/  ISETP.GT.U32.AND P5, PT, R0.reuse, R17, PT ;  /* 0x000000110000720c */ /* 0x040fe20003fa4070 */
[----:B------:R-:W-:Y:S01]  /*1040*/  IMAD.MOV.U32 R19, RZ, RZ, R20 ;  /* 0x000000ffff137224 */ /* 0x000fe200078e0014 */
[----:B------:R-:W-:Y:S01]  /*1050*/  MOV R16, R3 ;  /* 0x0000000300107202 */ /* 0x000fe20000000f00 */
[----:B------:R-:W-:Y:S01]  /*1060*/  @!P4 IMAD.MOV R14, RZ, RZ, -R14 ;  /* 0x000000ffff0ec224 */ /* 0x000fe200078e0a0e */
[C---:B------:R-:W-:Y:S01]  /*1070*/  ISETP.GT.U32.AND P4, PT, R0.reuse, R11, PT ;  /* 0x0000000b0000720c */ /* 0x040fe20003f84070 */
[----:B------:R-:W-:Y:S01]  /*1080*/  IMAD.MOV.U32 R20, RZ, RZ, R21 ;  /* 0x000000ffff147224 */ /* 0x000fe200078e0015 */
[----:B------:R-:W-:Y:S01]  /*1090*/  IABS R25, R28 ;  /* 0x0000001c00197213 */ /* 0x000fe20000000000 */
[----:B------:R-:W-:Y:S01]  /*10a0*/  IMAD R3, R0, R13, R18 ;  /* 0x0000000d00037224 */ /* 0x000fe200078e0212 */
[C---:B------:R-:W-:Y:S01]  /*10b0*/  LOP3.LUT R30, R10.reuse, 0x20, RZ, 0xfc, !PT ;  /* 0x000000200a1e7812 */ /* 0x040fe200078efcff */
[----:B------:R-:W-:Y:S01]  /*10c0*/  IMAD.HI.U32 R13, R9, R19, RZ ;  /* 0x00000013090d7227 */ /* 0x000fe200078e00ff */
[----:B------:R-:W-:-:S02]  /*10d0*/  LOP3.LUT R32, R10, 0x26, RZ, 0xfc, !PT ;  /* 0x000000260a207812 */ /* 0x000fc400078efcff */
[----:B------:R-:W-:Y:S01]  /*10e0*/  LOP3.LUT R33, R10, 0x24, RZ, 0xfc, !PT ;  /* 0x000000240a217812 */ /* 0x000fe200078efcff */
[--C-:B------:R-:W-:Y:S01]  /*10f0*/  @!P6 IMAD.IADD R15, R15, 0x1, -R0.reuse ;  /* 0x000000010f0fe824 */ /* 0x100fe200078e0a00 */
[----:B------:R-:W-:Y:S01]  /*1100*/  IADD3 R13, PT, PT, -R13, RZ, RZ ;  /* 0x000000ff0d0d7210 */ /* 0x000fe20007ffe1ff */
[----:B------:R-:W-:Y:S01]  /*1110*/  @!P5 IMAD.IADD R17, R17, 0x1, -R0 ;  /* 0x000000011111d824 */ /* 0x000fe200078e0a00 */
[----:B------:R-:W-:Y:S01]  /*1120*/  ISETP.GT.U32.AND P6, PT, R0, R3, PT ;  /* 0x000000030000720c */ /* 0x000fe20003fc4070 */
[----:B------:R-:W-:Y:S01]  /*1130*/  @!P3 IMAD.MOV R15, RZ, RZ, -R15 ;  /* 0x000000ffff0fb224 */ /* 0x000fe200078e0a0f */
[----:B------:R-:W-:Y:S01]  /*1140*/  ISETP.GE.AND P5, PT, R24, RZ, PT ;  /* 0x000000ff1800720c */ /* 0x000fe20003fa6270 */
[----:B------:R-:W-:Y:S01]  /*1150*/  IMAD.HI.U32 R18, R9, R20, RZ ;  /* 0x0000001409127227 */ /* 0x000fe200078e00ff */
[----:B------:R-:W-:Y:S02]  /*1160*/  ISETP.GT.U32.AND P3, PT, R0, R17, PT ;  /* 0x000000110000720c */ /* 0x000fe40003f64070 */
[----:B------:R-:W-:Y:S01]  /*1170*/  IABS R24, R27 ;  /* 0x0000001b00187213 */ /* 0x000fe20000000000 */
[----:B------:R-:W-:Y:S01]  /*1180*/  IMAD.MOV R21, RZ, RZ, -R18 ;  /* 0x000000ffff157224 */ /* 0x000fe200078e0a12 */
[----:B------:R-:W-:Y:S01]  /*1190*/  IABS R31, R33 ;  /* 0x00000021001f7213 */ /* 0x000fe20000000000 */
[----:B------:R-:W-:Y:S01]  /*11a0*/  @!P1 IMAD.MOV R16, RZ, RZ, -R16 ;  /* 0x000000ffff109224 */ /* 0x000fe200078e0a10 */
[----:B------:R-:W-:Y:S01]  /*11b0*/  ISETP.GE.AND P1, PT, R22, RZ, PT ;  /* 0x000000ff1600720c */ /* 0x000fe20003f26270 */
[----:B------:R-:W-:Y:S01]  /*11c0*/  IMAD R13, R0, R13, R19 ;  /* 0x0000000d000d7224 */ /* 0x000fe200078e0213 */
[----:B------:R-:W-:Y:S01]  /*11d0*/  LOP3.LUT R22, R10, 0x12, RZ, 0xfc, !PT ;  /* 0x000000120a167812 */ /* 0x000fe200078efcff */
[----:B------:R-:W-:Y:S01]  /*11e0*/  @!P4 IMAD.IADD R11, R11, 0x1, -R0 ;  /* 0x000000010b0bc824 */ /* 0x000fe200078e0a00 */
[----:B------:R-:W-:Y:S01]  /*11f0*/  @!P6 IADD3 R3, PT, PT, R3, -R0, RZ ;  /* 0x800000000303e210 */ /* 0x000fe20007ffe0ff */
[C---:B------:R-:W-:Y:S01]  /*1200*/  IMAD R19, R0.reuse, R21, R20 ;  /* 0x0000001500137224 */ /* 0x040fe200078e0214 */
[----:B------:R-:W-:Y:S01]  /*1210*/  IABS R20, R22 ;  /* 0x0000001600147213 */ /* 0x000fe20000000000 */
[----:B------:R-:W-:Y:S01]  /*1220*/  IMAD.MOV.U32 R18, RZ, RZ, R11 ;  /* 0x000000ffff127224 */ /* 0x000fe200078e000b */
[C---:B------:R-:W-:Y:S01]  /*1230*/  ISETP.GT.U32.AND P6, PT, R0.reuse, R3, PT ;  /* 0x000000030000720c */ /* 0x040fe20003fc4070 */
[----:B------:R-:W-:Y:S01]  /*1240*/  @!P3 IMAD.IADD R17, R17, 0x1, -R0 ;  /* 0x000000011111b824 */ /* 0x000fe200078e0a00 */
[C---:B------:R-:W-:Y:S01]  /*1250*/  ISETP.GT.U32.AND P3, PT, R0.reuse, R19, PT ;  /* 0x000000130000720c */ /* 0x040fe20003f64070 */
[----:B------:R-:W-:Y:S01]  /*1260*/  @!P0 IMAD.MOV R18, RZ, RZ, -R18 ;  /* 0x000000ffff128224 */ /* 0x000fe200078e0a12 */
[----:B------:R-:W-:Y:S01]  /*1270*/  ISETP.GT.U32.AND P0, PT, R0, R13, PT ;  /* 0x0000000d0000720c */ /* 0x000fe20003f04070 */
[----:B------:R-:W-:Y:S01]  /*1280*/  IMAD.HI.U32 R11, R9, R20, RZ ;  /* 0x00000014090b7227 */ /* 0x000fe200078e00ff */
[----:B------:R-:W-:-:S02]  /*1290*/  ISETP.GE.AND P4, PT, R23, RZ, PT ;  /* 0x000000ff1700720c */ /* 0x000fc40003f86270 */
[C---:B------:R-:W-:Y:S01]  /*12a0*/  LOP3.LUT R34, R10.reuse, 0x2a, RZ, 0xfc, !PT ;  /* 0x0000002a0a227812 */ /* 0x040fe200078efcff */
[----:B------:R-:W-:Y:S01]  /*12b0*/  @!P2 IMAD.MOV R17, RZ, RZ, -R17 ;  /* 0x000000ffff11a224 */ /* 0x000fe200078e0a11 */
[----:B------:R-:W-:Y:S01]  /*12c0*/  IADD3 R11, PT, PT, -R11, RZ, RZ ;  /* 0x000000ff0b0b7210 */ /* 0x000fe20007ffe1ff */
[----:B------:R-:W-:Y:S01]  /*12d0*/  IMAD.HI.U32 R23, R9, R26, RZ ;  /* 0x0000001a09177227 */ /* 0x000fe200078e00ff */
[----:B------:R-:W-:Y:S02]  /*12e0*/  LOP3.LUT R37, R10, 0x2c, RZ, 0xfc, !PT ;  /* 0x0000002c0a257812 */ /* 0x000fe400078efcff */
[----:B------:R-:W-:Y:S01]  /*12f0*/  IABS R35, R34 ;  /* 0x0000002200237213 */ /* 0x000fe20000000000 */
[C---:B------:R-:W-:Y:S01]  /*1300*/  IMAD R11, R0.reuse, R11, R20 ;  /* 0x0000000b000b7224 */ /* 0x040fe200078e0214 */
[----:B------:R-:W-:Y:S01]  /*1310*/  @!P3 IADD3 R19, PT, PT, R19, -R0, RZ ;  /* 0x800000001313b210 */ /* 0x000fe20007ffe0ff */
[--C-:B------:R-:W-:Y:S01]  /*1320*/  @!P0 IMAD.IADD R13, R13, 0x1, -R0.reuse ;  /* 0x000000010d0d8824 */ /* 0x100fe200078e0a00 */
[----:B------:R-:W-:Y:S01]  /*1330*/  IABS R36, R37 ;  /* 0x0000002500247213 */ /* 0x000fe20000000000 */
[----:B------:R-:W-:Y:S01]  /*1340*/  @!P6 IMAD.IADD R3, R3, 0x1, -R0 ;  /* 0x000000010303e824 */ /* 0x000fe200078e0a00 */
[C---:B------:R-:W-:Y:S01]  /*1350*/  ISETP.GT.U32.AND P3, PT, R0.reuse, R19, PT ;  /* 0x000000130000720c */ /* 0x040fe20003f64070 */
[----:B------:R-:W-:Y:S01]  /*1360*/  IMAD.HI.U32 R21, R9, R24, RZ ;  /* 0x0000001809157227 */ /* 0x000fe200078e00ff */
[----:B------:R-:W-:-:S02]  /*1370*/  ISETP.GT.U32.AND P0, PT, R0, R11, PT ;  /* 0x0000000b0000720c */ /* 0x000fc40003f04070 */
[----:B------:R-:W-:Y:S01]  /*1380*/  ISETP.GT.U32.AND P2, PT, R0, R13, PT ;  /* 0x0000000d0000720c */ /* 0x000fe20003f44070 */
[----:B------:R-:W-:Y:S01]  /*1390*/  IMAD.MOV R23, RZ, RZ, -R23 ;  /* 0x000000ffff177224 */ /* 0x000fe200078e0a17 */
[----:B------:R-:W-:Y:S01]  /*13a0*/  ISETP.GE.AND P6, PT, R22, RZ, PT ;  /* 0x000000ff1600720c */ /* 0x000fe20003fc6270 */
[----:B------:R-:W-:Y:S01]  /*13b0*/  IMAD.HI.U32 R22, R9, R25, RZ ;  /* 0x0000001909167227 */ /* 0x000fe200078e00ff */
[C---:B------:R-:W-:Y:S02]  /*13c0*/  LOP3.LUT R41, R10.reuse, 0x30, RZ, 0xfc, !PT ;  /* 0x000000300a297812 */ /* 0x040fe400078efcff */
[----:B------:R-:W-:Y:S01]  /*13d0*/  LOP3.LUT R48, R10, 0x32, RZ, 0xfc, !PT ;  /* 0x000000320a307812 */ /* 0x000fe200078efcff */
[----:B------:R-:W-:Y:S01]  /*13e0*/  IMAD.MOV R21, RZ, RZ, -R21 ;  /* 0x000000ffff157224 */ /* 0x000fe200078e0a15 */
[----:B------:R-:W-:Y:S01]  /*13f0*/  IADD3 R22, PT, PT, -R22, RZ, RZ ;  /* 0x000000ff16167210 */ /* 0x000fe20007ffe1ff */
[----:B------:R-:W-:Y:S01]  /*1400*/  @!P3 IMAD.IADD R19, R19, 0x1, -R0 ;  /* 0x000000011313b824 */ /* 0x000fe200078e0a00 */
[----:B------:R-:W-:Y:S01]  /*1410*/  IABS R39, R48 ;  /* 0x0000003000277213 */ /* 0x000fe20000000000 */
[----:B------:R-:W-:Y:S01]  /*1420*/  IMAD R23, R0, R23, R26 ;  /* 0x0000001700177224 */ /* 0x000fe200078e021a */
[----:B------:R-:W-:Y:S01]  /*1430*/  LOP3.LUT R50, R10, 0x36, RZ, 0xfc, !PT ;  /* 0x000000360a327812 */ /* 0x000fe200078efcff */
[----:B------:R-:W-:Y:S01]  /*1440*/  @!P0 IMAD.IADD R11, R11, 0x1, -R0 ;  /* 0x000000010b0b8824 */ /* 0x000fe200078e0a00 */
[----:B------:R-:W-:Y:S01]  /*1450*/  @!P2 IADD3 R13, PT, PT, R13, -R0, RZ ;  /* 0x800000000d0da210 */ /* 0x000fe20007ffe0ff */
[----:B------:R-:W-:Y:S01]  /*1460*/  IMAD.MOV.U32 R20, RZ, RZ, R3 ;  /* 0x000000ffff147224 */ /* 0x000fe200078e0003 */
[----:B------:R-:W-:Y:S01]  /*1470*/  @!P5 IADD3 R19, PT, PT, -R19, RZ, RZ ;  /* 0x000000ff1313d210 */ /* 0x000fe20007ffe1ff */
[C---:B------:R-:W-:Y:S01]  /*1480*/  IMAD R3, R0.reuse, R21, R24 ;  /* 0x0000001500037224 */ /* 0x040fe200078e0218 */
[C---:B------:R-:W-:Y:S01]  /*1490*/  ISETP.GT.U32.AND P5, PT, R0.reuse, R23, PT ;  /* 0x000000170000720c */ /* 0x040fe20003fa4070 */
[----:B------:R-:W-:Y:S01]  /*14a0*/  IMAD R21, R0, R22, R25 ;  /* 0x0000001600157224 */ /* 0x000fe200078e0219 */
[----:B------:R-:W-:Y:S01]  /*14b0*/  LOP3.LUT R25, R10, 0x1a, RZ, 0xfc, !PT ;  /* 0x0000001a0a197812 */ /* 0x000fe200078efcff */
[----:B------:R-:W-:Y:S01]  /*14c0*/  IMAD.MOV.U32 R22, RZ, RZ, R13 ;  /* 0x000000ffff167224 */ /* 0x000fe200078e000d */
[C---:B------:R-:W-:Y:S01]  /*14d0*/  ISETP.GT.U32.AND P0, PT, R0.reuse, R11, PT ;  /* 0x0000000b0000720c */ /* 0x040fe20003f04070 */
[----:B------:R-:W-:Y:S01]  /*14e0*/  @!P1 IMAD.MOV R20, RZ, RZ, -R20 ;  /* 0x000000ffff149224 */ /* 0x000fe200078e0a14 */
[----:B------:R-:W-:Y:S01]  /*14f0*/  IABS R24, R25 ;  /* 0x0000001900187213 */ /* 0x000fe20000000000 */
[----:B------:R-:W-:Y:S01]  /*1500*/  @!P4 IMAD.MOV R22, RZ, RZ, -R22 ;  /* 0x000000ffff16c224 */ /* 0x000fe200078e0a16 */
[----:B------:R-:W-:-:S02]  /*1510*/  ISETP.GT.U32.AND P2, PT, R0, R3, PT ;  /* 0x000000030000720c */ /* 0x000fc40003f44070 */
[----:B------:R-:W-:Y:S01]  /*1520*/  ISETP.GE.AND P4, PT, R28, RZ, PT ;  /* 0x000000ff1c00720c */ /* 0x000fe20003f86270 */
[----:B------:R-:W-:Y:S01]  /*1530*/  IMAD.HI.U32 R13, R9, R24, RZ ;  /* 0x00000018090d7227 */ /* 0x000fe200078e00ff */
[----:B------:R-:W-:Y:S02]  /*1540*/  LOP3.LUT R28, R10, 0x1c, RZ, 0xfc, !PT ;  /* 0x0000001c0a1c7812 */ /* 0x000fe400078efcff */
[C---:B------:R-:W-:Y:S01]  /*1550*/  ISETP.GT.U32.AND P3, PT, R0.reuse, R21, PT ;  /* 0x000000150000720c */ /* 0x040fe20003f64070 */
[----:B------:R-:W-:Y:S01]  /*1560*/  IMAD.MOV R13, RZ, RZ, -R13 ;  /* 0x000000ffff0d7224 */ /* 0x000fe200078e0a0d */
[----:B------:R-:W-:Y:S01]  /*1570*/  IABS R26, R28 ;  /* 0x0000001c001a7213 */ /* 0x000fe20000000000 */
[--C-:B------:R-:W-:Y:S01]  /*1580*/  @!P5 IMAD.IADD R23, R23, 0x1, -R0.reuse ;  /* 0x000000011717d824 */ /* 0x100fe200078e0a00 */
[----:B------:R-:W-:Y:S01]  /*1590*/  ISETP.GE.AND P1, PT, R27, RZ, PT ;  /* 0x000000ff1b00720c */ /* 0x000fe20003f26270 */
[----:B------:R-:W-:Y:S01]  /*15a0*/  @!P0 IMAD.IADD R11, R11, 0x1, -R0 ;  /* 0x000000010b0b8824 */ /* 0x000fe200078e0a00 */
[----:B------:R-:W-:Y:S01]  /*15b0*/  ISETP.GE.AND P0, PT, R29, RZ, PT ;  /* 0x000000ff1d00720c */ /* 0x000fe20003f06270 */
[C---:B------:R-:W-:Y:S01]  /*15c0*/  IMAD R13, R0.reuse, R13, R24 ;  /* 0x0000000d000d7224 */ /* 0x040fe200078e0218 */
[----:B------:R-:W-:Y:S01]  /*15d0*/  ISETP.GT.U32.AND P5, PT, R0, R23, PT ;  /* 0x000000170000720c */ /* 0x000fe20003fa4070 */
[----:B------:R-:W-:Y:S01]  /*15e0*/  @!P2 IMAD.IADD R3, R3, 0x1, -R0 ;  /* 0x000000010303a824 */ /* 0x000fe200078e0a00 */
[C---:B------:R-:W-:Y:S01]  /*15f0*/  LOP3.LUT R29, R10.reuse, 0x1e, RZ, 0xfc, !PT ;  /* 0x0000001e0a1d7812 */ /* 0x040fe200078efcff */
[----:B------:R-:W-:Y:S01]  /*1600*/  IMAD.MOV.U32 R24, RZ, RZ, R11 ;  /* 0x000000ffff187224 */ /* 0x000fe200078e000b */
[----:B------:R-:W-:Y:S01]  /*1610*/  LOP3.LUT R49, R10, 0x34, RZ, 0xfc, !PT ;  /* 0x000000340a317812 */ /* 0x000fe200078efcff */
[----:B------:R-:W-:Y:S01]  /*1620*/  IMAD.HI.U32 R11, R9, R26, RZ ;  /* 0x0000001a090b7227 */ /* 0x000fe200078e00ff */
[----:B------:R-:W-:-:S02]  /*1630*/  ISETP.GT.U32.AND P2, PT, R0, R3, PT ;  /* 0x000000030000720c */ /* 0x000fc40003f44070 */
[-C--:B------:R-:W-:Y:S01]  /*1640*/  @!P3 IADD3 R21, PT, PT, R21, -R0.reuse, RZ ;  /* 0x800000001515b210 */ /* 0x080fe20007ffe0ff */
[----:B------:R-:W-:Y:S01]  /*1650*/  IMAD.MOV R11, RZ, RZ, -R11 ;  /* 0x000000ffff0b7224 */ /* 0x000fe200078e0a0b */
[----:B------:R-:W-:Y:S01]  /*1660*/  IABS R27, R29 ;  /* 0x0000001d001b7213 */ /* 0x000fe20000000000 */
[----:B------:R-:W-:Y:S01]  /*1670*/  @!P6 IMAD.MOV R24, RZ, RZ, -R24 ;  /* 0x000000ffff18e224 */ /* 0x000fe200078e0a18 */
[C---:B------:R-:W-:Y:S01]  /*1680*/  ISETP.GT.U32.AND P3, PT, R0.reuse, R21, PT ;  /* 0x000000150000720c */ /* 0x040fe20003f64070 */
[C---:B------:R-:W-:Y:S01]  /*1690*/  IMAD R11, R0.reuse, R11, R26 ;  /* 0x0000000b000b7224 */ /* 0x040fe200078e021a */
[C---:B------:R-:W-:Y:S01]  /*16a0*/  ISETP.GT.U32.AND P6, PT, R0.reuse, R13, PT ;  /* 0x0000000d0000720c */ /* 0x040fe20003fc4070 */
[----:B------:R-:W-:Y:S01]  /*16b0*/  @!P5 IMAD.IADD R23, R23, 0x1, -R0 ;  /* 0x000000011717d824 */ /* 0x000fe200078e0a00 */
[----:B------:R-:W-:Y:S02]  /*16c0*/  IABS R40, R49 ;  /* 0x0000003100287213 */ /* 0x000fe40000000000 */
[----:B------:R-:W-:Y:S01]  /*16d0*/  ISETP.GT.U32.AND P5, PT, R0, R11, PT ;  /* 0x0000000b0000720c */ /* 0x000fe20003fa4070 */
[----:B------:R-:W-:Y:S01]  /*16e0*/  @!P0 IMAD.MOV R23, RZ, RZ, -R23 ;  /* 0x000000ffff178224 */ /* 0x000fe200078e0a17 */
[----:B------:R-:W-:-:S02]  /*16f0*/  @!P2 IADD3 R3, PT, PT, R3, -R0, RZ ;  /* 0x800000000303a210 */ /* 0x000fc40007ffe0ff */
[----:B------:R-:W-:Y:S01]  /*1700*/  ISETP.GE.AND P2, PT, R25, RZ, PT ;  /* 0x000000ff1900720c */ /* 0x000fe20003f46270 */
[----:B------:R-:W-:Y:S01]  /*1710*/  IMAD.HI.U32 R25, R9, R27, RZ ;  /* 0x0000001b09197227 */ /* 0x000fe200078e00ff */
[----:B------:R-:W-:Y:S02]  /*1720*/  MOV R26, R3 ;  /* 0x00000003001a7202 */ /* 0x000fe40000000f00 */
[----:B------:R-:W-:Y:S01]  /*1730*/  ISETP.GE.AND P0, PT, R30, RZ, PT ;  /* 0x000000ff1e00720c */ /* 0x000fe20003f06270 */
[----:B------:R-:W-:Y:S01]  /*1740*/  IMAD.MOV R25, RZ, RZ, -R25 ;  /* 0x000000ffff197224 */ /* 0x000fe200078e0a19 */
[----:B------:R-:W-:Y:S01]  /*1750*/  LOP3.LUT R51, R10, 0x38, RZ, 0xfc, !PT ;  /* 0x000000380a337812 */ /* 0x000fe200078efcff */
[--C-:B------:R-:W-:Y:S01]  /*1760*/  @!P3 IMAD.IADD R21, R21, 0x1, -R0.reuse ;  /* 0x000000011515b824 */ /* 0x100fe200078e0a00 */
[----:B------:R-:W-:Y:S01]  /*1770*/  ISETP.GE.AND P3, PT, R28, RZ, PT ;  /* 0x000000ff1c00720c */ /* 0x000fe20003f66270 */
[--C-:B------:R-:W-:Y:S01]  /*1780*/  @!P5 IMAD.IADD R11, R11, 0x1, -R0.reuse ;  /* 0x000000010b0bd824 */ /* 0x100fe200078e0a00 */
[----:B------:R-:W-:Y:S01]  /*1790*/  IABS R28, R30 ;  /* 0x0000001e001c7213 */ /* 0x000fe20000000000 */
[C---:B------:R-:W-:Y:S01]  /*17a0*/  IMAD R3, R0.reuse, R25, R27 ;  /* 0x0000001900037224 */ /* 0x040fe200078e021b */
[----:B------:R-:W-:Y:S01]  /*17b0*/  @!P4 IADD3 R21, PT, PT, -R21, RZ, RZ ;  /* 0x000000ff1515c210 */ /* 0x000fe20007ffe1ff */
[----:B------:R-:W-:Y:S01]  /*17c0*/  @!P6 IMAD.IADD R13, R13, 0x1, -R0 ;  /* 0x000000010d0de824 */ /* 0x000fe200078e0a00 */
[C---:B------:R-:W-:Y:S01]  /*17d0*/  ISETP.GT.U32.AND P5, PT, R0.reuse, R11, PT ;  /* 0x0000000b0000720c */ /* 0x040fe20003fa4070 */
[----:B------:R-:W-:Y:S01]  /*17e0*/  IMAD.HI.U32 R25, R9, R28, RZ ;  /* 0x0000001c09197227 */ /* 0x000fe200078e00ff */
[----:B------:R-:W-:-:S02]  /*17f0*/  ISETP.GT.U32.AND P4, PT, R0, R3, PT ;  /* 0x000000030000720c */ /* 0x000fc40003f84070 */
[----:B------:R-:W-:Y:S01]  /*1800*/  LOP3.LUT R27, R10, 0x22, RZ, 0xfc, !PT ;  /* 0x000000220a1b7812 */ /* 0x000fe200078efcff */
[----:B------:R-:W-:Y:S01]  /*1810*/  @!P1 IMAD.MOV R26, RZ, RZ, -R26 ;  /* 0x000000ffff1a9224 */ /* 0x000fe200078e0a1a */
[C---:B------:R-:W-:Y:S01]  /*1820*/  ISETP.GT.U32.AND P1, PT, R0.reuse, R13, PT ;  /* 0x0000000d0000720c */ /* 0x040fe20003f24070 */
[----:B------:R-:W-:Y:S01]  /*1830*/  IMAD.MOV R25, RZ, RZ, -R25 ;  /* 0x000000ffff197224 */ /* 0x000fe200078e0a19 */
[----:B------:R-:W-:Y:S02]  /*1840*/  ISETP.GE.AND P6, PT, R29, RZ, PT ;  /* 0x000000ff1d00720c */ /* 0x000fe40003fc6270 */
[----:B------:R-:W-:Y:S01]  /*1850*/  IABS R29, R27 ;  /* 0x0000001b001d7213 */ /* 0x000fe20000000000 */
[----:B------:R-:W-:Y:S01]  /*1860*/  IMAD R25, R0, R25, R28 ;  /* 0x0000001900197224 */ /* 0x000fe200078e021c */
[C---:B------:R-:W-:Y:S01]  /*1870*/  LOP3.LUT R52, R10.reuse, 0x3a, RZ, 0xfc, !PT ;  /* 0x0000003a0a347812 */ /* 0x040fe200078efcff */
[--C-:B------:R-:W-:Y:S01]  /*1880*/  @!P5 IMAD.IADD R11, R11, 0x1, -R0.reuse ;  /* 0x000000010b0bd824 */ /* 0x100fe200078e0a00 */
[----:B------:R-:W-:Y:S01]  /*1890*/  LOP3.LUT R46, R10, 0x3c, RZ, 0xfc, !PT ;  /* 0x0000003c0a2e7812 */ /* 0x000fe200078efcff */
[----:B------:R-:W-:Y:S01]  /*18a0*/  @!P4 IMAD.IADD R3, R3, 0x1, -R0 ;  /* 0x000000010303c824 */ /* 0x000fe200078e0a00 */
[----:B------:R-:W-:Y:S01]  /*18b0*/  ISETP.GT.U32.AND P5, PT, R0, R25, PT ;  /* 0x000000190000720c */ /* 0x000fe20003fa4070 */
[----:B------:R-:W-:Y:S01]  /*18c0*/  IMAD.MOV.U32 R30, RZ, RZ, R11 ;  /* 0x000000ffff1e7224 */ /* 0x000fe200078e000b */
[----:B------:R-:W-:-:S02]  /*18d0*/  IABS R43, R52 ;  /* 0x00000034002b7213 */ /* 0x000fc40000000000 */
[----:B------:R-:W-:Y:S01]  /*18e0*/  @!P1 IADD3 R13, PT, PT, R13, -R0, RZ ;  /* 0x800000000d0d9210 */ /* 0x000fe20007ffe0ff */
[----:B------:R-:W-:Y:S01]  /*18f0*/  @!P3 IMAD.MOV R30, RZ, RZ, -R30 ;  /* 0x000000ffff1eb224 */ /* 0x000fe200078e0a1e */
[----:B------:R-:W-:Y:S02]  /*1900*/  ISETP.GT.U32.AND P4, PT, R0, R3, PT ;  /* 0x000000030000720c */ /* 0x000fe40003f84070 */
[----:B------:R-:W-:Y:S01]  /*1910*/  ISETP.GE.AND P1, PT, R27, RZ, PT ;  /* 0x000000ff1b00720c */ /* 0x000fe20003f26270 */
[----:B------:R-:W-:Y:S01]  /*1920*/  IMAD.HI.U32 R27, R9, R29, RZ ;  /* 0x0000001d091b7227 */ /* 0x000fe200078e00ff */
[----:B------:R-:W-:Y:S02]  /*1930*/  ISETP.GE.AND P3, PT, R32, RZ, PT ;  /* 0x000000ff2000720c */ /* 0x000fe40003f66270 */
[----:B------:R-:W-:Y:S01]  /*1940*/  IABS R45, R46 ;  /* 0x0000002e002d7213 */ /* 0x000fe20000000000 */
[----:B------:R-:W-:Y:S01]  /*1950*/  @!P5 IMAD.IADD R25, R25, 0x1, -R0 ;  /* 0x000000011919d824 */ /* 0x000fe200078e0a00 */
[----:B------:R-:W-:Y:S01]  /*1960*/  IADD3 R27, PT, PT, -R27, RZ, RZ ;  /* 0x000000ff1b1b7210 */ /* 0x000fe20007ffe1ff */
[----:B------:R-:W-:-:S02]  /*1970*/  IMAD.MOV.U32 R28, RZ, RZ, R13 ;  /* 0x000000ffff1c7224 */ /* 0x000fc400078e000d */
[----:B------:R-:W-:Y:S01]  /*1980*/  IMAD.HI.U32 R13, R9, R31, RZ ;  /* 0x0000001f090d7227 */ /* 0x000fe200078e00ff */
[----:B------:R-:W-:-:S03]  /*1990*/  ISETP.GT.U32.AND P5, PT, R0, R25, PT ;  /* 0x000000190000720c */ /* 0x000fc60003fa4070 */
[C---:B------:R-:W-:Y:S01]  /*19a0*/  IMAD R11, R0.reuse, R27, R29 ;  /* 0x0000001b000b7224 */ /* 0x040fe200078e021d */
[----:B------:R-:W-:Y:S01]  /*19b0*/  IABS R27, R32 ;  /* 0x00000020001b7213 */ /* 0x000fe20000000000 */
[----:B------:R-:W-:Y:S01]  /*19c0*/  @!P4 IMAD.IADD R3, R3, 0x1, -R0 ;  /* 0x000000010303c824 */ /* 0x000fe200078e0a00 */
[----:B------:R-:W-:Y:S01]  /*19d0*/  IADD3 R13, PT, PT, -R13, RZ, RZ ;  /* 0x000000ff0d0d7210 */ /* 0x000fe20007ffe1ff */
[----:B------:R-:W-:Y:S01]  /*19e0*/  @!P2 IMAD.MOV R28, RZ, RZ, -R28 ;  /* 0x000000ffff1ca224 */ /* 0x000fe200078e0a1c */
[----:B------:R-:W-:Y:S01]  /*19f0*/  ISETP.GT.U32.AND P4, PT, R0, R11, PT ;  /* 0x0000000b0000720c */ /* 0x000fe20003f84070 */
[----:B------:R-:W-:Y:S01]  /*1a00*/  IMAD.MOV.U32 R32, RZ, RZ, R3 ;  /* 0x000000ffff207224 */ /* 0x000fe200078e0003 */
[----:B------:R-:W-:Y:S01]  /*1a10*/  LOP3.LUT R29, R10, 0x28, RZ, 0xfc, !PT ;  /* 0x000000280a1d7812 */ /* 0x000fe200078efcff */
[----:B------:R-:W-:Y:S01]  /*1a20*/  IMAD.HI.U32 R3, R9, R27, RZ ;  /* 0x0000001b09037227 */ /* 0x000fe200078e00ff */
[----:B------:R-:W-:Y:S02]  /*1a30*/  ISETP.GE.AND P2, PT, R33, RZ, PT ;  /* 0x000000ff2100720c */ /* 0x000fe40003f46270 */
[----:B------:R-:W-:Y:S01]  /*1a40*/  @!P6 IADD3 R32, PT, PT, -R32, RZ, RZ ;  /* 0x000000ff2020e210 */ /* 0x000fe20007ffe1ff */
[----:B------:R-:W-:-:S02]  /*1a50*/  IMAD.MOV R3, RZ, RZ, -R3 ;  /* 0x000000ffff037224 */ /* 0x000fc400078e0a03 */
[--C-:B------:R-:W-:Y:S01]  /*1a60*/  @!P5 IMAD.IADD R25, R25, 0x1, -R0.reuse ;  /* 0x000000011919d824 */ /* 0x100fe200078e0a00 */
[----:B------:R-:W-:Y:S01]  /*1a70*/  ISETP.GE.AND P5, PT, R29, RZ, PT ;  /* 0x000000ff1d00720c */ /* 0x000fe20003fa6270 */
[C---:B------:R-:W-:Y:S02]  /*1a80*/  IMAD R3, R0.reuse, R3, R27 ;  /* 0x0000000300037224 */ /* 0x040fe400078e021b */
[----:B------:R-:W-:Y:S02]  /*1a90*/  @!P0 IMAD.MOV R25, RZ, RZ, -R25 ;  /* 0x000000ffff198224 */ /* 0x000fe400078e0a19 */
[----:B------:R-:W-:Y:S01]  /*1aa0*/  @!P4 IMAD.IADD R11, R11, 0x1, -R0 ;  /* 0x000000010b0bc824 */ /* 0x000fe200078e0a00 */
[C---:B------:R-:W-:Y:S01]  /*1ab0*/  ISETP.GT.U32.AND P0, PT, R0.reuse, R3, PT ;  /* 0x000000030000720c */ /* 0x040fe20003f04070 */
[C---:B------:R-:W-:Y:S01]  /*1ac0*/  IMAD R13, R0.reuse, R13, R31 ;  /* 0x0000000d000d7224 */ /* 0x040fe200078e021f */
[----:B------:R-:W-:Y:S01]  /*1ad0*/  IABS R31, R29 ;  /* 0x0000001d001f7213 */ /* 0x000fe20000000000 */
[----:B------:R-:W-:Y:S01]  /*1ae0*/  IMAD.HI.U32 R29, R9, R35, RZ ;  /* 0x00000023091d7227 */ /* 0x000fe200078e00ff */
[----:B------:R-:W-:-:S02]  /*1af0*/  ISETP.GT.U32.AND P4, PT, R0, R11, PT ;  /* 0x0000000b0000720c */ /* 0x000fc40003f84070 */
[----:B------:R-:W-:Y:S01]  /*1b00*/  ISETP.GT.U32.AND P6, PT, R0, R13, PT ;  /* 0x0000000d0000720c */ /* 0x000fe20003fc4070 */
[----:B------:R-:W-:-:S04]  /*1b10*/  IMAD.HI.U32 R27, R9, R31, RZ ;  /* 0x0000001f091b7227 */ /* 0x000fc800078e00ff */
[----:B------:R-:W-:Y:S02]  /*1b20*/  IMAD.MOV R33, RZ, RZ, -R27 ;  /* 0x000000ffff217224 */ /* 0x000fe400078e0a1b */
[----:B------:R-:W-:Y:S02]  /*1b30*/  @!P0 IMAD.IADD R3, R3, 0x1, -R0 ;  /* 0x0000000103038824 */ /* 0x000fe400078e0a00 */
[----:B------:R-:W-:-:S03]  /*1b40*/  IMAD.HI.U32 R27, R9, R36, RZ ;  /* 0x00000024091b7227 */ /* 0x000fc600078e00ff */
[----:B------:R-:W-:Y:S01]  /*1b50*/  ISETP.GT.U32.AND P0, PT, R0, R3, PT ;  /* 0x000000030000720c */ /* 0x000fe20003f04070 */
[--C-:B------:R-:W-:Y:S01]  /*1b60*/  @!P4 IMAD.IADD R11, R11, 0x1, -R0.reuse ;  /* 0x000000010b0bc824 */ /* 0x100fe200078e0a00 */
[----:B------:R-:W-:Y:S01]  /*1b70*/  ISETP.GE.AND P4, PT, R34, RZ, PT ;  /* 0x000000ff2200720c */ /* 0x000fe20003f86270 */
[----:B------:R-:W-:Y:S01]  /*1b80*/  IMAD.MOV R29, RZ, RZ, -R29 ;  /* 0x000000ffff1d7224 */ /* 0x000fe200078e0a1d */
[----:B------:R-:W-:Y:S02]  /*1b90*/  @!P6 IADD3 R13, PT, PT, R13, -R0, RZ ;  /* 0x800000000d0de210 */ /* 0x000fe40007ffe0ff */
[----:B------:R-:W-:Y:S01]  /*1ba0*/  MOV R34, R11 ;  /* 0x0000000b00227202 */ /* 0x000fe20000000f00 */
[C---:B------:R-:W-:Y:S01]  /*1bb0*/  IMAD R11, R0.reuse, R33, R31 ;  /* 0x00000021000b7224 */ /* 0x040fe200078e021f */
[C---:B------:R-:W-:Y:S01]  /*1bc0*/  ISETP.GT.U32.AND P6, PT, R0.reuse, R13, PT ;  /* 0x0000000d0000720c */ /* 0x040fe20003fc4070 */
[----:B------:R-:W-:Y:S02]  /*1bd0*/  IMAD.MOV R31, RZ, RZ, -R27 ;  /* 0x000000ffff1f7224 */ /* 0x000fe400078e0a1b */
[----:B------:R-:W-:Y:S01]  /*1be0*/  IMAD R27, R0, R29, R35 ;  /* 0x0000001d001b7224 */ /* 0x000fe200078e0223 */
[----:B------:R-:W-:Y:S01]  /*1bf0*/  IABS R35, R41 ;  /* 0x0000002900237213 */ /* 0x000fe20000000000 */
[----:B------:R-:W-:-:S02]  /*1c00*/  @!P0 IMAD.IADD R3, R3, 0x1, -R0 ;  /* 0x0000000103038824 */ /* 0x000fc400078e0a00 */
[C---:B------:R-:W-:Y:S01]  /*1c10*/  IMAD R29, R0.reuse, R31, R36 ;  /* 0x0000001f001d7224 */ /* 0x040fe200078e0224 */
[----:B------:R-:W-:Y:S01]  /*1c20*/  ISETP.GT.U32.AND P0, PT, R0, R27, PT ;  /* 0x0000001b0000720c */ /* 0x000fe20003f04070 */
[----:B------:R-:W-:Y:S01]  /*1c30*/  IMAD.MOV.U32 R38, RZ, RZ, R3 ;  /* 0x000000ffff267224 */ /* 0x000fe200078e0003 */
[----:B------:R-:W-:Y:S01]  /*1c40*/  LOP3.LUT R31, R10, 0x2e, RZ, 0xfc, !PT ;  /* 0x0000002e0a1f7812 */ /* 0x000fe200078efcff */
[----:B------:R-:W-:Y:S01]  /*1c50*/  @!P1 IMAD.MOV R34, RZ, RZ, -R34 ;  /* 0x000000ffff229224 */ /* 0x000fe200078e0a22 */
[----:B------:R-:W-:Y:S01]  /*1c60*/  ISETP.GE.AND P1, PT, R37, RZ, PT ;  /* 0x000000ff2500720c */ /* 0x000fe20003f26270 */
[----:B------:R-:W-:Y:S01]  /*1c70*/  @!P3 IMAD.MOV R38, RZ, RZ, -R38 ;  /* 0x000000ffff26b224 */ /* 0x000fe200078e0a26 */
[C---:B------:R-:W-:Y:S01]  /*1c80*/  ISETP.GT.U32.AND P3, PT, R0.reuse, R29, PT ;  /* 0x0000001d0000720c */ /* 0x040fe20003f64070 */
[----:B------:R-:W-:Y:S01]  /*1c90*/  IMAD.HI.U32 R3, R9, R39, RZ ;  /* 0x0000002709037227 */ /* 0x000fe200078e00ff */
[----:B------:R-:W-:Y:S02]  /*1ca0*/  @!P6 IADD3 R13, PT, PT, R13, -R0, RZ ;  /* 0x800000000d0de210 */ /* 0x000fe40007ffe0ff */
[----:B------:R-:W-:Y:S01]  /*1cb0*/  IABS R33, R31 ;  /* 0x0000001f00217213 */ /* 0x000fe20000000000 */
[----:B------:R-:W-:Y:S01]  /*1cc0*/  IMAD.HI.U32 R10, R9, R43, RZ ;  /* 0x0000002b090a7227 */ /* 0x000fe200078e00ff */
[----:B------:R-:W-:-:S02]  /*1cd0*/  ISETP.GT.U32.AND P6, PT, R0, R11, PT ;  /* 0x0000000b0000720c */ /* 0x000fc40003fc4070 */
[----:B------:R-:W-:Y:S01]  /*1ce0*/  IADD3 R3, PT, PT, -R3, RZ, RZ ;  /* 0x000000ff03037210 */ /* 0x000fe20007ffe1ff */
[--C-:B------:R-:W-:Y:S02]  /*1cf0*/  @!P0 IMAD.IADD R27, R27, 0x1, -R0.reuse ;  /* 0x000000011b1b8824 */ /* 0x100fe400078e0a00 */
[----:B------:R-:W-:Y:S02]  /*1d00*/  IMAD.MOV.U32 R36, RZ, RZ, R13 ;  /* 0x000000ffff247224 */ /* 0x000fe400078e000d */
[----:B------:R-:W-:Y:S01]  /*1d10*/  @!P3 IMAD.IADD R29, R29, 0x1, -R0 ;  /* 0x000000011d1db824 */ /* 0x000fe200078e0a00 */
[C---:B------:R-:W-:Y:S01]  /*1d20*/  ISETP.GT.U32.AND P0, PT, R0.reuse, R27, PT ;  /* 0x0000001b0000720c */ /* 0x040fe20003f04070 */
[----:B------:R-:W-:Y:S01]  /*1d30*/  @!P2 IMAD.MOV R36, RZ, RZ, -R36 ;  /* 0x000000ffff24a224 */ /* 0x000fe200078e0a24 */
[----:B------:R-:W-:Y:S01]  /*1d40*/  ISETP.GE.AND P2, PT, R31, RZ, PT ;  /* 0x000000ff1f00720c */ /* 0x000fe20003f46270 */
[----:B------:R-:W-:Y:S01]  /*1d50*/  IMAD.HI.U32 R13, R9, R33, RZ ;  /* 0x00000021090d7227 */ /* 0x000fe200078e00ff */
[----:B------:R-:W-:-:S02]  /*1d60*/  ISETP.GT.U32.AND P3, PT, R0, R29, PT ;  /* 0x0000001d0000720c */ /* 0x000fc40003f64070 */
[----:B------:R-:W-:Y:S01]  /*1d70*/  @!P6 IADD3 R11, PT, PT, R11, -R0, RZ ;  /* 0x800000000b0be210 */ /* 0x000fe20007ffe0ff */
[----:B------:R-:W-:-:S03]  /*1d80*/  IMAD.HI.U32 R31, R9, R35, RZ ;  /* 0x00000023091f7227 */ /* 0x000fc600078e00ff */
[C---:B------:R-:W-:Y:S01]  /*1d90*/  ISETP.GT.U32.AND P6, PT, R0.reuse, R11, PT ;  /* 0x0000000b0000720c */ /* 0x040fe20003fc4070 */
[----:B------:R-:W-:Y:S01]  /*1da0*/  IMAD.MOV R13, RZ, RZ, -R13 ;  /* 0x000000ffff0d7224 */ /* 0x000fe200078e0a0d */
[----:B------:R-:W-:Y:S01]  /*1db0*/  IADD3 R37, PT, PT, -R31, RZ, RZ ;  /* 0x000000ff1f257210 */ /* 0x000fe20007ffe1ff */
[----:B------:R-:W-:Y:S01]  /*1dc0*/  IMAD.MOV R10, RZ, RZ, -R10 ;  /* 0x000000ffff0a7224 */ /* 0x000fe200078e0a0a */
[----:B------:R-:W-:Y:S01]  /*1dd0*/  @!P0 IADD3 R27, PT, PT, R27, -R0, RZ ;  /* 0x800000001b1b8210 */ /* 0x000fe20007ffe0ff */
[C---:B------:R-:W-:Y:S02]  /*1de0*/  IMAD R31, R0.reuse, R13, R33 ;  /* 0x0000000d001f7224 */ /* 0x040fe400078e0221 */
[C---:B------:R-:W-:Y:S01]  /*1df0*/  IMAD R33, R0.reuse, R37, R35 ;  /* 0x0000002500217224 */ /* 0x040fe200078e0223 */
[----:B------:R-:W-:Y:S01]  /*1e00*/  IABS R37, R50 ;  /* 0x0000003200257213 */ /* 0x000fe20000000000 */
[----:B------:R-:W-:Y:S01]  /*1e10*/  @!P3 IMAD.IADD R29, R29, 0x1, -R0 ;  /* 0x000000011d1db824 */ /* 0x000fe200078e0a00 */
[C---:B------:R-:W-:Y:S01]  /*1e20*/  ISETP.GT.U32.AND P0, PT, R0.reuse, R31, PT ;  /* 0x0000001f0000720c */ /* 0x040fe20003f04070 */
[C---:B------:R-:W-:Y:S01]  /*1e30*/  IMAD R35, R0.reuse, R3, R39 ;  /* 0x0000000300237224 */ /* 0x040fe200078e0227 */
[----:B------:R-:W-:Y:S01]  /*1e40*/  ISETP.GT.U32.AND P3, PT, R0, R33, PT ;  /* 0x000000210000720c */ /* 0x000fe20003f64070 */
[----:B------:R-:W-:-:S02]  /*1e50*/  IMAD.MOV.U32 R39, RZ, RZ, R37 ;  /* 0x000000ffff277224 */ /* 0x000fc400078e0025 */
[----:B------:R-:W-:-:S04]  /*1e60*/  IMAD.HI.U32 R13, R9, R40, RZ ;  /* 0x00000028090d7227 */ /* 0x000fc800078e00ff */
[----:B------:R-:W-:-:S04]  /*1e70*/  IMAD.HI.U32 R3, R9, R39, RZ ;  /* 0x0000002709037227 */ /* 0x000fc800078e00ff */
[--C-:B------:R-:W-:Y:S02]  /*1e80*/  @!P0 IMAD.IADD R31, R31, 0x1, -R0.reuse ;  /* 0x000000011f1f8824 */ /* 0x100fe400078e0a00 */
[--C-:B------:R-:W-:Y:S02]  /*1e90*/  @!P3 IMAD.IADD R33, R33, 0x1, -R0.reuse ;  /* 0x000000012121b824 */ /* 0x100fe400078e0a00 */
[----:B------:R-:W-:Y:S01]  /*1ea0*/  IMAD.MOV R13, RZ, RZ, -R13 ;  /* 0x000000ffff0d7224 */ /* 0x000fe200078e0a0d */
[C---:B------:R-:W-:Y:S01]  /*1eb0*/  ISETP.GT.U32.AND P0, PT, R0.reuse, R31, PT ;  /* 0x0000001f0000720c */ /* 0x040fe20003f04070 */
[----:B------:R-:W-:Y:S01]  /*1ec0*/  @!P6 IMAD.IADD R11, R11, 0x1, -R0 ;  /* 0x000000010b0be824 */ /* 0x000fe200078e0a00 */
[C---:B------:R-:W-:Y:S01]  /*1ed0*/  ISETP.GT.U32.AND P3, PT, R0.reuse, R33, PT ;  /* 0x000000210000720c */ /* 0x040fe20003f64070 */
[----:B------:R-:W-:Y:S01]  /*1ee0*/  IMAD.MOV R3, RZ, RZ, -R3 ;  /* 0x000000ffff037224 */ /* 0x000fe200078e0a03 */
[----:B------:R-:W-:Y:S01]  /*1ef0*/  ISETP.GE.AND P6, PT, R41, RZ, PT ;  /* 0x000000ff2900720c */ /* 0x000fe20003fc6270 */
[C---:B------:R-:W-:Y:S01]  /*1f00*/  IMAD R37, R0.reuse, R13, R40 ;  /* 0x0000000d00257224 */ /* 0x040fe200078e0228 */
[----:B------:R-:W-:Y:S01]  /*1f10*/  IABS R41, R51 ;  /* 0x0000003300297213 */ /* 0x000fe20000000000 */
[----:B------:R-:W-:-:S02]  /*1f20*/  IMAD R39, R0, R3, R39 ;  /* 0x0000000300277224 */ /* 0x000fc400078e0227 */
[----:B------:R-:W-:Y:S02]  /*1f30*/  IMAD.MOV.U32 R40, RZ, RZ, R11 ;  /* 0x000000ffff287224 */ /* 0x000fe400078e000b */
[----:B------:R-:W-:-:S03]  /*1f40*/  IMAD.HI.U32 R3, R9, R41, RZ ;  /* 0x0000002909037227 */ /* 0x000fc600078e00ff */
[----:B------:R-:W-:Y:S01]  /*1f50*/  @!P5 IADD3 R40, PT, PT, -R40, RZ, RZ ;  /* 0x000000ff2828d210 */ /* 0x000fe20007ffe1ff */
[--C-:B------:R-:W-:Y:S01]  /*1f60*/  @!P0 IMAD.IADD R31, R31, 0x1, -R0.reuse ;  /* 0x000000011f1f8824 */ /* 0x100fe200078e0a00 */
[C---:B------:R-:W-:Y:S01]  /*1f70*/  ISETP.GT.U32.AND P0, PT, R0.reuse, R35, PT ;  /* 0x000000230000720c */ /* 0x040fe20003f04070 */
[----:B------:R-:W-:Y:S01]  /*1f80*/  @!P3 IMAD.IADD R33, R33, 0x1, -R0 ;  /* 0x000000012121b824 */ /* 0x000fe200078e0a00 */
[----:B------:R-:W-:Y:S01]  /*1f90*/  ISETP.GT.U32.AND P3, PT, R0, R37, PT ;  /* 0x000000250000720c */ /* 0x000fe20003f64070 */
[----:B------:R-:W-:Y:S01]  /*1fa0*/  IMAD.HI.U32 R9, R9, R45, RZ ;  /* 0x0000002d09097227 */ /* 0x000fe200078e00ff */
[----:B------:R-:W-:-:S03]  /*1fb0*/  IADD3 R3, PT, PT, -R3, RZ, RZ ;  /* 0x000000ff03037210 */ /* 0x000fc60007ffe1ff */
[----:B------:R-:W-:Y:S02]  /*1fc0*/  IMAD.MOV R9, RZ, RZ, -R9 ;  /* 0x000000ffff097224 */ /* 0x000fe400078e0a09 */
[C---:B------:R-:W-:Y:S01]  /*1fd0*/  IMAD R41, R0.reuse, R3, R41 ;  /* 0x0000000300297224 */ /* 0x040fe200078e0229 */
[----:B------:R-:W-:Y:S01]  /*1fe0*/  LOP3.LUT R3, R53, 0x7f, RZ, 0xc0, !PT ;  /* 0x0000007f35037812 */ /* 0x000fe200078ec0ff */
[C---:B------:R-:W-:Y:S02]  /*1ff0*/  IMAD R45, R0.reuse, R9, R45 ;  /* 0x00000009002d7224 */ /* 0x040fe400078e022d */
[----:B------:R-:W-:Y:S01]  /*2000*/  @!P0 IMAD.IADD R35, R35, 0x1, -R0 ;  /* 0x0000000123238824 */ /* 0x000fe200078e0a00 */
[C---:B------:R-:W-:Y:S01]  /*2010*/  ISETP.GT.U32.AND P0, PT, R0.reuse, R39, PT ;  /* 0x000000270000720c */ /* 0x040fe20003f04070 */
[----:B------:R-:W-:Y:S01]  /*2020*/  @!P4 IMAD.MOV R27, RZ, RZ, -R27 ;  /* 0x000000ffff1bc224 */ /* 0x000fe200078e0a1b */
[----:B------:R-:W-:Y:S01]  /*2030*/  @!P3 IADD3 R37, PT, PT, R37, -R0, RZ ;  /* 0x800000002525b210 */ /* 0x000fe20007ffe0ff */
[C---:B------:R-:W-:Y:S01]  /*2040*/  IMAD R43, R0.reuse, R10, R43 ;  /* 0x0000000a002b7224 */ /* 0x040fe200078e022b */
[----:B------:R-:W-:Y:S01]  /*2050*/  ISETP.GT.U32.AND P3, PT, R0, R41, PT ;  /* 0x000000290000720c */ /* 0x000fe20003f64070 */
[----:B------:R-:W-:Y:S01]  /*2060*/  @!P2 IMAD.MOV R31, RZ, RZ, -R31 ;  /* 0x000000ffff1fa224 */ /* 0x000fe200078e0a1f */
[----:B------:R-:W-:Y:S01]  /*2070*/  LEA R57, R8, R3, 0x9 ;  /* 0x0000000308397211 */ /* 0x000fe200078e48ff */
[----:B------:R-:W-:-:S02]  /*2080*/  @!P6 IMAD.MOV R33, RZ, RZ, -R33 ;  /* 0x000000ffff21e224 */ /* 0x000fc400078e0a21 */
[----:B------:R-:W-:Y:S01]  /*2090*/  @!P1 IMAD.MOV R29, RZ, RZ, -R29 ;  /* 0x000000ffff1d9224 */ /* 0x000fe200078e0a1d */
[----:B------:R-:W-:Y:S01]  /*20a0*/  IABS R9, R57 ;  /* 0x0000003900097213 */ /* 0x000fe20000000000 */
[C---:B------:R-:W-:Y:S01]  /*20b0*/  VIADD R56, R57.reuse, 0x80 ;  /* 0x0000008039387836 */ /* 0x040fe20000000000 */
[----:B------:R-:W-:Y:S01]  /*20c0*/  IADD3 R55, PT, PT, R57, 0x100, RZ ;  /* 0x0000010039377810 */ /* 0x000fe20007ffe0ff */
[--C-:B------:R-:W-:Y:S01]  /*20d0*/  @!P0 IMAD.IADD R39, R39, 0x1, -R0.reuse ;  /* 0x0000000127278824 */ /* 0x100fe200078e0a00 */
[C---:B------:R-:W-:Y:S01]  /*20e0*/  ISETP.GT.U32.AND P0, PT, R0.reuse, R35, PT ;  /* 0x000000230000720c */ /* 0x040fe20003f04070 */
[----:B------:R-:W-:Y:S01]  /*20f0*/  IMAD.HI.U32 R8, R7, R9, RZ ;  /* 0x0000000907087227 */ /* 0x000fe200078e00ff */
[----:B------:R-:W-:Y:S01]  /*2100*/  IABS R13, R56 ;  /* 0x00000038000d7213 */ /* 0x000fe20000000000 */
[----:B------:R-:W-:Y:S01]  /*2110*/  STL [R1+0xa34], R57 ;  /* 0x000a343901007387 */ /* 0x000fe20000100800 */
[C---:B------:R-:W-:Y:S01]  /*2120*/  ISETP.GT.U32.AND P5, PT, R0.reuse, R39, PT ;  /* 0x000000270000720c */ /* 0x040fe20003fa4070 */
[----:B------:R-:W-:Y:S01]  /*2130*/  VIADD R54, R57, 0x180 ;  /* 0x0000018039367836 */ /* 0x000fe20000000000 */
[----:B------:R-:W-:Y:S01]  /*2140*/  IABS R42, R55 ;  /* 0x00000037002a7213 */ /* 0x000fe20000000000 */
[----:B------:R-:W-:Y:S01]  /*2150*/  @!P3 IMAD.IADD R41, R41, 0x1, -R0 ;  /* 0x000000012929b824 */ /* 0x000fe200078e0a00 */
[C---:B------:R-:W-:Y:S01]  /*2160*/  ISETP.GT.U32.AND P3, PT, R0.reuse, R37, PT ;  /* 0x000000250000720c */ /* 0x040fe20003f64070 */
[----:B------:R-:W-:Y:S01]  /*2170*/  IMAD.MOV R8, RZ, RZ, -R8 ;  /* 0x000000ffff087224 */ /* 0x000fe200078e0a08 */
[----:B------:R-:W-:Y:S01]  /*2180*/  IABS R44, R54 ;  /* 0x00000036002c7213 */ /* 0x000fe20000000000 */
[----:B------:R-:W-:Y:S01]  /*2190*/  IMAD.HI.U32 R10, R7, R42, RZ ;  /* 0x0000002a070a7227 */ /* 0x000fe200078e00ff */
[----:B------:R-:W-:Y:S01]  /*21a0*/  ISETP.GT.U32.AND P4, PT, R0, R41, PT ;  /* 0x000000290000720c */ /* 0x000fe20003f84070 */
[----:B------:R-:W-:Y:S01]  /*21b0*/  STL [R1+0xa40], R56 ;  /* 0x000a403801007387 */ /* 0x000fe20000100800 */
[----:B------:R-:W-:Y:S01]  /*21c0*/  ISETP.GE.AND P1, PT, R48, RZ, PT ;  /* 0x000000ff3000720c */ /* 0x000fe20003f26270 */
[----:B------:R-:W-:-:S02]  /*21d0*/  IMAD R9, R2, R8, R9 ;  /* 0x0000000802097224 */ /* 0x000fc400078e0209 */
[C---:B------:R-:W-:Y:S01]  /*21e0*/  IMAD.HI.U32 R8, R7.reuse, R13, RZ ;  /* 0x0000000d07087227 */ /* 0x040fe200078e00ff */
[----:B------:R-:W-:Y:S03]  /*21f0*/  STL [R1+0xa3c], R55 ;  /* 0x000a3c3701007387 */ /* 0x000fe60000100800 */
[----:B------:R-:W-:Y:S01]  /*2200*/  IMAD.HI.U32 R7, R7, R44, RZ ;  /* 0x0000002c07077227 */ /* 0x000fe200078e00ff */
[----:B------:R-:W-:Y:S03]  /*2210*/  STL [R1+0xa38], R54 ;  /* 0x000a383601007387 */ /* 0x000fe60000100800 */
[----:B------:R-:W-:Y:S01]  /*2220*/  IMAD.MOV R8, RZ, RZ, -R8 ;  /* 0x000000ffff087224 */ /* 0x000fe200078e0a08 */
[----:B------:R-:W-:Y:S01]  /*2230*/  IADD3 R47, PT, PT, -R7, RZ, RZ ;  /* 0x000000ff072f7210 */ /* 0x000fe20007ffe1ff */
[--C-:B------:R-:W-:Y:S01]  /*2240*/  @!P0 IMAD.IADD R35, R35, 0x1, -R0.reuse ;  /* 0x0000000123238824 */ /* 0x100fe200078e0a00 */
[----:B------:R-:W-:Y:S01]  /*2250*/  ISETP.GT.U32.AND P0, PT, R0, R43, PT ;  /* 0x0000002b0000720c */ /* 0x000fe20003f04070 */
[----:B------:R-:W-:Y:S01]  /*2260*/  IMAD R7, R2, R8, R13 ;  /* 0x0000000802077224 */ /* 0x000fe200078e020d */
[----:B------:R-:W-:Y:S01]  /*2270*/  @!P4 IADD3 R41, PT, PT, R41, -R0, RZ ;  /* 0x800000002929c210 */ /* 0x000fe20007ffe0ff */
[--C-:B------:R-:W-:Y:S01]  /*2280*/  @!P3 IMAD.IADD R37, R37, 0x1, -R0.reuse ;  /* 0x000000012525b824 */ /* 0x100fe200078e0a00 */
[----:B------:R-:W-:Y:S01]  /*2290*/  ISETP.GT.U32.AND P3, PT, R0, R45, PT ;  /* 0x0000002d0000720c */ /* 0x000fe20003f64070 */
[----:B------:R-:W-:Y:S01]  /*22a0*/  @!P5 IMAD.IADD R39, R39, 0x1, -R0 ;  /* 0x000000012727d824 */ /* 0x000fe200078e0a00 */
[C---:B------:R-:W-:Y:S01]  /*22b0*/  ISETP.GT.U32.AND P5, PT, R2.reuse, R9, PT ;  /* 0x000000090200720c */ /* 0x040fe20003fa4070 */
[----:B------:R-:W-:Y:S01]  /*22c0*/  IMAD.MOV R11, RZ, RZ, -R10 ;  /* 0x000000ffff0b7224 */ /* 0x000fe200078e0a0a */
[C---:B------:R-:W-:Y:S01]  /*22d0*/  ISETP.GT.U32.AND P4, PT, R2.reuse, R7, PT ;  /* 0x000000070200720c */ /* 0x040fe20003f84070 */
[C---:B------:R-:W-:Y:S01]  /*22e0*/  IMAD R13, R2.reuse, R47, R44 ;  /* 0x0000002f020d7224 */ /* 0x040fe200078e022c */
[----:B------:R-:W-:Y:S01]  /*22f0*/  @!P1 IADD3 R35, PT, PT, -R35, RZ, RZ ;  /* 0x000000ff23239210 */ /* 0x000fe20007ffe1ff */
[C---:B------:R-:W-:Y:S01]  /*2300*/  IMAD R11, R2.reuse, R11, R42 ;  /* 0x0000000b020b7224 */ /* 0x040fe200078e022a */
[----:B------:R-:W-:Y:S01]  /*2310*/  ISETP.NE.AND P1, PT, R5, RZ, PT ;  /* 0x000000ff0500720c */ /* 0x000fe20003f25270 */
[----:B------:R-:W-:Y:S01]  /*2320*/  @!P0 IMAD.IADD R43, R43, 0x1, -R0 ;  /* 0x000000012b2b8824 */ /* 0x000fe200078e0a00 */
[----:B------:R-:W-:-:S02]  /*2330*/  ISETP.GT.U32.AND P2, PT, R2, R13, PT ;  /* 0x0000000d0200720c */ /* 0x000fc40003f44070 */
[----:B------:R-:W-:Y:S02]  /*2340*/  ISETP.GT.U32.AND P0, PT, R2, R11, PT ;  /* 0x0000000b0200720c */ /* 0x000fe40003f04070 */
[----:B------:R-:W-:Y:S01]  /*2350*/  @!P3 IADD3 R45, PT, PT, R45, -R0, RZ ;  /* 0x800000002d2db210 */ /* 0x000fe20007ffe0ff */
[--C-:B------:R-:W-:Y:S01]  /*2360*/  @!P5 IMAD.IADD R9, R9, 0x1, -R2.reuse ;  /* 0x000000010909d824 */ /* 0x100fe200078e0a02 */
[C---:B------:R-:W-:Y:S01]  /*2370*/  ISETP.GT.U32.AND P3, PT, R0.reuse, R43, PT ;  /* 0x0000002b0000720c */ /* 0x040fe20003f64070 */
[----:B------:R-:W-:Y:S01]  /*2380*/  @!P4 IMAD.IADD R7, R7, 0x1, -R2 ;  /* 0x000000010707c824 */ /* 0x000fe200078e0a02 */
[----:B------:R-:W-:Y:S02]  /*2390*/  ISETP.GT.U32.AND P5, PT, R0, R45, PT ;  /* 0x0000002d0000720c */ /* 0x000fe40003fa4070 */
[----:B------:R-:W-:Y:S02]  /*23a0*/  ISETP.GT.U32.AND P4, PT, R2, R9, PT ;  /* 0x000000090200720c */ /* 0x000fe40003f84070 */
[----:B------:R-:W-:-:S02]  /*23b0*/  LOP3.LUT R5, RZ, R5, RZ, 0x33, !PT ;  /* 0x00000005ff057212 */ /* 0x000fc400078e33ff */
[----:B------:R-:W-:Y:S01]  /*23c0*/  @!P2 IADD3 R13, PT, PT, R13, -R2, RZ ;  /* 0x800000020d0da210 */ /* 0x000fe20007ffe0ff */
[----:B------:R-:W-:Y:S01]  /*23d0*/  @!P0 IMAD.IADD R11, R11, 0x1, -R2 ;  /* 0x000000010b0b8824 */ /* 0x000fe200078e0a02 */
[C---:B------:R-:W-:Y:S02]  /*23e0*/  ISETP.GT.U32.AND P0, PT, R2.reuse, R7, PT ;  /* 0x000000070200720c */ /* 0x040fe40003f04070 */
[C---:B------:R-:W-:Y:S01]  /*23f0*/  ISETP.GT.U32.AND P2, PT, R2.reuse, R13, PT ;  /* 0x0000000d0200720c */ /* 0x040fe20003f44070 */
[--C-:B------:R-:W-:Y:S01]  /*2400*/  @!P3 IMAD.IADD R43, R43, 0x1, -R0.reuse ;  /* 0x000000012b2bb824 */ /* 0x100fe200078e0a00 */
[----:B------:R-:W-:Y:S01]  /*2410*/  ISETP.GT.U32.AND P6, PT, R2, R11, PT ;  /* 0x0000000b0200720c */ /* 0x000fe20003fc4070 */
[----:B------:R-:W-:Y:S01]  /*2420*/  @!P5 IMAD.IADD R45, R45, 0x1, -R0 ;  /* 0x000000012d2dd824 */ /* 0x000fe200078e0a00 */
[----:B------:R-:W-:Y:S02]  /*2430*/  ISETP.GE.AND P3, PT, R49, RZ, PT ;  /* 0x000000ff3100720c */ /* 0x000fe40003f66270 */
[----:B------:R-:W-:-:S02]  /*2440*/  ISETP.GE.AND P5, PT, R50, RZ, PT ;  /* 0x000000ff3200720c */ /* 0x000fc40003fa6270 */
[----:B------:R-:W-:Y:S02]  /*2450*/  @!P4 IADD3 R9, PT, PT, R9, -R2, RZ ;  /* 0x800000020909c210 */ /* 0x000fe40007ffe0ff */
[----:B------:R-:W-:Y:S01]  /*2460*/  ISETP.GE.AND P4, PT, R51, RZ, PT ;  /* 0x000000ff3300720c */ /* 0x000fe20003f86270 */
[--C-:B------:R-:W-:Y:S01]  /*2470*/  @!P0 IMAD.IADD R7, R7, 0x1, -R2.reuse ;  /* 0x0000000107078824 */ /* 0x100fe200078e0a02 */
[----:B------:R-:W-:Y:S01]  /*2480*/  ISETP.GE.AND P0, PT, R52, RZ, PT ;  /* 0x000000ff3400720c */ /* 0x000fe20003f06270 */
[--C-:B------:R-:W-:Y:S01]  /*2490*/  @!P2 IMAD.IADD R13, R13, 0x1, -R2.reuse ;  /* 0x000000010d0da824 */ /* 0x100fe200078e0a02 */
[----:B------:R-:W-:Y:S01]  /*24a0*/  ISETP.GE.AND P2, PT, R57, RZ, PT ;  /* 0x000000ff3900720c */ /* 0x000fe20003f46270 */
[----:B------:R-:W-:Y:S01]  /*24b0*/  @!P6 IMAD.IADD R11, R11, 0x1, -R2 ;  /* 0x000000010b0be824 */ /* 0x000fe200078e0a02 */
[----:B------:R-:W-:Y:S01]  /*24c0*/  ISETP.GE.AND P6, PT, R46, RZ, PT ;  /* 0x000000ff2e00720c */ /* 0x000fe20003fc6270 */
[----:B------:R-:W-:Y:S01]  /*24d0*/  @!P3 IMAD.MOV R37, RZ, RZ, -R37 ;  /* 0x000000ffff25b224 */ /* 0x000fe200078e0a25 */
[----:B------:R-:W-:Y:S01]  /*24e0*/  ISETP.GE.AND P3, PT, R56, RZ, PT ;  /* 0x000000ff3800720c */ /* 0x000fe20003f66270 */
[----:B------:R-:W-:Y:S01]  /*24f0*/  @!P5 IMAD.MOV R39, RZ, RZ, -R39 ;  /* 0x000000ffff27d224 */ /* 0x000fe200078e0a27 */
[----:B------:R-:W-:Y:S01]  /*2500*/  ISETP.GE.AND P5, PT, R54, RZ, PT ;  /* 0x000000ff3600720c */ /* 0x000fe20003fa6270 */
[----:B------:R-:W-:Y:S01]  /*2510*/  IMAD.SHL.U32 R52, R53, 0x4, RZ ;  /* 0x0000000435347824 */ /* 0x000fe200078e00ff */
[----:B------:R-:W-:Y:S01]  /*2520*/  SEL R10, R5, R15, !P1 ;  /* 0x0000000f050a7207 */ /* 0x000fe20004800000 */
[----:B------:R-:W-:Y:S01]  /*2530*/  @!P4 IMAD.MOV R41, RZ, RZ, -R41 ;  /* 0x000000ffff29c224 */ /* 0x000fe200078e0a29 */
[----:B------:R-:W-:-:S02]  /*2540*/  ISETP.GE.AND P4, PT, R55, RZ, PT ;  /* 0x000000ff3700720c */ /* 0x000fc40003f86270 */
[----:B------:R-:W-:Y:S01]  /*2550*/  @!P0 IADD3 R43, PT, PT, -R43, RZ, RZ ;  /* 0x000000ff2b2b8210 */ /* 0x000fe20007ffe1ff */
[----:B------:R-:W-:Y:S01]  /*2560*/  @!P2 IMAD.MOV R9, RZ, RZ, -R9 ;  /* 0x000000ffff09a224 */ /* 0x000fe200078e0a09 */
[----:B------:R-:W-:Y:S01]  /*2570*/  ISETP.NE.AND P0, PT, R4, RZ, PT ;  /* 0x000000ff0400720c */ /* 0x000fe20003f05270 */
[----:B------:R-:W-:Y:S01]  /*2580*/  @!P6 IMAD.MOV R45, RZ, RZ, -R45 ;  /* 0x000000ffff2de224 */ /* 0x000fe200078e0a2d */
[----:B------:R-:W-:Y:S01]  /*2590*/  LOP3.LUT R4, RZ, R4, RZ, 0x33, !PT ;  /* 0x00000004ff047212 */ /* 0x000fe200078e33ff */
[----:B------:R-:W-:Y:S01]  /*25a0*/  @!P3 IMAD.MOV R7, RZ, RZ, -R7 ;  /* 0x000000ffff07b224 */ /* 0x000fe200078e0a07 */
[C---:B------:R-:W-:Y:S01]  /*25b0*/  SEL R2, R5.reuse, R6, !P1 ;  /* 0x0000000605027207 */ /* 0x040fe20004800000 */
[----:B------:R-:W-:Y:S01]  /*25c0*/  @!P5 IMAD.MOV R13, RZ, RZ, -R13 ;  /* 0x000000ffff0dd224 */ /* 0x000fe200078e0a0d */
[----:B------:R-:W-:Y:S01]  /*25d0*/  SEL R15, R5, R19, !P1 ;  /* 0x00000013050f7207 */ /* 0x000fe20004800000 */
[----:B----4-:R-:W-:Y:S01]  /*25e0*/  IMAD R6, R245, UR5, RZ ;  /* 0x00000005f5067c24 */ /* 0x010fe2000f8e02ff */
[----:B------:R-:W-:Y:S01]  /*25f0*/  SEL R0, R4, R9, !P0 ;  /* 0x0000000904007207 */ /* 0x000fe20004000000 */
[----:B------:R-:W-:Y:S01]  /*2600*/  VIADD R9, R81, 0xffffffff ;  /* 0xffffffff51097836 */ /* 0x000fe20000000000 */
[----:B------:R-:W-:Y:S01]  /*2610*/  @!P4 IADD3 R11, PT, PT, -R11, RZ, RZ ;  /* 0x000000ff0b0bc210 */ /* 0x000fe20007ffe1ff */
[----:B------:R-:W-:Y:S01]  /*2620*/  IMAD R10, R10, UR11, RZ ;  /* 0x0000000b0a0a7c24 */ /* 0x000fe2000f8e02ff */
[C---:B------:R-:W-:Y:S01]  /*2630*/  SEL R19, R5.reuse, R23, !P1 ;  /* 0x0000001705137207 */ /* 0x040fe20004800000 */
[----:B------:R-:W-:Y:S01]  /*2640*/  IMAD R0, R0, UR6, RZ ;  /* 0x0000000600007c24 */ /* 0x000fe2000f8e02ff */
[----:B------:R-:W-:Y:S01]  /*2650*/  SEL R12, R5, R12, !P1 ;  /* 0x0000000c050c7207 */ /* 0x000fe20004800000 */
[----:B------:R-:W-:Y:S01]  /*2660*/  IMAD R15, R15, UR11, RZ ;  /* 0x0000000b0f0f7c24 */ /* 0x000fe2000f8e02ff */
[----:B------:R-:W-:Y:S01]  /*2670*/  SEL R14, R5, R14, !P1 ;  /* 0x0000000e050e7207 */ /* 0x000fe20004800000 */
[----:B------:R-:W-:Y:S01]  /*2680*/  IMAD R19, R19, UR11, RZ ;  /* 0x0000000b13137c24 */ /* 0x000fe2000f8e02ff */
[----:B------:R-:W-:-:S02]  /*2690*/  SEL R16, R5, R16, !P1 ;  /* 0x0000001005107207 */ /* 0x000fc40004800000 */
[C---:B------:R-:W-:Y:S02]  /*26a0*/  SEL R18, R5.reuse, R18, !P1 ;  /* 0x0000001205127207 */ /* 0x040fe40004800000 */
[C---:B------:R-:W-:Y:S02]  /*26b0*/  SEL R17, R5.reuse, R17, !P1 ;  /* 0x0000001105117207 */ /* 0x040fe40004800000 */
[C---:B------:R-:W-:Y:S02]  /*26c0*/  SEL R20, R5.reuse, R20, !P1 ;  /* 0x0000001405147207 */ /* 0x040fe40004800000 */
[C---:B------:R-:W-:Y:S02]  /*26d0*/  SEL R22, R5.reuse, R22, !P1 ;  /* 0x0000001605167207 */ /* 0x040fe40004800000 */
[C---:B------:R-:W-:Y:S02]  /*26e0*/  SEL R24, R5.reuse, R24, !P1 ;  /* 0x0000001805187207 */ /* 0x040fe40004800000 */
[----:B------:R-:W-:-:S02]  /*26f0*/  SEL R26, R5, R26, !P1 ;  /* 0x0000001a051a7207 */ /* 0x000fc40004800000 */
[C---:B------:R-:W-:Y:S02]  /*2700*/  SEL R21, R5.reuse, R21, !P1 ;  /* 0x0000001505157207 */ /* 0x040fe40004800000 */
[C---:B------:R-:W-:Y:S02]  /*2710*/  SEL R28, R5.reuse, R28, !P1 ;  /* 0x0000001c051c7207 */ /* 0x040fe40004800000 */
[C---:B------:R-:W-:Y:S02]  /*2720*/  SEL R30, R5.reuse, R30, !P1 ;  /* 0x0000001e051e7207 */ /* 0x040fe40004800000 */
[C---:B------:R-:W-:Y:S02]  /*2730*/  SEL R32, R5.reuse, R32, !P1 ;  /* 0x0000002005207207 */ /* 0x040fe40004800000 */
[C---:B------:R-:W-:Y:S02]  /*2740*/  SEL R23, R5.reuse, R25, !P1 ;  /* 0x0000001905177207 */ /* 0x040fe40004800000 */
[----:B------:R-:W-:-:S02]  /*2750*/  SEL R34, R5, R34, !P1 ;  /* 0x0000002205227207 */ /* 0x000fc40004800000 */
[----:B------:R-:W-:Y:S01]  /*2760*/  SEL R36, R5, R36, !P1 ;  /* 0x0000002405247207 */ /* 0x000fe20004800000 */
[----:B------:R-:W-:Y:S01]  /*2770*/  IMAD R23, R23, UR22, RZ ;  /* 0x0000001617177c24 */ /* 0x000fe2000f8e02ff */
        /* <DEDUP_REMOVED lines=11> */
[----:B------:R-:W-:Y:S02]  /*2830*/  SEL R45, R5, R45, !P1 ;  /* 0x0000002d052d7207 */ /* 0x000fe40004800000 */
[C---:B------:R-:W-:Y:S02]  /*2840*/  SEL R5, R4.reuse, R7, !P0 ;  /* 0x0000000704057207 */ /* 0x040fe40004000000 */
[----:B------:R-:W-:Y:S01]  /*2850*/  SEL R7, R4, R11, !P0 ;  /* 0x0000000b04077207 */ /* 0x000fe20004000000 */
[----:B------:R-:W-:Y:S01]  /*2860*/  IMAD R11, R18, UR11, RZ ;  /* 0x0000000b120b7c24 */ /* 0x000fe2000f8e02ff */
[----:B------:R-:W-:Y:S01]  /*2870*/  SEL R8, R4, R13, !P0 ;  /* 0x0000000d04087207 */ /* 0x000fe20004000000 */
[----:B------:R-:W-:Y:S01]  /*2880*/  IMAD R5, R5, UR6, RZ ;  /* 0x0000000605057c24 */ /* 0x000fe2000f8e02ff */
[----:B------:R-:W-:Y:S01]  /*2890*/  LEA R27, P0, R6, UR14, 0x2 ;  /* 0x0000000e061b7c11 */ /* 0x000fe2000f8010ff */
[----:B------:R-:W-:Y:S01]  /*28a0*/  IMAD R7, R7, UR6, RZ ;  /* 0x0000000607077c24 */ /* 0x000fe2000f8e02ff */
[----:B------:R-:W-:Y:S01]  /*28b0*/  ISETP.GE.U32.AND P4, PT, R9, 0x7fffffc0, PT ;  /* 0x7fffffc00900780c */ /* 0x000fe20003f86070 */
[----:B------:R-:W-:Y:S01]  /*28c0*/  IMAD R8, R8, UR6, RZ ;  /* 0x0000000608087c24 */ /* 0x000fe2000f8e02ff */
[----:B------:R-:W-:Y:S01]  /*28d0*/  LEA.HI.X.SX32 R29, R6, UR15, 0x2, P0 ;  /* 0x0000000f061d7c11 */ /* 0x000fe200080f16ff */
[----:B------:R-:W-:Y:S01]  /*28e0*/  IMAD R9, R16, UR11, RZ ;  /* 0x0000000b10097c24 */ /* 0x000fe2000f8e02ff */
[----:B------:R-:W-:Y:S01]  /*28f0*/  LEA R242, P0, R0, UR12, 0x2 ;  /* 0x0000000c00f27c11 */ /* 0x000fe2000f8010ff */
[----:B------:R-:W-:Y:S01]  /*2900*/  IMAD R13, R20, UR11, RZ ;  /* 0x0000000b140d7c24 */ /* 0x000fe2000f8e02ff */
[----:B------:R-:W-:Y:S01]  /*2910*/  LEA R64, P3, R8, UR12, 0x2 ;  /* 0x0000000c08407c11 */ /* 0x000fe2000f8610ff */
[----:B------:R-:W-:Y:S01]  /*2920*/  IMAD R16, R24, UR11, RZ ;  /* 0x0000000b18107c24 */ /* 0x000fe2000f8e02ff */
[----:B------:R-:W-:Y:S01]  /*2930*/  LEA.HI.X.SX32 R243, R0, UR13, 0x2, P0 ;  /* 0x0000000d00f37c11 */ /* 0x000fe200080f16ff */
[----:B------:R-:W-:Y:S01]  /*2940*/  VIADD R0, R81, 0xfffffffe ;  /* 0xfffffffe51007836 */ /* 0x000fe20000000000 */
[----:B------:R-:W-:Y:S01]  /*2950*/  LEA R6, P2, R7, UR12, 0x2 ;  /* 0x0000000c07067c11 */ /* 0x000fe2000f8410ff */
[----:B------:R-:W-:Y:S01]  /*2960*/  IMAD R18, R21, UR11, RZ ;  /* 0x0000000b15127c24 */ /* 0x000fe2000f8e02ff */
[----:B------:R-:W-:Y:S01]  /*2970*/  LEA.HI.X.SX32 R65, R8, UR13, 0x2, P3 ;  /* 0x0000000d08417c11 */ /* 0x000fe200098f16ff */
[----:B------:R-:W-:Y:S01]  /*2980*/  IMAD R20, R28, UR17, RZ ;  /* 0x000000111c147c24 */ /* 0x000fe2000f8e02ff */
[----:B------:R-:W-:Y:S01]  /*2990*/  ISETP.GE.U32.AND P6, PT, R0, 0x7fffffbf, PT ;  /* 0x7fffffbf0000780c */ /* 0x000fe20003fc6070 */
[C---:B------:R-:W-:Y:S01]  /*29a0*/  VIADD R0, R81.reuse, 0xfffffffc ;  /* 0xfffffffc51007836 */ /* 0x040fe20000000000 */
[----:B------:R-:W-:Y:S01]  /*29b0*/  IADD3 R8, PT, PT, R81, -0x3, RZ ;  /* 0xfffffffd51087810 */ /* 0x000fe20007ffe0ff */
[----:B------:R-:W-:Y:S01]  /*29c0*/  IMAD R21, R30, UR18, RZ ;  /* 0x000000121e157c24 */ /* 0x000fe2000f8e02ff */
[----:B------:R-:W-:Y:S01]  /*29d0*/  LEA.HI.X.SX32 R7, R7, UR13, 0x2, P2 ;  /* 0x0000000d07077c11 */ /* 0x000fe200090f16ff */
[----:B------:R-:W-:Y:S01]  /*29e0*/  IMAD R24, R34, UR23, RZ ;  /* 0x0000001722187c24 */ /* 0x000fe2000f8e02ff */
[----:B------:R-:W-:Y:S01]  /*29f0*/  ISETP.GE.U32.AND P3, PT, R0, 0x7fffffbd, PT ;  /* 0x7fffffbd0000780c */ /* 0x000fe20003f66070 */
[----:B------:R-:W1:Y:S01]  /*2a00*/  LDCU UR14, c[0x0][0x3b0] ;  /* 0x00007600ff0e77ac */ /* 0x000e620008000800 */
[----:B------:R-:W-:-:S02]  /*2a10*/  SHF.R.S32.HI R0, RZ, 0x6, R53 ;  /* 0x00000006ff007819 */ /* 0x000fc40000011435 */
[----:B------:R-:W-:Y:S01]  /*2a20*/  ISETP.GE.U32.AND P2, PT, R8, 0x7fffffbe, PT ;  /* 0x7fffffbe0800780c */ /* 0x000fe20003f46070 */
[----:B------:R-:W-:Y:S01]  /*2a30*/  VIADD R8, R81, 0xfffffffb ;  /* 0xfffffffb51087836 */ /* 0x000fe20000000000 */
[----:B------:R-:W-:Y:S01]  /*2a40*/  SGXT R0, R0, 0x1 ;  /* 0x000000010000781a */ /* 0x000fe20000000200 */
[----:B------:R-:W-:Y:S01]  /*2a50*/  USHF.L.U32 UR6, UR16, 0x15, URZ ;  /* 0x0000001510067899 */ /* 0x000fe200080006ff */
[C---:B------:R-:W-:Y:S01]  /*2a60*/  LEA R4, P1, R5.reuse, UR12, 0x2 ;  /* 0x0000000c05047c11 */ /* 0x040fe2000f8210ff */
[----:B------:R-:W2:Y:S01]  /*2a70*/  LDCU UR12, c[0x0][0x3b0] ;  /* 0x00007600ff0c77ac */ /* 0x000ea20008000800 */
[----:B------:R-:W-:Y:S01]  /*2a80*/  ISETP.GE.U32.AND P0, PT, R8, 0x7fffffbc, PT ;  /* 0x7fffffbc0800780c */ /* 0x000fe20003f06070 */
[----:B------:R-:W-:Y:S01]  /*2a90*/  IMAD R8, R14, UR11, RZ ;  /* 0x0000000b0e087c24 */ /* 0x000fe2000f8e02ff */
[----:B------:R-:W-:Y:S01]  /*2aa0*/  LOP3.LUT R25, R0, 0x90, RZ, 0xc0, !PT ;  /* 0x0000009000197812 */ /* 0x000fe200078ec0ff */
[----:B------:R-:W-:Y:S01]  /*2ab0*/  IMAD R0, R12, UR11, RZ ;  /* 0x0000000b0c007c24 */ /* 0x000fe2000f8e02ff */
[----:B------:R-:W-:Y:S01]  /*2ac0*/  LEA.HI.X.SX32 R5, R5, UR13, 0x2, P1 ;  /* 0x0000000d05057c11 */ /* 0x000fe200088f16ff */
[----:B------:R-:W-:Y:S01]  /*2ad0*/  IMAD R12, R17, UR11, RZ ;  /* 0x0000000b110c7c24 */ /* 0x000fe2000f8e02ff */
[-C--:B------:R-:W-:Y:S01]  /*2ae0*/  LEA R48, P1, R8, R27.reuse, 0x2 ;  /* 0x0000001b08307211 */ /* 0x080fe200078210ff */
[----:B------:R-:W-:Y:S01]  /*2af0*/  IMAD R14, R22, UR11, RZ ;  /* 0x0000000b160e7c24 */ /* 0x000fe2000f8e02ff */
[----:B------:R-:W-:Y:S01]  /*2b00*/  LEA R46, P5, R0, R27, 0x2 ;  /* 0x0000001b002e7211 */ /* 0x000fe200078a10ff */
[----:B------:R-:W-:Y:S01]  /*2b10*/  IMAD R17, R26, UR11, RZ ;  /* 0x0000000b1a117c24 */ /* 0x000fe2000f8e02ff */
[-C--:B------:R-:W-:Y:S01]  /*2b20*/  LEA.HI.X.SX32 R49, R8, R29.reuse, 0x2, P1 ;  /* 0x0000001d08317211 */ /* 0x080fe200008f16ff */
[----:B------:R-:W-:Y:S01]  /*2b30*/  IMAD R22, R32, UR19, RZ ;  /* 0x0000001320167c24 */ /* 0x000fe2000f8e02ff */
[----:B------:R-:W-:Y:S01]  /*2b40*/  LEA.HI.X.SX32 R47, R0, R29, 0x2, P5 ;  /* 0x0000001d002f7211 */ /* 0x000fe200028f16ff */
[----:B-----5:R-:W-:Y:S01]  /*2b50*/  IMAD R0, R36, UR24, RZ ;  /* 0x0000001824007c24 */ /* 0x020fe2000f8e02ff */
[C---:B------:R-:W-:Y:S01]  /*2b60*/  LEA R50, P5, R9.reuse, R27, 0x2 ;  /* 0x0000001b09327211 */ /* 0x040fe200078a10ff */
[----:B------:R3:W-:Y:S01]  /*2b70*/  STL.64 [R1+0x318], R48 ;  /* 0x0003183001007387 */ /* 0x0007e20000100a00 */
[----:B------:R-:W-:Y:S01]  /*2b80*/  IMAD R8, R38, UR25, RZ ;  /* 0x0000001926087c24 */ /* 0x000fe2000f8e02ff */
[----:B------:R-:W4:Y:S01]  /*2b90*/  LDCU UR13, c[0x0][0x3b0] ;  /* 0x00007600ff0d77ac */ /* 0x000f220008000800 */
[----:B------:R-:W-:Y:S01]  /*2ba0*/  LEA.HI.X.SX32 R51, R9, R29, 0x2, P5 ;  /* 0x0000001d09337211 */ /* 0x000fe200028f16ff */
[----:B------:R-:W-:Y:S01]  /*2bb0*/  STL.64 [R1+0x308], R46 ;  /* 0x0003082e01007387 */ /* 0x000fe20000100a00 */
[----:B------:R-:W-:Y:S01]  /*2bc0*/  LEA R82, P5, R11, R27, 0x2 ;  /* 0x0000001b0b527211 */ /* 0x000fe200078a10ff */
[----:B------:R-:W-:Y:S01]  /*2bd0*/  IMAD R9, R40, UR26, RZ ;  /* 0x0000001a28097c24 */ /* 0x000fe2000f8e02ff */
[----:B------:R-:W-:Y:S01]  /*2be0*/  LOP3.LUT R25, R25, 0x7c, R52, 0x78, !PT ;  /* 0x0000007c19197812 */ /* 0x000fe200078e7834 */
[----:B------:R5:W-:Y:S01]  /*2bf0*/  STL.64 [R1+0x330], R50 ;  /* 0x0003303201007387 */ /* 0x000be20000100a00 */
[----:B------:R-:W-:Y:S01]  /*2c00*/  LEA.HI.X.SX32 R83, R11, R29, 0x2, P5 ;  /* 0x0000001d0b537211 */ /* 0x000fe200028f16ff */
[----:B-1----:R-:W-:Y:S01]  /*2c10*/  IMAD R2, R2, UR14, RZ ;  /* 0x0000000e02027c24 */ /* 0x002fe2000f8e02ff */
[----:B------:R-:W-:Y:S01]  /*2c20*/  ULOP3.LUT UR6, UR6, 0x600000, URZ, 0xc0, !UPT ;  /* 0x0060000006067892 */ /* 0x000fe2000f8ec0ff */
[----:B---3--:R-:W-:-:S02]  /*2c30*/  LEA R48, P1, R10, R27, 0x2 ;  /* 0x0000001b0a307211 */ /* 0x008fc400078210ff */
[----:B------:R-:W-:Y:S01]  /*2c40*/  LOP3.LUT R252, R25, 0x2000, R252, 0xf8, !PT ;  /* 0x0000200019fc7812 */ /* 0x000fe200078ef8fc */
[----:B------:R-:W-:Y:S01]  /*2c50*/  UIADD3 UR11, UPT, UPT, UR10, UR6, URZ ;  /* 0x000000060a0b7290 */ /* 0x000fe2000fffe0ff */
[----:B------:R-:W-:Y:S02]  /*2c60*/  LEA.HI.X.SX32 R49, R10, R29, 0x2, P1 ;  /* 0x0000001d0a317211 */ /* 0x000fe400008f16ff */
[----:B-----5:R-:W-:-:S03]  /*2c70*/  LEA R50, P1, R12, R27, 0x2 ;  /* 0x0000001b0c327211 */ /* 0x020fc600078210ff */
[----:B------:R1:W-:Y:S01]  /*2c80*/  STL.64 [R1+0x340], R48 ;  /* 0x0003403001007387 */ /* 0x0003e20000100a00 */
[----:B------:R-:W-:-:S03]  /*2c90*/  LEA.HI.X.SX32 R51, R12, R29, 0x2, P1 ;  /* 0x0000001d0c337211 */ /* 0x000fc600008f16ff */
[----:B------:R-:W-:Y:S01]  /*2ca0*/  STL.64 [R1+0x350], R82 ;  /* 0x0003505201007387 */ /* 0x000fe20000100a00 */
[----:B------:R-:W-:-:S03]  /*2cb0*/  LEA R10, P1, R14, R27, 0x2 ;  /* 0x0000001b0e0a7211 */ /* 0x000fc600078210ff */
[----:B------:R3:W-:Y:S01]  /*2cc0*/  STL.64 [R1+0x358], R50 ;  /* 0x0003583201007387 */ /* 0x0007e20000100a00 */
[----:B------:R-:W-:Y:S02]  /*2cd0*/  LEA.HI.X.SX32 R11, R14, R29, 0x2, P1 ;  /* 0x0000001d0e0b7211 */ /* 0x000fe400008f16ff */
[-C--:B------:R-:W-:Y:S02]  /*2ce0*/  LEA R12, P1, R16, R27.reuse, 0x2 ;  /* 0x0000001b100c7211 */ /* 0x080fe400078210ff */
[----:B-1----:R-:W-:-:S04]  /*2cf0*/  LEA R48, P5, R13, R27, 0x2 ;  /* 0x0000001b0d307211 */ /* 0x002fc800078a10ff */
[-C--:B------:R-:W-:Y:S02]  /*2d00*/  LEA.HI.X.SX32 R49, R13, R29.reuse, 0x2, P5 ;  /* 0x0000001d0d317211 */ /* 0x080fe400028f16ff */
[----:B------:R-:W-:Y:S02]  /*2d10*/  LEA.HI.X.SX32 R13, R16, R29, 0x2, P1 ;  /* 0x0000001d100d7211 */ /* 0x000fe400008f16ff */
[C---:B---3--:R-:W-:Y:S01]  /*2d20*/  LEA R50, P5, R15.reuse, R27, 0x2 ;  /* 0x0000001b0f327211 */ /* 0x048fe200078a10ff */
[----:B------:R1:W-:Y:S03]  /*2d30*/  STL.64 [R1+0x370], R48 ;  /* 0x0003703001007387 */ /* 0x0003e60000100a00 */
[----:B------:R-:W-:Y:S01]  /*2d40*/  LEA.HI.X.SX32 R51, R15, R29, 0x2, P5 ;  /* 0x0000001d0f337211 */ /* 0x000fe200028f16ff */
[----:B------:R3:W-:Y:S04]  /*2d50*/  STL.64 [R1+0x378], R10 ;  /* 0x0003780a01007387 */ /* 0x0007e80000100a00 */
[----:B------:R5:W-:Y:S01]  /*2d60*/  STL.64 [R1+0x3a0], R12 ;  /* 0x0003a00c01007387 */ /* 0x000be20000100a00 */
[----:B-1----:R-:W-:-:S03]  /*2d70*/  LEA R48, P5, R17, R27, 0x2 ;  /* 0x0000001b11307211 */ /* 0x002fc600078a10ff */
[----:B------:R-:W-:Y:S01]  /*2d80*/  STL.64 [R1+0x390], R50 ;  /* 0x0003903201007387 */ /* 0x000fe20000100a00 */
[----:B------:R-:W-:Y:S01]  /*2d90*/  LEA.HI.X.SX32 R49, R17, R29, 0x2, P5 ;  /* 0x0000001d11317211 */ /* 0x000fe200028f16ff */
[----:B---3--:R-:W-:Y:S02]  /*2da0*/  IMAD R10, R42, UR27, RZ ;  /* 0x0000001b2a0a7c24 */ /* 0x008fe4000f8e02ff */
[----:B------:R-:W-:Y:S01]  /*2db0*/  IMAD R11, R44, UR28, RZ ;  /* 0x0000001c2c0b7c24 */ /* 0x000fe2000f8e02ff */
[C---:B-----5:R-:W-:Y:S01]  /*2dc0*/  LEA R12, P1, R18.reuse, R27, 0x2 ;  /* 0x0000001b120c7211 */ /* 0x060fe200078210ff */
[----:B------:R1:W-:Y:S03]  /*2dd0*/  STL.64 [R1+0x3b8], R48 ;  /* 0x0003b83001007387 */ /* 0x0003e60000100a00 */
[----:B------:R-:W-:Y:S02]  /*2de0*/  LEA.HI.X.SX32 R13, R18, R29, 0x2, P1 ;  /* 0x0000001d120d7211 */ /* 0x000fe400008f16ff */
[----:B------:R-:W-:-:S03]  /*2df0*/  LEA R14, P1, R20, R27, 0x2 ;  /* 0x0000001b140e7211 */ /* 0x000fc600078210ff */
[----:B------:R3:W-:Y:S01]  /*2e00*/  STL.64 [R1+0x3c0], R12 ;  /* 0x0003c00c01007387 */ /* 0x0007e20000100a00 */
[----:B------:R-:W-:Y:S02]  /*2e10*/  LEA.HI.X.SX32 R15, R20, R29, 0x2, P1 ;  /* 0x0000001d140f7211 */ /* 0x000fe400008f16ff */
[----:B-1----:R-:W-:-:S03]  /*2e20*/  LEA R48, P5, R19, R27, 0x2 ;  /* 0x0000001b13307211 */ /* 0x002fc600078a10ff */
[----:B------:R1:W-:Y:S01]  /*2e30*/  STL.64 [R1+0x3e0], R14 ;  /* 0x0003e00e01007387 */ /* 0x0003e20000100a00 */
[----:B------:R-:W-:Y:S02]  /*2e40*/  LEA.HI.X.SX32 R49, R19, R29, 0x2, P5 ;  /* 0x0000001d13317211 */ /* 0x000fe400028f16ff */
[----:B------:R-:W-:Y:S01]  /*2e50*/  LEA R16, P5, R21, R27, 0x2 ;  /* 0x0000001b15107211 */ /* 0x000fe200078a10ff */
[----:B---3--:R-:W-:Y:S02]  /*2e60*/  IMAD R12, R31, UR29, RZ ;  /* 0x0000001d1f0c7c24 */ /* 0x008fe4000f8e02ff */
[----:B------:R-:W-:Y:S01]  /*2e70*/  STL.64 [R1+0x3c8], R48 ;  /* 0x0003c83001007387 */ /* 0x000fe20000100a00 */
[----:B------:R-:W-:Y:S01]  /*2e80*/  LEA.HI.X.SX32 R17, R21, R29, 0x2, P5 ;  /* 0x0000001d15117211 */ /* 0x000fe200028f16ff */
[----:B------:R-:W-:Y:S01]  /*2e90*/  IMAD R13, R33, UR30, RZ ;  /* 0x0000001e210d7c24 */ /* 0x000fe2000f8e02ff */
[CC--:B------:R-:W-:Y:S02]  /*2ea0*/  LEA R18, P5, R23.reuse, R27.reuse, 0x2 ;  /* 0x0000001b17127211 */ /* 0x0c0fe400078a10ff */
[----:B-1----:R-:W-:Y:S01]  /*2eb0*/  LEA R14, P1, R22, R27, 0x2 ;  /* 0x0000001b160e7211 */ /* 0x002fe200078210ff */
[----:B------:R1:W-:Y:S01]  /*2ec0*/  STL.64 [R1+0x3e8], R16 ;  /* 0x0003e81001007387 */ /* 0x0003e20000100a00 */
[----:B------:R-:W-:-:S02]  /*2ed0*/  LEA.HI.X.SX32 R19, R23, R29, 0x2, P5 ;  /* 0x0000001d17137211 */ /* 0x000fc400028f16ff */
[----:B------:R-:W-:Y:S02]  /*2ee0*/  LEA.HI.X.SX32 R15, R22, R29, 0x2, P1 ;  /* 0x0000001d160f7211 */ /* 0x000fe400008f16ff */
[----:B------:R-:W-:-:S03]  /*2ef0*/  LEA R20, P1, R24, R27, 0x2 ;  /* 0x0000001b18147211 */ /* 0x000fc600078210ff */
[----:B------:R3:W-:Y:S01]  /*2f00*/  STL.64 [R1+0x408], R14 ;  /* 0x0004080e01007387 */ /* 0x0007e20000100a00 */
[----:B------:R-:W-:Y:S02]  /*2f10*/  LEA.HI.X.SX32 R21, R24, R29, 0x2, P1 ;  /* 0x0000001d18157211 */ /* 0x000fe400008f16ff */
[----:B-1----:R-:W-:-:S03]  /*2f20*/  LEA R16, P5, R0, R27, 0x2 ;  /* 0x0000001b00107211 */ /* 0x002fc600078a10ff */
[----:B------:R1:W-:Y:S01]  /*2f30*/  STL.64 [R1+0x418], R20 ;  /* 0x0004181401007387 */ /* 0x0003e20000100a00 */
[----:B------:R-:W-:Y:S01]  /*2f40*/  LEA.HI.X.SX32 R17, R0, R29, 0x2, P5 ;  /* 0x0000001d00117211 */ /* 0x000fe200028f16ff */
[----:B------:R-:W-:Y:S02]  /*2f50*/  IMAD R0, R39, UR33, RZ ;  /* 0x0000002127007c24 */ /* 0x000fe4000f8e02ff */
[----:B------:R-:W-:Y:S01]  /*2f60*/  STL.64 [R1+0x410], R18 ;  /* 0x0004101201007387 */ /* 0x000fe20000100a00 */
[----:B---3--:R-:W-:-:S03]  /*2f70*/  IMAD R14, R35, UR31, RZ ;  /* 0x0000001f230e7c24 */ /* 0x008fc6000f8e02ff */
[----:B------:R3:W-:Y:S01]  /*2f80*/  STL.64 [R1+0x430], R16 ;  /* 0x0004301001007387 */ /* 0x0007e20000100a00 */
[----:B------:R-:W-:Y:S01]  /*2f90*/  IMAD R15, R37, UR32, RZ ;  /* 0x00000020250f7c24 */ /* 0x000fe2000f8e02ff */
[----:B-1----:R-:W-:-:S04]  /*2fa0*/  LEA R20, P1, R8, R27, 0x2 ;  /* 0x0000001b08147211 */ /* 0x002fc800078210ff */
[----:B------:R-:W-:Y:S01]  /*2fb0*/  LEA.HI.X.SX32 R21, R8, R29, 0x2, P1 ;  /* 0x0000001d08157211 */ /* 0x000fe200008f16ff */
[----:B------:R-:W-:Y:S01]  /*2fc0*/  IMAD R8, R41, UR34, RZ ;  /* 0x0000002229087c24 */ /* 0x000fe2000f8e02ff */
[CC--:B------:R-:W-:Y:S02]  /*2fd0*/  LEA R22, P1, R10.reuse, R27.reuse, 0x2 ;  /* 0x0000001b0a167211 */ /* 0x0c0fe400078210ff */
[C---:B---3--:R-:W-:Y:S01]  /*2fe0*/  LEA R16, P5, R9.reuse, R27, 0x2 ;  /* 0x0000001b09107211 */ /* 0x048fe200078a10ff */
[----:B------:R1:W-:Y:S01]  /*2ff0*/  STL.64 [R1+0x438], R20 ;  /* 0x0004381401007387 */ /* 0x0003e20000100a00 */
[-C--:B------:R-:W-:Y:S02]  /*3000*/  LEA.HI.X.SX32 R23, R10, R29.reuse, 0x2, P1 ;  /* 0x0000001d0a177211 */ /* 0x080fe400008f16ff */
[----:B------:R-:W-:Y:S01]  /*3010*/  LEA.HI.X.SX32 R17, R9, R29, 0x2, P5 ;  /* 0x0000001d09117211 */ /* 0x000fe200028f16ff */
[----:B--2---:R-:W-:Y:S01]  /*3020*/  IMAD R9, R43, UR12, RZ ;  /* 0x0000000c2b097c24 */ /* 0x004fe2000f8e02ff */
[----:B------:R-:W-:Y:S01]  /*3030*/  UMOV UR12, 0x1 ;  /* 0x00000001000c7882 */ /* 0x000fe20000000000 */
[----:B------:R2:W-:Y:S04]  /*3040*/  STL.64 [R1+0x458], R22 ;  /* 0x0004581601007387 */ /* 0x0005e80000100a00 */
[----:B------:R-:W-:Y:S01]  /*3050*/  STL.64 [R1+0x448], R16 ;  /* 0x0004481001007387 */ /* 0x000fe20000100a00 */
[----:B-1----:R-:W-:-:S04]  /*3060*/  LEA R20, P5, R11, R27, 0x2 ;  /* 0x0000001b0b147211 */ /* 0x002fc800078a10ff */
[----:B------:R-:W-:Y:S02]  /*3070*/  LEA.HI.X.SX32 R21, R11, R29, 0x2, P5 ;  /* 0x0000001d0b157211 */ /* 0x000fe400028f16ff */
[----:B--2---:R-:W-:-:S03]  /*3080*/  LEA R22, P1, R12, R27, 0x2 ;  /* 0x0000001b0c167211 */ /* 0x004fc600078210ff */
[----:B------:R1:W-:Y:S01]  /*3090*/  STL.64 [R1+0x470], R20 ;  /* 0x0004701401007387 */ /* 0x0003e20000100a00 */
[----:B------:R-:W-:Y:S02]  /*30a0*/  LEA.HI.X.SX32 R23, R12, R29, 0x2, P1 ;  /* 0x0000001d0c177211 */ /* 0x000fe400008f16ff */
[----:B------:R-:W-:-:S03]  /*30b0*/  LEA R10, P1, R14, R27, 0x2 ;  /* 0x0000001b0e0a7211 */ /* 0x000fc600078210ff */
[----:B------:R2:W-:Y:S01]  /*30c0*/  STL.64 [R1+0x480], R22 ;  /* 0x0004801601007387 */ /* 0x0005e20000100a00 */
[----:B------:R-:W-:Y:S02]  /*30d0*/  LEA.HI.X.SX32 R11, R14, R29, 0x2, P1 ;  /* 0x0000001d0e0b7211 */ /* 0x000fe400008f16ff */
[----:B-1----:R-:W-:-:S04]  /*30e0*/  LEA R20, P5, R13, R27, 0x2 ;  /* 0x0000001b0d147211 */ /* 0x002fc800078a10ff */
[----:B------:R-:W-:Y:S02]  /*30f0*/  LEA.HI.X.SX32 R21, R13, R29, 0x2, P5 ;  /* 0x0000001d0d157211 */ /* 0x000fe400028f16ff */
[----:B--2---:R-:W-:-:S03]  /*3100*/  LEA R22, P5, R15, R27, 0x2 ;  /* 0x0000001b0f167211 */ /* 0x004fc600078a10ff */
[----:B------:R1:W-:Y:S01]  /*3110*/  STL.64 [R1+0x488], R20 ;  /* 0x0004881401007387 */ /* 0x0003e20000100a00 */
[----:B------:R-:W-:Y:S02]  /*3120*/  LEA.HI.X.SX32 R23, R15, R29, 0x2, P5 ;  /* 0x0000001d0f177211 */ /* 0x000fe400028f16ff */
[C---:B------:R-:W-:Y:S01]  /*3130*/  LEA R12, P5, R8.reuse, R27, 0x2 ;  /* 0x0000001b080c7211 */ /* 0x040fe200078a10ff */
[----:B------:R4:W-:Y:S03]  /*3140*/  STL.64 [R1+0x498], R10 ;  /* 0x0004980a01007387 */ /* 0x0009e60000100a00 */
[----:B------:R-:W-:Y:S01]  /*3150*/  LEA.HI.X.SX32 R13, R8, R29, 0x2, P5 ;  /* 0x0000001d080d7211 */ /* 0x000fe200028f16ff */
[----:B------:R-:W-:Y:S01]  /*3160*/  STL.64 [R1+0x4b0], R22 ;  /* 0x0004b01601007387 */ /* 0x000fe20000100a00 */
[----:B-1----:R-:W-:-:S04]  /*3170*/  LEA R20, P1, R0, R27, 0x2 ;  /* 0x0000001b00147211 */ /* 0x002fc800078210ff */
[----:B------:R-:W-:Y:S01]  /*3180*/  LEA.HI.X.SX32 R21, R0, R29, 0x2, P1 ;  /* 0x0000001d00157211 */ /* 0x000fe200008f16ff */
[----:B----4-:R-:W-:Y:S01]  /*3190*/  IMAD R10, R45, UR13, RZ ;  /* 0x0000000d2d0a7c24 */ /* 0x010fe2000f8e02ff */
[----:B------:R-:W-:-:S03]  /*31a0*/  LEA R14, P1, R9, R27, 0x2 ;  /* 0x0000001b090e7211 */ /* 0x000fc600078210ff */
[----:B------:R-:W-:Y:S01]  /*31b0*/  STL.64 [R1+0x4c0], R20 ;  /* 0x0004c01401007387 */ /* 0x000fe20000100a00 */
[----:B------:R-:W-:Y:S02]  /*31c0*/  LEA.HI.X.SX32 R15, R9, R29, 0x2, P1 ;  /* 0x0000001d090f7211 */ /* 0x000fe400008f16ff */
[----:B------:R-:W-:Y:S01]  /*31d0*/  ISETP.NE.U32.AND P1, PT, R3, RZ, PT ;  /* 0x000000ff0300720c */ /* 0x000fe20003f25070 */
[----:B------:R1:W-:Y:S04]  /*31e0*/  STL.64 [R1+0x4c8], R12 ;  /* 0x0004c80c01007387 */ /* 0x0003e80000100a00 */
[----:B------:R2:W-:Y:S01]  /*31f0*/  STL.64 [R1+0x4d8], R14 ;  /* 0x0004d80e01007387 */ /* 0x0005e20000100a00 */
[----:B-1----:R-:W-:-:S04]  /*3200*/  LEA R12, P5, R10, R27, 0x2 ;  /* 0x0000001b0a0c7211 */ /* 0x002fc800078a10ff */
[----:B------:R-:W-:Y:S02]  /*3210*/  LEA.HI.X.SX32 R13, R10, R29, 0x2, P5 ;  /* 0x0000001d0a0d7211 */ /* 0x000fe400028f16ff */
[----:B------:R-:W-:-:S03]  /*3220*/  LEA R8, P5, R2, R27, 0x2 ;  /* 0x0000001b02087211 */ /* 0x000fc600078a10ff */
[----:B------:R2:W-:Y:S01]  /*3230*/  STL.64 [R1+0x4f0], R12 ;  /* 0x0004f00c01007387 */ /* 0x0005e20000100a00 */
[----:B------:R-:W-:Y:S01]  /*3240*/  LEA.HI.X.SX32 R9, R2, R29, 0x2, P5 ;  /* 0x0000001d02097211 */ /* 0x000fe200028f16ff */
[----:B------:R-:W-:-:S04]  /*3250*/  VIADD R2, R81, 0xfffffffa ;  /* 0xfffffffa51027836 */ /* 0x000fc80000000000 */
[----:B------:R2:W-:Y:S01]  /*3260*/  STL.64 [R1+0x500], R8 ;  /* 0x0005000801007387 */ /* 0x0005e20000100a00 */
[----:B------:R-:W-:Y:S05]  /*3270*/  BRA.U UP0, `(.L_x_5) ;  /* 0x0000000100187547 */ /* 0x000fea000b800000 */
[----:B------:R-:W-:Y:S01]  /*3280*/  ELECT P5, URZ, PT ;  /* 0x0000000000ff782f */ /* 0x000fe200038a0000 */
[----:B------:R-:W-:Y:S01]  /*3290*/  IMAD.MOV.U32 R0, RZ, RZ, 0x1 ;  /* 0x00000001ff007424 */ /* 0x000fe200078e00ff */
[----:B------:R-:W-:Y:S01]  /*32a0*/  UMOV UR6, 0x40 ;  /* 0x0000004000067882 */ /* 0x000fe20000000000 */
[----:B------:R-:W-:Y:S01]  /*32b0*/  UVIRTCOUNT.DEALLOC.SMPOOL 0x80 ;  /* 0x000000800000784c */ /* 0x000fe20000000000 */
[----:B------:R-:W-:-:S09]  /*32c0*/  ULEA UR6, UR9, UR6, 0x18 ;  /* 0x0000000609067291 */ /* 0x000fd2000f8ec0ff */
[----:B------:R1:W-:Y:S03]  /*32d0*/  @P5 STS.U8 [UR6], R0 ;  /* 0x00000000ff005988 */ /* 0x0003e60008000006 */
.L_x_5:
[----:B------:R-:W-:Y:S01]  /*32e0*/  STTM.x64 tmem[UR11], RZ ;  /* 0x000000ff000079ed */ /* 0x000fe2000834000b */
[----:B------:R-:W-:Y:S01]  /*32f0*/  STTM.x64 tmem[UR11+0x40], RZ ;  /* 0x000040ff000079ed */ /* 0x000fe2000834000b */
[----:B------:R-:W-:Y:S01]  /*3300*/  STTM.x64 tmem[UR11+0x80], RZ ;  /* 0x000080ff000079ed */ /* 0x000fe2000834000b */
[----:B------:R-:W-:Y:S01]  /*3310*/  STTM.x64 tmem[UR11+0xc0], RZ ;  /* 0x0000c0ff000079ed */ /* 0x000fe2000834000b */
[----:B------:R-:W3:Y:S02]  /*3320*/  FENCE.VIEW.ASYNC.T ;  /* 0x00000000000073c6 */ /* 0x000ee40000000200 */
[----:B---3--:R-:W-:Y:S01]  /*3330*/  VOTEU.ALL UP1, P1 ;  /* 0x0000000000ff7886 */ /* 0x008fe20000820000 */
[----:B------:R-:W-:Y:S01]  /*3340*/  ISETP.GE.U32.AND P5, PT, R2, 0x7fffffbb, PT ;  /* 0x7fffffbb0200780c */ /* 0x000fe20003fa6070 */
[----:B------:R-:W-:Y:S01]  /*3350*/  VOTEU.ALL UP2, P1 ;  /* 0x0000000000ff7886 */ /* 0x000fe20000840000 */
[----:B--2---:R-:W-:Y:S01]  /*3360*/  IMAD.U32 R9, RZ, RZ, UR4 ;  /* 0x00000004ff097e24 */ /* 0x004fe2000f8e00ff */
[----:B------:R-:W-:Y:S01]  /*3370*/  LEA R2, R3, UR7, 0x2 ;  /* 0x0000000703027c11 */ /* 0x000fe2000f8e10ff */
[----:B------:R-:W-:-:S02]  /*3380*/  USHF.L.U32 UR6, UR4, 0x1, URZ ;  /* 0x0000000104067899 */ /* 0x000fc400080006ff */
[----:B------:R-:W-:-:S04]  /*3390*/  @!UP1 UIADD3 UR14, UPT, UPT, -UR12, 0x100000, URZ ;  /* 0x001000000c0e9890 */ /* 0x000fc8000fffe1ff */
[----:B------:R-:W-:Y:S02]  /*33a0*/  @!UP1 USHF.L.U32 UR15, UR14, 0xb, URZ ;  /* 0x0000000b0e0f9899 */ /* 0x000fe400080006ff */
[----:B------:R-:W-:Y:S01]  /*33b0*/  @!UP1 USHF.L.U32 UR14, UR14, 0x1, URZ ;  /* 0x000000010e0e9899 */ /* 0x000fe200080006ff */
[----:B------:R-:W-:Y:S01]  /*33c0*/  IMAD.WIDE R20, R9, 0x4, R242 ;  /* 0x0000000409147825 */ /* 0x000fe200078e02f2 */
[----:B------:R-:W-:-:S04]  /*33d0*/  @!UP1 UIADD3 UR12, UPT, UPT, -UR12, 0x100000, URZ ;  /* 0x001000000c0c9890 */ /* 0x000fc8000fffe1ff */
[----:B------:R-:W-:Y:S02]  /*33e0*/  @!UP1 USHF.L.U32 UR13, UR12, 0xb, URZ ;  /* 0x0000000b0c0d9899 */ /* 0x000fe400080006ff */
[----:B------:R-:W-:Y:S01]  /*33f0*/  @!UP1 USHF.L.U32 UR12, UR12, 0x1, URZ ;  /* 0x000000010c0c9899 */ /* 0x000fe200080006ff */
[----:B------:R-:W-:Y:S01]  /*3400*/  BAR.SYNC.DEFER_BLOCKING 0x0 ;  /* 0x0000000000007b1d */ /* 0x000fe20000010000 */
[----:B------:R-:W-:Y:S01]  /*3410*/  UIMAD UR9, UR4, 0x3, URZ ;  /* 0x00000003040978a4 */ /* 0x000fe2000f8e02ff */
[----:B------:R-:W-:Y:S01]  /*3420*/  IMAD.WIDE R14, R9, 0x4, R4 ;  /* 0x00000004090e7825 */ /* 0x000fe200078e0204 */
[----:B-1----:R-:W-:-:S03]  /*3430*/  IADD3 R0, PT, PT, R81, -0x7, RZ ;  /* 0xfffffff951007810 */ /* 0x002fc60007ffe0ff */
[----:B------:R-:W-:Y:S01]  /*3440*/  VOTEU.ALL UP1, P1 ;  /* 0x0000000000ff7886 */ /* 0x000fe20000820000 */
[C---:B------:R-:W-:Y:S01]  /*3450*/  IMAD.WIDE R12, R9.reuse, 0x4, R6 ;  /* 0x00000004090c7825 */ /* 0x040fe200078e0206 */
[----:B------:R1:W-:Y:S01]  /*3460*/  STL.64 [R1+0x110], R20 ;  /* 0x0001101401007387 */ /* 0x0003e20000100a00 */
[----:B------:R-:W2:Y:S02]  /*3470*/  LDC R244, c[0x0][0x3a0] ;  /* 0x0000e800fff47b82 */ /* 0x000ea40000000800 */
[----:B------:R-:W-:Y:S01]  /*3480*/  IMAD.WIDE R10, R9, 0x4, R64 ;  /* 0x00000004090a7825 */ /* 0x000fe200078e0240 */
[----:B------:R3:W-:Y:S03]  /*3490*/  STL.64 [R1+0x108], R14 ;  /* 0x0001080e01007387 */ /* 0x0007e60000100a00 */
[----:B------:R-:W-:Y:S01]  /*34a0*/  IMAD.U32 R9, RZ, RZ, UR6 ;  /* 0x00000006ff097e24 */ /* 0x000fe2000f8e00ff */
[----:B------:R4:W-:Y:S01]  /*34b0*/  STL.64 [R1+0x100], R12 ;  /* 0x0001000c01007387 */ /* 0x0009e20000100a00 */
[----:B------:R-:W-:Y:S01]  /*34c0*/  USHF.L.U32 UR6, UR4, 0x2, URZ ;  /* 0x0000000204067899 */ /* 0x000fe200080006ff */
[----:B------:R-:W-:-:S02]  /*34d0*/  VIADD R80, R81, 0xffffffd3 ;  /* 0xffffffd351507836 */ /* 0x000fc40000000000 */
[----:B------:R5:W-:Y:S04]  /*34e0*/  STL.64 [R1+0xf8], R10 ;  /* 0x0000f80a01007387 */ /* 0x000be80000100a00 */
[----:B------:R-:W1:Y:S02]  /*34f0*/  FENCE.VIEW.ASYNC.S ;  /* 0x00000000000073c6 */ /* 0x000e640000000000 */
[----:B-1----:R-:W1:Y:S02]  /*3500*/  @!UP1 SYNCS.EXCH.64 URZ, [UR8], UR14 ;  /* 0x0000000e08ff95b2 */ /* 0x002e640008000100 */
[----:B-1----:R-:W-:Y:S06]  /*3510*/  BAR.SYNC.DEFER_BLOCKING 0x0 ;  /* 0x0000000000007b1d */ /* 0x002fec0000010000 */
[----:B------:R1:W1:Y:S02]  /*3520*/  @!UP2 SYNCS.EXCH.64 URZ, [UR7+0xb8008], UR12 ;  /* 0x0b80080c07ffa5b2 */ /* 0x0002640008000100 */
[----:B------:R-:W-:Y:S01]  /*3530*/  @!PT LDS RZ, [RZ] ;  /* 0x00000000fffff984 */ /* 0x000fe20000000800 */
[----:B------:R-:W-:Y:S01]  /*3540*/  @!PT LDS RZ, [RZ] ;  /* 0x00000000fffff984 */ /* 0x000fe20000000800 */
[----:B------:R-:W-:Y:S01]  /*3550*/  @!PT LDS RZ, [RZ] ;  /* 0x00000000fffff984 */ /* 0x000fe20000000800 */
[----:B-1----:R-:W-:Y:S04]  /*3560*/  LDGSTS.E [R2], desc[UR20][R242.64], !P4 ;  /* 0x00000000f2027fae */ /* 0x002fe8000e1a1014 */
[----:B------:R-:W-:Y:S04]  /*3570*/  LDGSTS.E [R2+0x200], desc[UR20][R4.64], !P4 ;  /* 0x0020000004027fae */ /* 0x000fe8000e1a1014 */
[----:B------:R-:W-:Y:S01]  /*3580*/  LDGSTS.E [R2+0x400], desc[UR20][R6.64], !P4 ;  /* 0x0040000006027fae */ /* 0x000fe2000e1a1014 */
[----:B------:R-:W-:-:S03]  /*3590*/  UIMAD UR12, UR4, 0x3b, URZ ;  /* 0x0000003b040c78a4 */ /* 0x000fc6000f8e02ff */
[----:B------:R-:W-:Y:S01]  /*35a0*/  LDGSTS.E [R2+0x600], desc[UR20][R64.64], !P4 ;  /* 0x0060000040027fae */ /* 0x000fe2000e1a1014 */
[----:B------:R-:W-:Y:S01]  /*35b0*/  ISETP.GE.U32.AND P4, PT, R0, 0x7fffffba, PT ;  /* 0x7fffffba0000780c */ /* 0x000fe20003f86070 */
[----:B------:R-:W-:Y:S01]  /*35c0*/  VIADD R0, R81, 0xfffffff8 ;  /* 0xfffffff851007836 */ /* 0x000fe20000000000 */
[----:B------:R-:W-:Y:S01]  /*35d0*/  UIMAD UR13, UR4, 0x3c, URZ ;  /* 0x0000003c040d78a4 */ /* 0x000fe2000f8e02ff */
[----:B------:R1:W-:Y:S04]  /*35e0*/  LDGSTS.E [R2+0x800], desc[UR20][R20.64], !P6 ;  /* 0x0080000014027fae */ /* 0x0003e8000f1a1014 */
[----:B------:R3:W-:Y:S04]  /*35f0*/  LDGSTS.E [R2+0xa00], desc[UR20][R14.64], !P6 ;  /* 0x00a000000e027fae */ /* 0x0007e8000f1a1014 */
[----:B------:R4:W-:Y:S04]  /*3600*/  LDGSTS.E [R2+0xc00], desc[UR20][R12.64], !P6 ;  /* 0x00c000000c027fae */ /* 0x0009e8000f1a1014 */
[----:B------:R5:W-:Y:S01]  /*3610*/  LDGSTS.E [R2+0xe00], desc[UR20][R10.64], !P6 ;  /* 0x00e000000a027fae */ /* 0x000be2000f1a1014 */
[----:B-1----:R-:W-:Y:S01]  /*3620*/  IMAD.WIDE R20, R9, 0x4, R242 ;  /* 0x0000000409147825 */ /* 0x002fe200078e02f2 */
[----:B------:R-:W-:-:S03]  /*3630*/  ISETP.GE.U32.AND P6, PT, R0, 0x7fffffb9, PT ;  /* 0x7fffffb90000780c */ /* 0x000fc60003fc6070 */
[C---:B---3--:R-:W-:Y:S01]  /*3640*/  IMAD.WIDE R14, R9.reuse, 0x4, R4 ;  /* 0x00000004090e7825 */ /* 0x048fe200078e0204 */
[----:B------:R1:W-:Y:S03]  /*3650*/  STL.64 [R1+0xf0], R20 ;  /* 0x0000f01401007387 */ /* 0x0003e60000100a00 */
[C---:B----4-:R-:W-:Y:S01]  /*3660*/  IMAD.WIDE R12, R9.reuse, 0x4, R6 ;  /* 0x00000004090c7825 */ /* 0x050fe200078e0206 */
[----:B------:R1:W-:Y:S03]  /*3670*/  LDGSTS.E [R2+0x1000], desc[UR20][R20.64], !P2 ;  /* 0x0100000014027fae */ /* 0x0003e6000d1a1014 */
[----:B-----5:R-:W-:Y:S01]  /*3680*/  IMAD.WIDE R10, R9, 0x4, R64 ;  /* 0x00000004090a7825 */ /* 0x020fe200078e0240 */
[----:B------:R-:W-:Y:S01]  /*3690*/  MOV R9, UR9 ;  /* 0x0000000900097c02 */ /* 0x000fe20008000f00 */
[----:B------:R3:W-:Y:S01]  /*36a0*/  STL.64 [R1+0xe8], R14 ;  /* 0x0000e80e01007387 */ /* 0x0007e20000100a00 */
[----:B------:R-:W-:Y:S01]  /*36b0*/  UIMAD UR9, UR4, 0x5, URZ ;  /* 0x00000005040978a4 */ /* 0x000fe2000f8e02ff */
[----:B------:R-:W-:-:S02]  /*36c0*/  VIADD R0, R81, 0xfffffff7 ;  /* 0xfffffff751007836 */ /* 0x000fc40000000000 */
[----:B------:R3:W-:Y:S01]  /*36d0*/  LDGSTS.E [R2+0x1200], desc[UR20][R14.64], !P2 ;  /* 0x012000000e027fae */ /* 0x0007e2000d1a1014 */
[----:B-1----:R-:W-:-:S03]  /*36e0*/  IMAD.WIDE R20, R9, 0x4, R242 ;  /* 0x0000000409147825 */ /* 0x002fc600078e02f2 */
[----:B------:R1:W-:Y:S04]  /*36f0*/  STL.64 [R1+0xe0], R12 ;  /* 0x0000e00c01007387 */ /* 0x0003e80000100a00 */
[----:B------:R1:W-:Y:S01]  /*3700*/  LDGSTS.E [R2+0x1400], desc[UR20][R12.64], !P2 ;  /* 0x014000000c027fae */ /* 0x0003e2000d1a1014 */
[----:B---3--:R-:W-:-:S03]  /*3710*/  IMAD.WIDE R14, R9, 0x4, R4 ;  /* 0x00000004090e7825 */ /* 0x008fc600078e0204 */
[----:B------:R3:W-:Y:S04]  /*3720*/  STL.64 [R1+0xd8], R10 ;  /* 0x0000d80a01007387 */ /* 0x0007e80000100a00 */
[----:B------:R3:W-:Y:S01]  /*3730*/  LDGSTS.E [R2+0x1600], desc[UR20][R10.64], !P2 ;  /* 0x016000000a027fae */ /* 0x0007e2000d1a1014 */
[----:B------:R-:W-:Y:S01]  /*3740*/  ISETP.GE.U32.AND P2, PT, R0, 0x7fffffb8, PT ;  /* 0x7fffffb80000780c */ /* 0x000fe20003f46070 */
[----:B------:R-:W-:Y:S02]  /*3750*/  VIADD R0, R81, 0xfffffff6 ;  /* 0xfffffff651007836 */ /* 0x000fe40000000000 */
[C---:B-1----:R-:W-:Y:S01]  /*3760*/  IMAD.WIDE R12, R9.reuse, 0x4, R6 ;  /* 0x00000004090c7825 */ /* 0x042fe200078e0206 */
[----:B------:R1:W-:Y:S04]  /*3770*/  STL.64 [R1+0xd0], R20 ;  /* 0x0000d01401007387 */ /* 0x0003e80000100a00 */
[----:B------:R1:W-:Y:S01]  /*3780*/  LDGSTS.E [R2+0x1800], desc[UR20][R20.64], !P3 ;  /* 0x0180000014027fae */ /* 0x0003e2000d9a1014 */
[----:B---3--:R-:W-:-:S03]  /*3790*/  IMAD.WIDE R10, R9, 0x4, R64 ;  /* 0x00000004090a7825 */ /* 0x008fc600078e0240 */
[----:B------:R3:W-:Y:S01]  /*37a0*/  STL.64 [R1+0xc8], R14 ;  /* 0x0000c80e01007387 */ /* 0x0007e20000100a00 */
[----:B------:R-:W-:-:S03]  /*37b0*/  IMAD.U32 R9, RZ, RZ, UR6 ;  /* 0x00000006ff097e24 */ /* 0x000fc6000f8e00ff */
[----:B------:R3:W-:Y:S01]  /*37c0*/  LDGSTS.E [R2+0x1a00], desc[UR20][R14.64], !P3 ;  /* 0x01a000000e027fae */ /* 0x0007e2000d9a1014 */
[----:B------:R-:W-:-:S03]  /*37d0*/  UIMAD UR6, UR4, 0x6, URZ ;  /* 0x00000006040678a4 */ /* 0x000fc6000f8e02ff */
[----:B------:R4:W-:Y:S01]  /*37e0*/  STL.64 [R1+0xc0], R12 ;  /* 0x0000c00c01007387 */ /* 0x0009e20000100a00 */
[----:B-1----:R-:W-:-:S03]  /*37f0*/  IMAD.WIDE R20, R9, 0x4, R242 ;  /* 0x0000000409147825 */ /* 0x002fc600078e02f2 */
[----:B------:R4:W-:Y:S04]  /*3800*/  LDGSTS.E [R2+0x1c00], desc[UR20][R12.64], !P3 ;  /* 0x01c000000c027fae */ /* 0x0009e8000d9a1014 */
[----:B------:R1:W-:Y:S01]  /*3810*/  STL.64 [R1+0xb8], R10 ;  /* 0x0000b80a01007387 */ /* 0x0003e20000100a00 */
[----:B---3--:R-:W-:-:S03]  /*3820*/  IMAD.WIDE R14, R9, 0x4, R4 ;  /* 0x00000004090e7825 */ /* 0x008fc600078e0204 */
[----:B------:R1:W-:Y:S01]  /*3830*/  LDGSTS.E [R2+0x1e00], desc[UR20][R10.64], !P3 ;  /* 0x01e000000a027fae */ /* 0x0003e2000d9a1014 */
[----:B------:R-:W-:Y:S01]  /*3840*/  ISETP.GE.U32.AND P3, PT, R0, 0x7fffffb7, PT ;  /* 0x7fffffb70000780c */ /* 0x000fe20003f66070 */
[----:B------:R-:W-:Y:S02]  /*3850*/  VIADD R0, R81, 0xfffffff5 ;  /* 0xfffffff551007836 */ /* 0x000fe40000000000 */
[C---:B----4-:R-:W-:Y:S01]  /*3860*/  IMAD.WIDE R12, R9.reuse, 0x4, R6 ;  /* 0x00000004090c7825 */ /* 0x050fe200078e0206 */
[----:B------:R3:W-:Y:S04]  /*3870*/  STL.64 [R1+0xb0], R20 ;  /* 0x0000b01401007387 */ /* 0x0007e80000100a00 */
[----:B------:R3:W-:Y:S01]  /*3880*/  LDGSTS.E [R2+0x2000], desc[UR20][R20.64], !P0 ;  /* 0x0200000014027fae */ /* 0x0007e2000c1a1014 */
[----:B-1----:R-:W-:Y:S01]  /*3890*/  IMAD.WIDE R10, R9, 0x4, R64 ;  /* 0x00000004090a7825 */ /* 0x002fe200078e0240 */
[----:B------:R-:W-:-:S02]  /*38a0*/  MOV R9, UR9 ;  /* 0x0000000900097c02 */ /* 0x000fc40008000f00 */
[----:B------:R1:W-:Y:S01]  /*38b0*/  STL.64 [R1+0xa8], R14 ;  /* 0x0000a80e01007387 */ /* 0x0003e20000100a00 */
[----:B------:R-:W-:-:S03]  /*38c0*/  UIMAD UR9, UR4, 0x7, URZ ;  /* 0x00000007040978a4 */ /* 0x000fc6000f8e02ff */
[----:B------:R1:W-:Y:S01]  /*38d0*/  LDGSTS.E [R2+0x2200], desc[UR20][R14.64], !P0 ;  /* 0x022000000e027fae */ /* 0x0003e2000c1a1014 */
[----:B---3--:R-:W-:-:S03]  /*38e0*/  IMAD.WIDE R20, R9, 0x4, R242 ;  /* 0x0000000409147825 */ /* 0x008fc600078e02f2 */
[----:B------:R3:W-:Y:S04]  /*38f0*/  STL.64 [R1+0xa0], R12 ;  /* 0x0000a00c01007387 */ /* 0x0007e80000100a00 */
[----:B------:R3:W-:Y:S04]  /*3900*/  LDGSTS.E [R2+0x2400], desc[UR20][R12.64], !P0 ;  /* 0x024000000c027fae */ /* 0x0007e8000c1a1014 */
[----:B------:R4:W-:Y:S01]  /*3910*/  STL.64 [R1+0x98], R10 ;  /* 0x0000980a01007387 */ /* 0x0009e20000100a00 */
[----:B-1----:R-:W-:-:S03]  /*3920*/  IMAD.WIDE R14, R9, 0x4, R4 ;  /* 0x00000004090e7825 */ /* 0x002fc600078e0204 */
[----:B------:R4:W-:Y:S01]  /*3930*/  LDGSTS.E [R2+0x2600], desc[UR20][R10.64], !P0 ;  /* 0x026000000a027fae */ /* 0x0009e2000c1a1014 */
[----:B------:R-:W-:Y:S01]  /*3940*/  ISETP.GE.U32.AND P0, PT, R0, 0x7fffffb6, PT ;  /* 0x7fffffb60000780c */ /* 0x000fe20003f06070 */
[----:B------:R-:W-:Y:S02]  /*3950*/  VIADD R0, R81, 0xfffffff4 ;  /* 0xfffffff451007836 */ /* 0x000fe40000000000 */
[C---:B---3--:R-:W-:Y:S01]  /*3960*/  IMAD.WIDE R12, R9.reuse, 0x4, R6 ;  /* 0x00000004090c7825 */ /* 0x048fe200078e0206 */
[----:B------:R1:W-:Y:S04]  /*3970*/  STL.64 [R1+0x90], R20 ;  /* 0x0000901401007387 */ /* 0x0003e80000100a00 */
[----:B------:R1:W-:Y:S01]  /*3980*/  LDGSTS.E [R2+0x2800], desc[UR20][R20.64], !P5 ;  /* 0x0280000014027fae */ /* 0x0003e2000e9a1014 */
[----:B----4-:R-:W-:-:S03]  /*3990*/  IMAD.WIDE R10, R9, 0x4, R64 ;  /* 0x00000004090a7825 */ /* 0x010fc600078e0240 */
[----:B------:R3:W-:Y:S01]  /*39a0*/  STL.64 [R1+0x88], R14 ;  /* 0x0000880e01007387 */ /* 0x0007e20000100a00 */
[----:B------:R-:W-:-:S03]  /*39b0*/  IMAD.U32 R9, RZ, RZ, UR6 ;  /* 0x00000006ff097e24 */ /* 0x000fc6000f8e00ff */
[----:B------:R3:W-:Y:S01]  /*39c0*/  LDGSTS.E [R2+0x2a00], desc[UR20][R14.64], !P5 ;  /* 0x02a000000e027fae */ /* 0x0007e2000e9a1014 */
[----:B------:R-:W-:-:S03]  /*39d0*/  USHF.L.U32 UR6, UR4, 0x3, URZ ;  /* 0x0000000304067899 */ /* 0x000fc600080006ff */
        /* <DEDUP_REMOVED lines=17> */
[----:B------:R3:W-:Y:S01]  /*3af0*/  STL.64 [R1+0x60], R12 ;  /* 0x0000600c01007387 */ /* 0x0007e20000100a00 */
[----:B------:R-:W-:Y:S01]  /*3b00*/  MOV R251, UR9 ;  /* 0x0000000900fb7c02 */ /* 0x000fe20008000f00 */
[----:B------:R-:W-:Y:S02]  /*3b10*/  UIMAD UR9, UR4, 0xb, URZ ;  /* 0x0000000b040978a4 */ /* 0x000fe4000f8e02ff */
        /* <DEDUP_REMOVED lines=13> */
[----:B------:R-:W-:Y:S01]  /*3bf0*/  UIMAD UR6, UR4, 0xa, URZ ;  /* 0x0000000a040678a4 */ /* 0x000fe2000f8e02ff */
[C---:B-1----:R-:W-:Y:S02]  /*3c00*/  IMAD.WIDE R20, R9.reuse, 0x4, R242 ;  /* 0x0000000409147825 */ /* 0x042fe400078e02f2 */
        /* <DEDUP_REMOVED lines=8> */
[----:B------:R-:W-:Y:S04]  /*3c90*/  STL.64 [R1+0x30], R20 ;  /* 0x0000301401007387 */ /* 0x000fe80000100a00 */
[----:B------:R-:W-:Y:S01]  /*3ca0*/  LDGSTS.E [R2+0x4000], desc[UR20][R20.64], !P2 ;  /* 0x0400000014027fae */ /* 0x000fe2000d1a1014 */
[----:B---3--:R-:W-:-:S03]  /*3cb0*/  IMAD.WIDE R10, R9, 0x4, R64 ;  /* 0x00000004090a7825 */ /* 0x008fc600078e0240 */
[----:B------:R1:W-:Y:S01]  /*3cc0*/  STL.64 [R1+0x28], R14 ;  /* 0x0000280e01007387 */ /* 0x0003e20000100a00 */
[----:B------:R-:W-:-:S03]  /*3cd0*/  IMAD.U32 R9, RZ, RZ, UR6 ;  /* 0x00000006ff097e24 */ /* 0x000fc6000f8e00ff */
[----:B------:R1:W-:Y:S01]  /*3ce0*/  LDGSTS.E [R2+0x4200], desc[UR20][R14.64], !P2 ;  /* 0x042000000e027fae */ /* 0x0003e2000d1a1014 */
[----:B------:R-:W-:Y:S01]  /*3cf0*/  UIMAD UR6, UR4, 0xc, URZ ;  /* 0x0000000c040678a4 */ /* 0x000fe2000f8e02ff */
[C---:B------:R-:W-:Y:S02]  /*3d00*/  IMAD.WIDE R248, R9.reuse, 0x4, R242 ;  /* 0x0000000409f87825 */ /* 0x040fe400078e02f2 */
[----:B------:R3:W-:Y:S02]  /*3d10*/  STL.64 [R1+0x20], R12 ;  /* 0x0000200c01007387 */ /* 0x0007e40000100a00 */
[C---:B------:R-:W-:Y:S02]  /*3d20*/  IMAD.WIDE R246, R9.reuse, 0x4, R4 ;  /* 0x0000000409f67825 */ /* 0x040fe400078e0204 */
[----:B------:R3:W-:Y:S02]  /*3d30*/  LDGSTS.E [R2+0x4400], desc[UR20][R12.64], !P2 ;  /* 0x044000000c027fae */ /* 0x0007e4000d1a1014 */
[----:B------:R-:W-:-:S02]  /*3d40*/  IMAD.WIDE R68, R9, 0x4, R6 ;  /* 0x0000000409447825 */ /* 0x000fc400078e0206 */
[----:B------:R4:W-:Y:S02]  /*3d50*/  STL.64 [R1+0x18], R10 ;  /* 0x0000180a01007387 */ /* 0x0009e40000100a00 */
[----:B-1----:R-:W-:Y:S02]  /*3d60*/  IMAD.WIDE R14, R251, 0x4, R242 ;  /* 0x00000004fb0e7825 */ /* 0x002fe400078e02f2 */
[----:B------:R4:W-:Y:S01]  /*3d70*/  LDGSTS.E [R2+0x4600], desc[UR20][R10.64], !P2 ;  /* 0x046000000a027fae */ /* 0x0009e2000d1a1014 */
[----:B------:R-:W-:Y:S01]  /*3d80*/  ISETP.GE.U32.AND P2, PT, R0, 0x7fffffb2, PT ;  /* 0x7fffffb20000780c */ /* 0x000fe20003f46070 */
[----:B------:R-:W-:Y:S02]  /*3d90*/  VIADD R0, R81, 0xfffffff0 ;  /* 0xfffffff051007836 */ /* 0x000fe40000000000 */
[----:B------:R-:W-:Y:S01]  /*3da0*/  STL.64 [R1+0x10], R14 ;  /* 0x0000100e01007387 */ /* 0x000fe20000100a00 */
[----:B---3--:R-:W-:-:S03]  /*3db0*/  IMAD.WIDE R12, R251, 0x4, R4 ;  /* 0x00000004fb0c7825 */ /* 0x008fc600078e0204 */
[----:B------:R-:W-:Y:S01]  /*3dc0*/  LDGSTS.E [R2+0x4800], desc[UR20][R14.64], !P3 ;  /* 0x048000000e027fae */ /* 0x000fe2000d9a1014 */
[----:B------:R-:W-:-:S03]  /*3dd0*/  IMAD.WIDE R8, R9, 0x4, R64 ;  /* 0x0000000409087825 */ /* 0x000fc600078e0240 */
[----:B------:R1:W-:Y:S01]  /*3de0*/  STL.64 [R1+0x8], R12 ;  /* 0x0000080c01007387 */ /* 0x0003e20000100a00 */
[----:B----4-:R-:W-:-:S03]  /*3df0*/  IMAD.WIDE R10, R251, 0x4, R6 ;  /* 0x00000004fb0a7825 */ /* 0x010fc600078e0206 */
[----:B------:R1:W-:Y:S01]  /*3e00*/  LDGSTS.E [R2+0x4a00], desc[UR20][R12.64], !P3 ;  /* 0x04a000000c027fae */ /* 0x0003e2000d9a1014 */
[----:B------:R-:W-:-:S03]  /*3e10*/  IMAD.WIDE R250, R251, 0x4, R64 ;  /* 0x00000004fbfa7825 */ /* 0x000fc600078e0240 */
[----:B------:R3:W-:Y:S04]  /*3e20*/  STL.64 [R1], R10 ;  /* 0x0000000a01007387 */ /* 0x0007e80000100a00 */
[----:B------:R3:W-:Y:S04]  /*3e30*/  LDGSTS.E [R2+0x4c00], desc[UR20][R10.64], !P3 ;  /* 0x04c000000a027fae */ /* 0x0007e8000d9a1014 */
[----:B------:R-:W-:Y:S01]  /*3e40*/  LDGSTS.E [R2+0x4e00], desc[UR20][R250.64], !P3 ;  /* 0x04e00000fa027fae */ /* 0x000fe2000d9a1014 */
[----:B------:R-:W-:Y:S01]  /*3e50*/  ISETP.GE.U32.AND P3, PT, R0, 0x7fffffb1, PT ;  /* 0x7fffffb10000780c */ /* 0x000fe20003f66070 */
[----:B------:R-:W-:Y:S01]  /*3e60*/  VIADD R0, R81, 0xffffffef ;  /* 0xffffffef51007836 */ /* 0x000fe20000000000 */
[----:B-1----:R-:W-:Y:S01]  /*3e70*/  MOV R13, UR6 ;  /* 0x00000006000d7c02 */ /* 0x002fe20008000f00 */
[----:B------:R-:W-:Y:S01]  /*3e80*/  LDGSTS.E [R2+0x5000], desc[UR20][R248.64], !P0 ;  /* 0x05000000f8027fae */ /* 0x000fe2000c1a1014 */
[----:B------:R-:W-:Y:S01]  /*3e90*/  UIMAD UR6, UR4, 0xe, URZ ;  /* 0x0000000e040678a4 */ /* 0x000fe2000f8e02ff */
[----:B---3--:R-:W-:-:S02]  /*3ea0*/  MOV R11, UR9 ;  /* 0x00000009000b7c02 */ /* 0x008fc40008000f00 */
[----:B------:R-:W-:Y:S01]  /*3eb0*/  LDGSTS.E [R2+0x5200], desc[UR20][R246.64], !P0 ;  /* 0x05200000f6027fae */ /* 0x000fe2000c1a1014 */
[----:B------:R-:W-:Y:S01]  /*3ec0*/  UIMAD UR9, UR4, 0xd, URZ ;  /* 0x0000000d040978a4 */ /* 0x000fe2000f8e02ff */
[--C-:B------:R-:W-:Y:S02]  /*3ed0*/  IMAD.WIDE R76, R13, 0x4, R242.reuse ;  /* 0x000000040d4c7825 */ /* 0x100fe400078e02f2 */
[----:B------:R1:W-:Y:S02]  /*3ee0*/  LDGSTS.E [R2+0x5400], desc[UR20][R68.64], !P0 ;  /* 0x0540000044027fae */ /* 0x0003e4000c1a1014 */
[C---:B------:R-:W-:Y:S02]  /*3ef0*/  IMAD.WIDE R70, R11.reuse, 0x4, R242 ;  /* 0x000000040b467825 */ /* 0x040fe400078e02f2 */
[----:B------:R3:W-:Y:S01]  /*3f00*/  LDGSTS.E [R2+0x5600], desc[UR20][R8.64], !P0 ;  /* 0x0560000008027fae */ /* 0x0007e2000c1a1014 */
[----:B------:R-:W-:Y:S01]  /*3f10*/  ISETP.GE.U32.AND P0, PT, R0, 0x7fffffb0, PT ;  /* 0x7fffffb00000780c */ /* 0x000fe20003f06070 */
[----:B------:R-:W-:-:S02]  /*3f20*/  IMAD.WIDE R72, R11, 0x4, R4 ;  /* 0x000000040b487825 */ /* 0x000fc400078e0204 */
[----:B------:R-:W-:Y:S02]  /*3f30*/  LDGSTS.E [R2+0x5800], desc[UR20][R70.64], !P5 ;  /* 0x0580000046027fae */ /* 0x000fe4000e9a1014 */
[C---:B------:R-:W-:Y:S02]  /*3f40*/  IMAD.WIDE R74, R11.reuse, 0x4, R6 ;  /* 0x000000040b4a7825 */ /* 0x040fe400078e0206 */
[----:B------:R-:W-:Y:S02]  /*3f50*/  LDGSTS.E [R2+0x5a00], desc[UR20][R72.64], !P5 ;  /* 0x05a0000048027fae */ /* 0x000fe4000e9a1014 */
[----:B------:R-:W-:Y:S02]  /*3f60*/  IMAD.WIDE R10, R11, 0x4, R64 ;  /* 0x000000040b0a7825 */ /* 0x000fe400078e0240 */
[----:B------:R-:W-:Y:S02]  /*3f70*/  STL.64 [R1+0xd68], R250 ;  /* 0x000d68fa01007387 */ /* 0x000fe40000100a00 */
[----:B------:R-:W-:-:S02]  /*3f80*/  VIADD R0, R81, 0xffffffee ;  /* 0xffffffee51007836 */ /* 0x000fc40000000000 */
[----:B------:R-:W-:Y:S01]  /*3f90*/  LDGSTS.E [R2+0x5c00], desc[UR20][R74.64], !P5 ;  /* 0x05c000004a027fae */ /* 0x000fe2000e9a1014 */
[----:B------:R-:W-:-:S03]  /*3fa0*/  IMAD.WIDE R78, R13, 0x4, R4 ;  /* 0x000000040d4e7825 */ /* 0x000fc600078e0204 */
[----:B------:R-:W-:Y:S01]  /*3fb0*/  STL.64 [R1+0xd50], R248 ;  /* 0x000d50f801007387 */ /* 0x000fe20000100a00 */
[----:B------:R-:W-:-:S03]  /*3fc0*/  IMAD.WIDE R84, R13, 0x4, R6 ;  /* 0x000000040d547825 */ /* 0x000fc600078e0206 */
[----:B------:R4:W-:Y:S01]  /*3fd0*/  LDGSTS.E [R2+0x5e00], desc[UR20][R10.64], !P5 ;  /* 0x05e000000a027fae */ /* 0x0009e2000e9a1014 */
[----:B------:R-:W-:Y:S01]  /*3fe0*/  IMAD.U32 R15, RZ, RZ, UR9 ;  /* 0x00000009ff0f7e24 */ /* 0x000fe2000f8e00ff */
[----:B------:R-:W-:Y:S01]  /*3ff0*/  ISETP.GE.U32.AND P5, PT, R0, 0x7fffffaf, PT ;  /* 0x7fffffaf0000780c */ /* 0x000fe20003fa6070 */
[----:B------:R-:W-:Y:S01]  /*4000*/  IMAD.WIDE R12, R13, 0x4, R64 ;  /* 0x000000040d0c7825 */ /* 0x000fe200078e0240 */
[----:B------:R-:W-:Y:S01]  /*4010*/  STL.64 [R1+0xd58], R246 ;  /* 0x000d58f601007387 */ /* 0x000fe20000100a00 */
[----:B------:R-:W-:Y:S02]  /*4020*/  UIMAD UR9, UR4, 0xf, URZ ;  /* 0x0000000f040978a4 */ /* 0x000fe4000f8e02ff */
[----:B------:R-:W-:Y:S01]  /*4030*/  VIADD R0, R81, 0xffffffed ;  /* 0xffffffed51007836 */ /* 0x000fe20000000000 */
[----:B------:R1:W-:Y:S01]  /*4040*/  STL.64 [R1+0xd60], R68 ;  /* 0x000d604401007387 */ /* 0x0003e20000100a00 */
[----:B------:R-:W-:-:S03]  /*4050*/  IMAD.WIDE R86, R15, 0x4, R242 ;  /* 0x000000040f567825 */ /* 0x000fc600078e02f2 */
[----:B------:R3:W-:Y:S01]  /*4060*/  STL.64 [R1+0xd70], R8 ;  /* 0x000d700801007387 */ /* 0x0007e20000100a00 */
[----:B------:R-:W-:-:S03]  /*4070*/  IMAD.WIDE R88, R15, 0x4, R4 ;  /* 0x000000040f587825 */ /* 0x000fc600078e0204 */
[----:B------:R-:W-:Y:S01]  /*4080*/  LDGSTS.E [R2+0x6000], desc[UR20][R76.64], !P4 ;  /* 0x060000004c027fae */ /* 0x000fe2000e1a1014 */
[----:B------:R-:W-:-:S03]  /*4090*/  IMAD.WIDE R90, R15, 0x4, R6 ;  /* 0x000000040f5a7825 */ /* 0x000fc600078e0206 */
[----:B------:R-:W-:Y:S01]  /*40a0*/  LDGSTS.E [R2+0x6200], desc[UR20][R78.64], !P4 ;  /* 0x062000004e027fae */ /* 0x000fe2000e1a1014 */
[----:B------:R-:W-:Y:S01]  /*40b0*/  IMAD.WIDE R14, R15, 0x4, R64 ;  /* 0x000000040f0e7825 */ /* 0x000fe200078e0240 */
[----:B-1----:R-:W-:Y:S02]  /*40c0*/  MOV R69, R49 ;  /* 0x0000003100457202 */ /* 0x002fe40000000f00 */
[----:B---3--:R-:W-:Y:S01]  /*40d0*/  MOV R9, R17 ;  /* 0x0000001100097202 */ /* 0x008fe20000000f00 */
[----:B------:R-:W-:Y:S01]  /*40e0*/  LDGSTS.E [R2+0x6400], desc[UR20][R84.64], !P4 ;  /* 0x0640000054027fae */ /* 0x000fe2000e1a1014 */
[----:B------:R-:W-:Y:S01]  /*40f0*/  MOV R17, UR6 ;  /* 0x0000000600117c02 */ /* 0x000fe20008000f00 */
[----:B------:R-:W-:Y:S01]  /*4100*/  IMAD.MOV.U32 R249, RZ, RZ, R19 ;  /* 0x000000fffff97224 */ /* 0x000fe200078e0013 */
[----:B------:R-:W-:Y:S01]  /*4110*/  USHF.L.U32 UR6, UR4, 0x4, URZ ;  /* 0x0000000404067899 */ /* 0x000fe200080006ff */
[----:B------:R-:W-:Y:S01]  /*4120*/  LDGSTS.E [R2+0x6600], desc[UR20][R12.64], !P4 ;  /* 0x066000000c027fae */ /* 0x000fe2000e1a1014 */
[----:B------:R-:W-:Y:S01]  /*4130*/  ISETP.GE.U32.AND P4, PT, R0, 0x7fffffae, PT ;  /* 0x7fffffae0000780c */ /* 0x000fe20003f86070 */
[----:B------:R-:W-:-:S02]  /*4140*/  VIADD R0, R81, 0xffffffec ;  /* 0xffffffec51007836 */ /* 0x000fc40000000000 */
[----:B------:R-:W-:Y:S01]  /*4150*/  LDGSTS.E [R2+0x6800], desc[UR20][R86.64], !P6 ;  /* 0x0680000056027fae */ /* 0x000fe2000f1a1014 */
[C---:B------:R-:W-:Y:S01]  /*4160*/  IMAD.WIDE R92, R17.reuse, 0x4, R242 ;  /* 0x00000004115c7825 */ /* 0x040fe200078e02f2 */
[----:B------:R-:W-:Y:S01]  /*4170*/  MOV R21, UR6 ;  /* 0x0000000600157c02 */ /* 0x000fe20008000f00 */
[----:B------:R-:W-:Y:S01]  /*4180*/  UIMAD UR6, UR4, 0x12, URZ ;  /* 0x00000012040678a4 */ /* 0x000fe2000f8e02ff */
[----:B------:R-:W-:Y:S01]  /*4190*/  LDGSTS.E [R2+0x6a00], desc[UR20][R88.64], !P6 ;  /* 0x06a0000058027fae */ /* 0x000fe2000f1a1014 */
[----:B------:R-:W-:-:S03]  /*41a0*/  IMAD.WIDE R94, R17, 0x4, R4 ;  /* 0x00000004115e7825 */ /* 0x000fc600078e0204 */
[----:B------:R-:W-:Y:S01]  /*41b0*/  LDGSTS.E [R2+0x6c00], desc[UR20][R90.64], !P6 ;  /* 0x06c000005a027fae */ /* 0x000fe2000f1a1014 */
[----:B------:R-:W-:Y:S01]  /*41c0*/  IMAD.MOV.U32 R8, RZ, RZ, R16 ;  /* 0x000000ffff087224 */ /* 0x000fe200078e0010 */
[----:B------:R-:W-:Y:S01]  /*41d0*/  MOV R25, UR6 ;  /* 0x0000000600197c02 */ /* 0x000fe20008000f00 */
[C---:B------:R-:W-:Y:S01]  /*41e0*/  IMAD.WIDE R96, R17.reuse, 0x4, R6 ;  /* 0x0000000411607825 */ /* 0x040fe200078e0206 */
[----:B------:R1:W-:Y:S01]  /*41f0*/  LDGSTS.E [R2+0x6e00], desc[UR20][R14.64], !P6 ;  /* 0x06e000000e027fae */ /* 0x0003e2000f1a1014 */
[----:B------:R-:W-:Y:S01]  /*4200*/  ISETP.GE.U32.AND P6, PT, R0, 0x7fffffad, PT ;  /* 0x7fffffad0000780c */ /* 0x000fe20003fc6070 */
[----:B------:R-:W-:Y:S01]  /*4210*/  UIMAD UR6, UR4, 0x14, URZ ;  /* 0x00000014040678a4 */ /* 0x000fe2000f8e02ff */
[----:B------:R-:W-:Y:S01]  /*4220*/  IMAD.U32 R19, RZ, RZ, UR9 ;  /* 0x00000009ff137e24 */ /* 0x000fe2000f8e00ff */
[----:B------:R-:W-:Y:S01]  /*4230*/  LDGSTS.E [R2+0x7000], desc[UR20][R92.64], !P2 ;  /* 0x070000005c027fae */ /* 0x000fe2000d1a1014 */
[----:B------:R-:W-:Y:S01]  /*4240*/  IMAD.WIDE R16, R17, 0x4, R64 ;  /* 0x0000000411107825 */ /* 0x000fe200078e0240 */
[----:B------:R-:W-:-:S02]  /*4250*/  UIMAD UR9, UR4, 0x11, URZ ;  /* 0x00000011040978a4 */ /* 0x000fc4000f8e02ff */
[----:B------:R-:W-:Y:S01]  /*4260*/  LDGSTS.E [R2+0x7200], desc[UR20][R94.64], !P2 ;  /* 0x072000005e027fae */ /* 0x000fe2000d1a1014 */
[----:B------:R-:W-:Y:S01]  /*4270*/  VIADD R0, R81, 0xffffffeb ;  /* 0xffffffeb51007836 */ /* 0x000fe20000000000 */
[----:B------:R-:W-:Y:S01]  /*4280*/  MOV R29, UR6 ;  /* 0x00000006001d7c02 */ /* 0x000fe20008000f00 */
[C---:B------:R-:W-:Y:S01]  /*4290*/  IMAD.WIDE R98, R19.reuse, 0x4, R242 ;  /* 0x0000000413627825 */ /* 0x040fe200078e02f2 */
[----:B------:R-:W-:Y:S01]  /*42a0*/  LDGSTS.E [R2+0x7400], desc[UR20][R96.64], !P2 ;  /* 0x0740000060027fae */ /* 0x000fe2000d1a1014 */
[----:B------:R-:W-:Y:S02]  /*42b0*/  UIMAD UR6, UR4, 0x16, URZ ;  /* 0x00000016040678a4 */ /* 0x000fe4000f8e02ff */
[C---:B------:R-:W-:Y:S01]  /*42c0*/  IMAD.WIDE R100, R19.reuse, 0x4, R4 ;  /* 0x0000000413647825 */ /* 0x040fe200078e0204 */
[----:B------:R3:W-:Y:S01]  /*42d0*/  LDGSTS.E [R2+0x7600], desc[UR20][R16.64], !P2 ;  /* 0x0760000010027fae */ /* 0x0007e2000d1a1014 */
[----:B------:R-:W-:Y:S02]  /*42e0*/  ISETP.GE.U32.AND P2, PT, R0, 0x7fffffac, PT ;  /* 0x7fffffac0000780c */ /* 0x000fe40003f46070 */
[----:B------:R-:W-:Y:S01]  /*42f0*/  IMAD.MOV.U32 R248, RZ, RZ, R18 ;  /* 0x000000fffff87224 */ /* 0x000fe200078e0012 */
[----:B------:R-:W-:Y:S01]  /*4300*/  LDGSTS.E [R2+0x7800], desc[UR20][R98.64], !P3 ;  /* 0x0780000062027fae */ /* 0x000fe2000d9a1014 */
[C---:B------:R-:W-:Y:S01]  /*4310*/  IMAD.WIDE R102, R19.reuse, 0x4, R6 ;  /* 0x0000000413667825 */ /* 0x040fe200078e0206 */
[----:B------:R-:W-:Y:S01]  /*4320*/  MOV R32, UR6 ;  /* 0x0000000600207c02 */ /* 0x000fe20008000f00 */
[----:B------:R-:W-:Y:S01]  /*4330*/  UIMAD UR6, UR4, 0x18, URZ ;  /* 0x00000018040678a4 */ /* 0x000fe2000f8e02ff */
[----:B------:R-:W-:Y:S01]  /*4340*/  LDGSTS.E [R2+0x7a00], desc[UR20][R100.64], !P3 ;  /* 0x07a0000064027fae */ /* 0x000fe2000d9a1014 */
[----:B------:R-:W-:-:S03]  /*4350*/  IMAD.WIDE R18, R19, 0x4, R64 ;  /* 0x0000000413127825 */ /* 0x000fc600078e0240 */
[----:B------:R-:W-:Y:S01]  /*4360*/  LDGSTS.E [R2+0x7c00], desc[UR20][R102.64], !P3 ;  /* 0x07c0000066027fae */ /* 0x000fe2000d9a1014 */
[----:B------:R-:W-:Y:S01]  /*4370*/  VIADD R0, R81, 0xffffffea ;  /* 0xffffffea51007836 */ /* 0x000fe20000000000 */
[----:B------:R-:W-:Y:S01]  /*4380*/  MOV R36, UR6 ;  /* 0x0000000600247c02 */ /* 0x000fe20008000f00 */
[C---:B------:R-:W-:Y:S01]  /*4390*/  IMAD.WIDE R104, R21.reuse, 0x4, R242 ;  /* 0x0000000415687825 */ /* 0x040fe200078e02f2 */
[----:B------:R-:W-:Y:S01]  /*43a0*/  LDGSTS.E [R2+0x7e00], desc[UR20][R18.64], !P3 ;  /* 0x07e0000012027fae */ /* 0x000fe2000d9a1014 */
[----:B------:R-:W-:Y:S01]  /*43b0*/  UIMAD UR6, UR4, 0x1a, URZ ;  /* 0x0000001a040678a4 */ /* 0x000fe2000f8e02ff */
[----:B------:R-:W-:Y:S01]  /*43c0*/  ISETP.GE.U32.AND P3, PT, R0, 0x7fffffab, PT ;  /* 0x7fffffab0000780c */ /* 0x000fe20003f66070 */
[C---:B------:R-:W-:Y:S01]  /*43d0*/  IMAD.WIDE R106, R21.reuse, 0x4, R4 ;  /* 0x00000004156a7825 */ /* 0x040fe200078e0204 */
[----:B------:R-:W-:Y:S03]  /*43e0*/  LDGSTS.E [R2+0x8000], desc[UR20][R104.64], !P0 ;  /* 0x0800000068027fae */ /* 0x000fe6000c1a1014 */
[C---:B------:R-:W-:Y:S01]  /*43f0*/  IMAD.WIDE R108, R21.reuse, 0x4, R6 ;  /* 0x00000004156c7825 */ /* 0x040fe200078e0206 */
[----:B------:R-:W-:Y:S01]  /*4400*/  LDGSTS.E [R2+0x8200], desc[UR20][R106.64], !P0 ;  /* 0x082000006a027fae */ /* 0x000fe2000c1a1014 */
[----:B------:R-:W-:Y:S01]  /*4410*/  MOV R40, UR6 ;  /* 0x0000000600287c02 */ /* 0x000fe20008000f00 */
[----:B------:R-:W-:Y:S01]  /*4420*/  UIMAD UR6, UR4, 0x1c, URZ ;  /* 0x0000001c040678a4 */ /* 0x000fe2000f8e02ff */
[----:B------:R-:W-:Y:S01]  /*4430*/  IMAD.U32 R23, RZ, RZ, UR9 ;  /* 0x00000009ff177e24 */ /* 0x000fe2000f8e00ff */
[----:B------:R-:W-:Y:S01]  /*4440*/  LDGSTS.E [R2+0x8400], desc[UR20][R108.64], !P0 ;  /* 0x084000006c027fae */ /* 0x000fe2000c1a1014 */
[----:B------:R-:W-:Y:S01]  /*4450*/  IMAD.WIDE R20, R21, 0x4, R64 ;  /* 0x0000000415147825 */ /* 0x000fe200078e0240 */
[----:B------:R-:W-:-:S02]  /*4460*/  UIMAD UR9, UR4, 0x13, URZ ;  /* 0x00000013040978a4 */ /* 0x000fc4000f8e02ff */
[----:B------:R-:W-:Y:S01]  /*4470*/  MOV R44, UR6 ;  /* 0x00000006002c7c02 */ /* 0x000fe20008000f00 */
[----:B------:R-:W-:Y:S01]  /*4480*/  VIADD R0, R81, 0xffffffe9 ;  /* 0xffffffe951007836 */ /* 0x000fe20000000000 */
[----:B------:R-:W-:Y:S01]  /*4490*/  LDGSTS.E [R2+0x8600], desc[UR20][R20.64], !P0 ;  /* 0x0860000014027fae */ /* 0x000fe2000c1a1014 */
[C---:B------:R-:W-:Y:S01]  /*44a0*/  IMAD.WIDE R110, R23.reuse, 0x4, R242 ;  /* 0x00000004176e7825 */ /* 0x040fe200078e02f2 */
[----:B------:R-:W-:Y:S02]  /*44b0*/  UIMAD UR6, UR4, 0x1e, URZ ;  /* 0x0000001e040678a4 */ /* 0x000fe4000f8e02ff */
[----:B------:R-:W-:Y:S01]  /*44c0*/  ISETP.GE.U32.AND P0, PT, R0, 0x7fffffaa, PT ;  /* 0x7fffffaa0000780c */ /* 0x000fe20003f06070 */
[C---:B------:R-:W-:Y:S01]  /*44d0*/  IMAD.WIDE R112, R23.reuse, 0x4, R4 ;  /* 0x0000000417707825 */ /* 0x040fe200078e0204 */
[----:B------:R-:W-:Y:S03]  /*44e0*/  LDGSTS.E [R2+0x8800], desc[UR20][R110.64], !P5 ;  /* 0x088000006e027fae */ /* 0x000fe6000e9a1014 */
[C---:B------:R-:W-:Y:S01]  /*44f0*/  IMAD.WIDE R114, R23.reuse, 0x4, R6 ;  /* 0x0000000417727825 */ /* 0x040fe200078e0206 */
[----:B------:R-:W-:Y:S03]  /*4500*/  LDGSTS.E [R2+0x8a00], desc[UR20][R112.64], !P5 ;  /* 0x08a0000070027fae */ /* 0x000fe6000e9a1014 */
[----:B------:R-:W-:Y:S01]  /*4510*/  IMAD.WIDE R22, R23, 0x4, R64 ;  /* 0x0000000417167825 */ /* 0x000fe200078e0240 */
[----:B------:R-:W-:Y:S03]  /*4520*/  LDGSTS.E [R2+0x8c00], desc[UR20][R114.64], !P5 ;  /* 0x08c0000072027fae */ /* 0x000fe6000e9a1014 */
[----:B------:R-:W-:Y:S01]  /*4530*/  VIADD R0, R81, 0xffffffe8 ;  /* 0xffffffe851007836 */ /* 0x000fe20000000000 */
[----:B------:R-:W-:Y:S01]  /*4540*/  LDGSTS.E [R2+0x8e00], desc[UR20][R22.64], !P5 ;  /* 0x08e0000016027fae */ /* 0x000fe2000e9a1014 */
[----:B------:R-:W-:-:S03]  /*4550*/  IMAD.WIDE R116, R25, 0x4, R242 ;  /* 0x0000000419747825 */ /* 0x000fc600078e02f2 */
[----:B------:R-:W-:Y:S01]  /*4560*/  ISETP.GE.U32.AND P5, PT, R0, 0x7fffffa9, PT ;  /* 0x7fffffa90000780c */ /* 0x000fe20003fa6070 */
[C---:B------:R-:W-:Y:S01]  /*4570*/  IMAD.WIDE R118, R25.reuse, 0x4, R4 ;  /* 0x0000000419767825 */ /* 0x040fe200078e0204 */
[----:B------:R-:W-:Y:S03]  /*4580*/  LDGSTS.E [R2+0x9000], desc[UR20][R116.64], !P4 ;  /* 0x0900000074027fae */ /* 0x000fe6000e1a1014 */
[C---:B------:R-:W-:Y:S01]  /*4590*/  IMAD.WIDE R120, R25.reuse, 0x4, R6 ;  /* 0x0000000419787825 */ /* 0x040fe200078e0206 */
[----:B------:R-:W-:Y:S03]  /*45a0*/  LDGSTS.E [R2+0x9200], desc[UR20][R118.64], !P4 ;  /* 0x0920000076027fae */ /* 0x000fe6000e1a1014 */
[----:B------:R-:W-:Y:S01]  /*45b0*/  IMAD.U32 R27, RZ, RZ, UR9 ;  /* 0x00000009ff1b7e24 */ /* 0x000fe2000f8e00ff */
[----:B------:R-:W-:Y:S01]  /*45c0*/  LDGSTS.E [R2+0x9400], desc[UR20][R120.64], !P4 ;  /* 0x0940000078027fae */ /* 0x000fe2000e1a1014 */
[----:B------:R-:W-:Y:S01]  /*45d0*/  IMAD.WIDE R24, R25, 0x4, R64 ;  /* 0x0000000419187825 */ /* 0x000fe200078e0240 */
[----:B------:R-:W-:-:S02]  /*45e0*/  UIMAD UR9, UR4, 0x15, URZ ;  /* 0x00000015040978a4 */ /* 0x000fc4000f8e02ff */
[----:B------:R-:W-:Y:S01]  /*45f0*/  STL.64 [R1+0xd48], R70 ;  /* 0x000d484601007387 */ /* 0x000fe20000100a00 */
[----:B------:R-:W-:Y:S02]  /*4600*/  VIADD R0, R81, 0xffffffe7 ;  /* 0xffffffe751007836 */ /* 0x000fe40000000000 */
[C---:B------:R-:W-:Y:S01]  /*4610*/  IMAD.WIDE R122, R27.reuse, 0x4, R242 ;  /* 0x000000041b7a7825 */ /* 0x040fe200078e02f2 */
[----:B------:R-:W-:Y:S02]  /*4620*/  LDGSTS.E [R2+0x9600], desc[UR20][R24.64], !P4 ;  /* 0x0960000018027fae */ /* 0x000fe4000e1a1014 */
        /* <DEDUP_REMOVED lines=43> */
[C---:B------:R-:W-:Y:S02]  /*48e0*/  VIADD R0, R81.reuse, 0xffffffe3 ;  /* 0xffffffe351007836 */ /* 0x040fe40000000000 */
[----:B------:R-:W-:Y:S01]  /*48f0*/  IMAD.WIDE R146, R34, 0x4, R242 ;  /* 0x0000000422927825 */ /* 0x000fe200078e02f2 */
        /* <DEDUP_REMOVED lines=20> */
[----:B------:R4:W-:Y:S01]  /*4a40*/  STL.64 [R1+0xd88], R10 ;  /* 0x000d880a01007387 */ /* 0x0009e20000100a00 */
        /* <DEDUP_REMOVED lines=37> */
[----:B------:R-:W-:Y:S01]  /*4ca0*/  IMAD.MOV.U32 R250, RZ, RZ, R46 ;  /* 0x000000fffffa7224 */ /* 0x000fe200078e002e */
[----:B------:R-:W-:Y:S01]  /*4cb0*/  LDGSTS.E [R2+0xe000], desc[UR20][R176.64], !P0 ;  /* 0x0e000000b0027fae */ /* 0x000fe2000c1a1014 */
[----:B------:R-:W-:-:S03]  /*4cc0*/  IMAD.WIDE R178, R44, 0x4, R4 ;  /* 0x000000042cb27825 */ /* 0x000fc600078e0204 */
[----:B------:R-:W-:Y:S01]  /*4cd0*/  STL.64 [R1+0xd98], R78 ;  /* 0x000d984e01007387 */ /* 0x000fe20000100a00 */
[----:B------:R-:W-:-:S03]  /*4ce0*/  IMAD.WIDE R180, R44, 0x4, R6 ;  /* 0x000000042cb47825 */ /* 0x000fc600078e0206 */
[----:B------:R-:W-:Y:S01]  /*4cf0*/  LDGSTS.E [R2+0xe200], desc[UR20][R178.64], !P0 ;  /* 0x0e200000b2027fae */ /* 0x000fe2000c1a1014 */
[----:B------:R-:W-:Y:S01]  /*4d00*/  IMAD.U32 R46, RZ, RZ, UR9 ;  /* 0x00000009ff2e7e24 */ /* 0x000fe2000f8e00ff */
[----:B------:R-:W-:Y:S01]  /*4d10*/  UIMAD UR9, UR4, 0x1f, URZ ;  /* 0x0000001f040978a4 */ /* 0x000fe2000f8e02ff */
[----:B------:R-:W-:Y:S01]  /*4d20*/  IMAD.WIDE R44, R44, 0x4, R64 ;  /* 0x000000042c2c7825 */ /* 0x000fe200078e0240 */
[----:B------:R-:W-:Y:S03]  /*4d30*/  LDGSTS.E [R2+0xe400], desc[UR20][R180.64], !P0 ;  /* 0x0e400000b4027fae */ /* 0x000fe6000c1a1014 */
[----:B------:R-:W-:Y:S01]  /*4d40*/  VIADD R0, R81, 0xffffffdd ;  /* 0xffffffdd51007836 */ /* 0x000fe20000000000 */
[----:B------:R-:W-:Y:S01]  /*4d50*/  LDGSTS.E [R2+0xe600], desc[UR20][R44.64], !P0 ;  /* 0x0e6000002c027fae */ /* 0x000fe2000c1a1014 */
[----:B------:R-:W-:Y:S01]  /*4d60*/  IMAD.MOV.U32 R68, RZ, RZ, R48 ;  /* 0x000000ffff447224 */ /* 0x000fe200078e0030 */
[----:B------:R-:W-:Y:S01]  /*4d70*/  MOV R48, UR6 ;  /* 0x0000000600307c02 */ /* 0x000fe20008000f00 */
[----:B------:R-:W-:Y:S01]  /*4d80*/  IMAD.WIDE R182, R46, 0x4, R242 ;  /* 0x000000042eb67825 */ /* 0x000fe200078e02f2 */
[----:B------:R-:W-:Y:S01]  /*4d90*/  ISETP.GE.U32.AND P0, PT, R0, 0x7fffff9e, PT ;  /* 0x7fffff9e0000780c */ /* 0x000fe20003f06070 */
[----:B------:R-:W-:Y:S01]  /*4da0*/  USHF.L.U32 UR6, UR4, 0x5, URZ ;  /* 0x0000000504067899 */ /* 0x000fe200080006ff */
[----:B------:R-:W-:Y:S01]  /*4db0*/  STL.64 [R1+0xda0], R84 ;  /* 0x000da05401007387 */ /* 0x000fe20000100a00 */
[----:B------:R-:W-:-:S03]  /*4dc0*/  IMAD.WIDE R184, R46, 0x4, R4 ;  /* 0x000000042eb87825 */ /* 0x000fc600078e0204 */
[----:B------:R-:W-:Y:S01]  /*4dd0*/  LDGSTS.E [R2+0xe800], desc[UR20][R182.64], !P5 ;  /* 0x0e800000b6027fae */ /* 0x000fe2000e9a1014 */
[----:B------:R-:W-:Y:S01]  /*4de0*/  IMAD.MOV.U32 R251, RZ, RZ, R47 ;  /* 0x000000fffffb7224 */ /* 0x000fe200078e002f */
[----:B------:R-:W-:Y:S01]  /*4df0*/  MOV R52, UR6 ;  /* 0x0000000600347c02 */ /* 0x000fe20008000f00 */
[C---:B------:R-:W-:Y:S01]  /*4e00*/  IMAD.WIDE R186, R46.reuse, 0x4, R6 ;  /* 0x000000042eba7825 */ /* 0x040fe200078e0206 */
[----:B------:R-:W-:Y:S01]  /*4e10*/  LDGSTS.E [R2+0xea00], desc[UR20][R184.64], !P5 ;  /* 0x0ea00000b8027fae */ /* 0x000fe2000e9a1014 */
[----:B------:R-:W-:Y:S02]  /*4e20*/  UIMAD UR6, UR4, 0x22, URZ ;  /* 0x00000022040678a4 */ /* 0x000fe4000f8e02ff */
[----:B------:R-:W-:Y:S01]  /*4e30*/  IMAD.WIDE R46, R46, 0x4, R64 ;  /* 0x000000042e2e7825 */ /* 0x000fe200078e0240 */
[----:B------:R-:W-:Y:S03]  /*4e40*/  LDGSTS.E [R2+0xec00], desc[UR20][R186.64], !P5 ;  /* 0x0ec00000ba027fae */ /* 0x000fe6000e9a1014 */
[----:B------:R-:W-:Y:S01]  /*4e50*/  VIADD R0, R81, 0xffffffdc ;  /* 0xffffffdc51007836 */ /* 0x000fe20000000000 */
[----:B------:R-:W-:Y:S01]  /*4e60*/  LDGSTS.E [R2+0xee00], desc[UR20][R46.64], !P5 ;  /* 0x0ee000002e027fae */ /* 0x000fe2000e9a1014 */
[----:B------:R-:W-:Y:S01]  /*4e70*/  IMAD.WIDE R188, R48, 0x4, R242 ;  /* 0x0000000430bc7825 */ /* 0x000fe200078e02f2 */
[----:B------:R-:W-:Y:S01]  /*4e80*/  MOV R66, UR6 ;  /* 0x0000000600427c02 */ /* 0x000fe20008000f00 */
[----:B------:R-:W-:Y:S01]  /*4e90*/  UIMAD UR6, UR4, 0x24, URZ ;  /* 0x00000024040678a4 */ /* 0x000fe2000f8e02ff */
[----:B------:R-:W-:Y:S01]  /*4ea0*/  ISETP.GE.U32.AND P5, PT, R0, 0x7fffff9d, PT ;  /* 0x7fffff9d0000780c */ /* 0x000fe20003fa6070 */
[----:B------:R-:W-:Y:S01]  /*4eb0*/  IMAD.MOV.U32 R246, RZ, RZ, R50 ;  /* 0x000000fffff67224 */ /* 0x000fe200078e0032 */
[----:B------:R-:W-:Y:S01]  /*4ec0*/  LDGSTS.E [R2+0xf000], desc[UR20][R188.64], !P4 ;  /* 0x0f000000bc027fae */ /* 0x000fe2000e1a1014 */
[----:B------:R-:W-:-:S02]  /*4ed0*/  IMAD.WIDE R190, R48, 0x4, R4 ;  /* 0x0000000430be7825 */ /* 0x000fc400078e0204 */
[----:B------:R-:W-:Y:S01]  /*4ee0*/  MOV R58, UR6 ;  /* 0x00000006003a7c02 */ /* 0x000fe20008000f00 */
[----:B------:R-:W-:Y:S01]  /*4ef0*/  UIMAD UR6, UR4, 0x26, URZ ;  /* 0x00000026040678a4 */ /* 0x000fe2000f8e02ff */
[C---:B------:R-:W-:Y:S01]  /*4f00*/  IMAD.WIDE R192, R48.reuse, 0x4, R6 ;  /* 0x0000000430c07825 */ /* 0x040fe200078e0206 */
[----:B------:R-:W-:Y:S03]  /*4f10*/  LDGSTS.E [R2+0xf200], desc[UR20][R190.64], !P4 ;  /* 0x0f200000be027fae */ /* 0x000fe6000e1a1014 */
[----:B------:R-:W-:Y:S01]  /*4f20*/  IMAD.U32 R50, RZ, RZ, UR9 ;  /* 0x00000009ff327e24 */ /* 0x000fe2000f8e00ff */
[----:B------:R-:W-:Y:S01]  /*4f30*/  LDGSTS.E [R2+0xf400], desc[UR20][R192.64], !P4 ;  /* 0x0f400000c0027fae */ /* 0x000fe2000e1a1014 */
[----:B------:R-:W-:Y:S01]  /*4f40*/  IMAD.WIDE R48, R48, 0x4, R64 ;  /* 0x0000000430307825 */ /* 0x000fe200078e0240 */
[----:B------:R-:W-:Y:S01]  /*4f50*/  UIMAD UR9, UR4, 0x21, URZ ;  /* 0x00000021040978a4 */ /* 0x000fe2000f8e02ff */
[----:B------:R-:W-:Y:S01]  /*4f60*/  MOV R62, UR6 ;  /* 0x00000006003e7c02 */ /* 0x000fe20008000f00 */
[----:B------:R-:W-:Y:S01]  /*4f70*/  UIMAD UR6, UR4, 0x28, URZ ;  /* 0x00000028040678a4 */ /* 0x000fe2000f8e02ff */
[----:B------:R-:W-:Y:S01]  /*4f80*/  VIADD R0, R81, 0xffffffdb ;  /* 0xffffffdb51007836 */ /* 0x000fe20000000000 */
[----:B------:R-:W-:Y:S01]  /*4f90*/  LDGSTS.E [R2+0xf600], desc[UR20][R48.64], !P4 ;  /* 0x0f60000030027fae */ /* 0x000fe2000e1a1014 */
[----:B------:R-:W-:-:S03]  /*4fa0*/  IMAD.WIDE R194, R50, 0x4, R242 ;  /* 0x0000000432c27825 */ /* 0x000fc600078e02f2 */
[----:B------:R-:W-:Y:S01]  /*4fb0*/  ISETP.GE.U32.AND P4, PT, R0, 0x7fffff9c, PT ;  /* 0x7fffff9c0000780c */ /* 0x000fe20003f86070 */
[C---:B------:R-:W-:Y:S01]  /*4fc0*/  IMAD.WIDE R196, R50.reuse, 0x4, R4 ;  /* 0x0000000432c47825 */ /* 0x040fe200078e0204 */
[----:B------:R-:W-:Y:S03]  /*4fd0*/  LDGSTS.E [R2+0xf800], desc[UR20][R194.64], !P6 ;  /* 0x0f800000c2027fae */ /* 0x000fe6000f1a1014 */
[----:B------:R-:W-:Y:S01]  /*4fe0*/  IMAD.MOV.U32 R247, RZ, RZ, R51 ;  /* 0x000000fffff77224 */ /* 0x000fe200078e0033 */
[----:B------:R-:W-:Y:S01]  /*4ff0*/  LDGSTS.E [R2+0xfa00], desc[UR20][R196.64], !P6 ;  /* 0x0fa00000c4027fae */ /* 0x000fe2000f1a1014 */
[----:B------:R-:W-:-:S03]  /*5000*/  IMAD.WIDE R198, R50, 0x4, R6 ;  /* 0x0000000432c67825 */ /* 0x000fc600078e0206 */
[----:B------:R-:W-:Y:S01]  /*5010*/  STL.64 [R1+0xda8], R12 ;  /* 0x000da80c01007387 */ /* 0x000fe20000100a00 */
[----:B------:R-:W-:-:S03]  /*5020*/  IMAD.WIDE R50, R50, 0x4, R64 ;  /* 0x0000000432327825 */ /* 0x000fc600078e0240 */
[----:B------:R-:W-:Y:S01]  /*5030*/  LDGSTS.E [R2+0xfc00], desc[UR20][R198.64], !P6 ;  /* 0x0fc00000c6027fae */ /* 0x000fe2000f1a1014 */
[----:B------:R-:W-:Y:S02]  /*5040*/  VIADD R0, R81, 0xffffffda ;  /* 0xffffffda51007836 */ /* 0x000fe40000000000 */
[----:B------:R-:W-:Y:S01]  /*5050*/  IMAD.WIDE R200, R52, 0x4, R242 ;  /* 0x0000000434c87825 */ /* 0x000fe200078e02f2 */
[----:B------:R-:W-:Y:S02]  /*5060*/  LDGSTS.E [R2+0xfe00], desc[UR20][R50.64], !P6 ;  /* 0x0fe0000032027fae */ /* 0x000fe4000f1a1014 */
        /* <DEDUP_REMOVED lines=70> */
[----:B------:R-:W-:Y:S01]  /*54d0*/  IMAD.U32 R0, RZ, RZ, UR9 ;  /* 0x00000009ff007e24 */ /* 0x000fe2000f8e00ff */
[----:B------:R1:W-:Y:S01]  /*54e0*/  STL.64 [R1+0xdc8], R14 ;  /* 0x000dc80e01007387 */ /* 0x0003e20000100a00 */
[C---:B------:R-:W-:Y:S01]  /*54f0*/  IMAD.WIDE R238, R62.reuse, 0x4, R4 ;  /* 0x000000043eee7825 */ /* 0x040fe200078e0204 */
[----:B------:R-:W-:Y:S02]  /*5500*/  UIMAD UR9, UR4, 0x29, URZ ;  /* 0x00000029040978a4 */ /* 0x000fe4000f8e02ff */
[----:B------:R-:W-:Y:S01]  /*5510*/  STL.64 [R1+0xdd0], R92 ;  /* 0x000dd05c01007387 */ /* 0x000fe20000100a00 */
[----:B------:R-:W-:-:S03]  /*5520*/  IMAD.WIDE R240, R62, 0x4, R6 ;  /* 0x000000043ef07825 */ /* 0x000fc600078e0206 */
[----:B------:R-:W-:Y:S01]  /*5530*/  STL.64 [R1+0xdd8], R94 ;  /* 0x000dd85e01007387 */ /* 0x000fe20000100a00 */
[----:B----4-:R-:W-:-:S03]  /*5540*/  IMAD.WIDE R10, R0, 0x4, R242 ;  /* 0x00000004000a7825 */ /* 0x010fc600078e02f2 */
[----:B------:R-:W-:Y:S01]  /*5550*/  STL.64 [R1+0xde0], R96 ;  /* 0x000de06001007387 */ /* 0x000fe20000100a00 */
[----:B------:R-:W-:-:S03]  /*5560*/  IMAD.WIDE R74, R0, 0x4, R4 ;  /* 0x00000004004a7825 */ /* 0x000fc600078e0204 */
[----:B------:R-:W-:Y:S01]  /*5570*/  LDGSTS.E [R2+0x13000], desc[UR20][R236.64], !P2 ;  /* 0x13000000ec027fae */ /* 0x000fe2000d1a1014 */
[----:B------:R-:W-:-:S03]  /*5580*/  IMAD.WIDE R72, R0, 0x4, R6 ;  /* 0x0000000400487825 */ /* 0x000fc600078e0206 */
[----:B------:R3:W-:Y:S01]  /*5590*/  STL.64 [R1+0xde8], R16 ;  /* 0x000de81001007387 */ /* 0x0007e20000100a00 */
[--C-:B------:R-:W-:Y:S01]  /*55a0*/  IMAD.WIDE R70, R0, 0x4, R64.reuse ;  /* 0x0000000400467825 */ /* 0x100fe200078e0240 */
[----:B------:R-:W-:Y:S01]  /*55b0*/  MOV R0, UR6 ;  /* 0x0000000600007c02 */ /* 0x000fe20008000f00 */
[----:B------:R-:W-:Y:S01]  /*55c0*/  UIMAD UR6, UR4, 0x2a, URZ ;  /* 0x0000002a040678a4 */ /* 0x000fe2000f8e02ff */
[----:B------:R-:W-:Y:S01]  /*55d0*/  LDGSTS.E [R2+0x13200], desc[UR20][R238.64], !P2 ;  /* 0x13200000ee027fae */ /* 0x000fe2000d1a1014 */
[----:B------:R-:W-:-:S03]  /*55e0*/  IMAD.WIDE R62, R62, 0x4, R64 ;  /* 0x000000043e3e7825 */ /* 0x000fc600078e0240 */
[----:B------:R-:W-:Y:S01]  /*55f0*/  STL.64 [R1+0xdf0], R98 ;  /* 0x000df06201007387 */ /* 0x000fe20000100a00 */
[----:B-1----:R-:W-:-:S03]  /*5600*/  IMAD.WIDE R14, R0, 0x4, R4 ;  /* 0x00000004000e7825 */ /* 0x002fc600078e0204 */
[----:B------:R-:W-:Y:S01]  /*5610*/  LDGSTS.E [R2+0x13400], desc[UR20][R240.64], !P2 ;  /* 0x13400000f0027fae */ /* 0x000fe2000d1a1014 */
[----:B---3--:R-:W-:-:S03]  /*5620*/  IMAD.WIDE R16, R0, 0x4, R242 ;  /* 0x0000000400107825 */ /* 0x008fc600078e02f2 */
[----:B------:R-:W-:Y:S01]  /*5630*/  STL.64 [R1+0xdf8], R100 ;  /* 0x000df86401007387 */ /* 0x000fe20000100a00 */
[----:B------:R-:W-:-:S03]  /*5640*/  IMAD.WIDE R12, R0, 0x4, R6 ;  /* 0x00000004000c7825 */ /* 0x000fc600078e0206 */
[----:B------:R-:W-:Y:S01]  /*5650*/  LDGSTS.E [R2+0x13600], desc[UR20][R62.64], !P2 ;  /* 0x136000003e027fae */ /* 0x000fe2000d1a1014 */
[----:B------:R-:W-:Y:S01]  /*5660*/  ISETP.GE.U32.AND P2, PT, R80, 0x7fffff94, PT ;  /* 0x7fffff945000780c */ /* 0x000fe20003f46070 */
[----:B------:R-:W-:Y:S02]  /*5670*/  VIADD R80, R81, 0xffffffd2 ;  /* 0xffffffd251507836 */ /* 0x000fe40000000000 */
[----:B------:R1:W-:Y:S04]  /*5680*/  STL.64 [R1+0x118], R10 ;  /* 0x0001180a01007387 */ /* 0x0003e80000100a00 */
[----:B------:R1:W-:Y:S04]  /*5690*/  LDGSTS.E [R2+0x13800], desc[UR20][R10.64], !P3 ;  /* 0x138000000a027fae */ /* 0x0003e8000d9a1014 */
[----:B------:R-:W-:Y:S04]  /*56a0*/  STL.64 [R1+0x120], R74 ;  /* 0x0001204a01007387 */ /* 0x000fe80000100a00 */
[----:B------:R-:W-:Y:S04]  /*56b0*/  LDGSTS.E [R2+0x13a00], desc[UR20][R74.64], !P3 ;  /* 0x13a000004a027fae */ /* 0x000fe8000d9a1014 */
[----:B------:R-:W-:Y:S01]  /*56c0*/  STL.64 [R1+0x130], R72 ;  /* 0x0001304801007387 */ /* 0x000fe20000100a00 */
[----:B-1----:R-:W-:-:S03]  /*56d0*/  IMAD.WIDE R10, R0, 0x4, R64 ;  /* 0x00000004000a7825 */ /* 0x002fc600078e0240 */
[----:B------:R-:W-:Y:S01]  /*56e0*/  LDGSTS.E [R2+0x13c00], desc[UR20][R72.64], !P3 ;  /* 0x13c0000048027fae */ /* 0x000fe2000d9a1014 */
[----:B------:R-:W-:Y:S01]  /*56f0*/  IMAD.U32 R0, RZ, RZ, UR9 ;  /* 0x00000009ff007e24 */ /* 0x000fe2000f8e00ff */
[----:B------:R-:W-:Y:S02]  /*5700*/  UIMAD UR9, UR4, 0x2b, URZ ;  /* 0x0000002b040978a4 */ /* 0x000fe4000f8e02ff */
[----:B------:R1:W-:Y:S04]  /*5710*/  STL.64 [R1+0x128], R70 ;  /* 0x0001284601007387 */ /* 0x0003e80000100a00 */
[----:B------:R1:W-:Y:S01]  /*5720*/  LDGSTS.E [R2+0x13e00], desc[UR20][R70.64], !P3 ;  /* 0x13e0000046027fae */ /* 0x0003e2000d9a1014 */
[----:B------:R-:W-:Y:S01]  /*5730*/  ISETP.GE.U32.AND P3, PT, R80, 0x7fffff93, PT ;  /* 0x7fffff935000780c */ /* 0x000fe20003f66070 */
[----:B------:R-:W-:-:S02]  /*5740*/  VIADD R80, R81, 0xffffffd1 ;  /* 0xffffffd151507836 */ /* 0x000fc40000000000 */
[----:B------:R3:W-:Y:S04]  /*5750*/  STL.64 [R1+0x138], R16 ;  /* 0x0001381001007387 */ /* 0x0007e80000100a00 */
[----:B------:R3:W-:Y:S04]  /*5760*/  LDGSTS.E [R2+0x14000], desc[UR20][R16.64], !P0 ;  /* 0x1400000010027fae */ /* 0x0007e8000c1a1014 */
[----:B------:R4:W-:Y:S01]  /*5770*/  STL.64 [R1+0x140], R14 ;  /* 0x0001400e01007387 */ /* 0x0009e20000100a00 */
[----:B-1----:R-:W-:Y:S02]  /*5780*/  IMAD.MOV.U32 R70, RZ, RZ, R8 ;  /* 0x000000ffff467224 */ /* 0x002fe400078e0008 */
[----:B------:R-:W-:Y:S01]  /*5790*/  IMAD.MOV.U32 R8, RZ, RZ, R68 ;  /* 0x000000ffff087224 */ /* 0x000fe200078e0044 */
[----:B------:R4:W-:Y:S01]  /*57a0*/  LDGSTS.E [R2+0x14200], desc[UR20][R14.64], !P0 ;  /* 0x142000000e027fae */ /* 0x0009e2000c1a1014 */
[----:B------:R-:W-:-:S02]  /*57b0*/  IMAD.MOV.U32 R68, RZ, RZ, R246 ;  /* 0x000000ffff447224 */ /* 0x000fc400078e00f6 */
[----:B------:R-:W-:Y:S01]  /*57c0*/  IMAD.MOV.U32 R246, RZ, RZ, R82 ;  /* 0x000000fffff67224 */ /* 0x000fe200078e0052 */
[----:B------:R1:W-:Y:S01]  /*57d0*/  STL.64 [R1+0x150], R12 ;  /* 0x0001500c01007387 */ /* 0x0003e20000100a00 */
[----:B---3--:R-:W-:-:S03]  /*57e0*/  IMAD.WIDE R16, R0, 0x4, R242 ;  /* 0x0000000400107825 */ /* 0x008fc600078e02f2 */
[----:B------:R1:W-:Y:S01]  /*57f0*/  LDGSTS.E [R2+0x14400], desc[UR20][R12.64], !P0 ;  /* 0x144000000c027fae */ /* 0x0003e2000c1a1014 */
[C---:B------:R-:W-:Y:S02]  /*5800*/  VIADD R82, R81.reuse, 0xffffffc0 ;  /* 0xffffffc051527836 */ /* 0x040fe40000000000 */
[----:B------:R-:W-:Y:S01]  /*5810*/  IMAD.MOV.U32 R71, RZ, RZ, R9 ;  /* 0x000000ffff477224 */ /* 0x000fe200078e0009 */
[----:B------:R3:W-:Y:S01]  /*5820*/  STL.64 [R1+0x148], R10 ;  /* 0x0001480a01007387 */ /* 0x0007e20000100a00 */
[----:B----4-:R-:W-:Y:S01]  /*5830*/  IMAD.WIDE R14, R0, 0x4, R4 ;  /* 0x00000004000e7825 */ /* 0x010fe200078e0204 */
[----:B------:R-:W-:Y:S02]  /*5840*/  MOV R9, R69 ;  /* 0x0000004500097202 */ /* 0x000fe40000000f00 */
[----:B------:R3:W-:Y:S01]  /*5850*/  LDGSTS.E [R2+0x14600], desc[UR20][R10.64], !P0 ;  /* 0x146000000a027fae */ /* 0x0007e2000c1a1014 */
[----:B------:R-:W-:Y:S01]  /*5860*/  ISETP.GE.U32.AND P0, PT, R80, 0x7fffff92, PT ;  /* 0x7fffff925000780c */ /* 0x000fe20003f06070 */
[----:B------:R-:W-:-:S02]  /*5870*/  VIADD R80, R81, 0xffffffd0 ;  /* 0xffffffd051507836 */ /* 0x000fc40000000000 */
[C---:B-1----:R-:W-:Y:S01]  /*5880*/  IMAD.WIDE R12, R0.reuse, 0x4, R6 ;  /* 0x00000004000c7825 */ /* 0x042fe200078e0206 */
[----:B------:R1:W-:Y:S03]  /*5890*/  STL.64 [R1+0x208], R16 ;  /* 0x0002081001007387 */ /* 0x0003e60000100a00 */
[----:B------:R-:W-:Y:S01]  /*58a0*/  IMAD.MOV.U32 R69, RZ, RZ, R247 ;  /* 0x000000ffff457224 */ /* 0x000fe200078e00f7 */
[----:B------:R1:W-:Y:S01]  /*58b0*/  LDGSTS.E [R2+0x14800], desc[UR20][R16.64], !P5 ;  /* 0x1480000010027fae */ /* 0x0003e2000e9a1014 */
[----:B------:R-:W-:Y:S01]  /*58c0*/  MOV R247, R83 ;  /* 0x0000005300f77202 */ /* 0x000fe20000000f00 */
[----:B------:R-:W-:Y:S02]  /*58d0*/  VIADD R83, R81, 0xffffffc1 ;  /* 0xffffffc151537836 */ /* 0x000fe40000000000 */
[----:B---3--:R-:W-:Y:S01]  /*58e0*/  IMAD.WIDE R10, R0, 0x4, R64 ;  /* 0x00000004000a7825 */ /* 0x008fe200078e0240 */
[----:B------:R-:W-:Y:S01]  /*58f0*/  MOV R0, UR6 ;  /* 0x0000000600007c02 */ /* 0x000fe20008000f00 */
[----:B------:R3:W-:Y:S01]  /*5900*/  STL.64 [R1+0x218], R14 ;  /* 0x0002180e01007387 */ /* 0x0007e20000100a00 */
[----:B------:R-:W-:Y:S01]  /*5910*/  UIMAD UR6, UR4, 0x2c, URZ ;  /* 0x0000002c040678a4 */ /* 0x000fe2000f8e02ff */
[----:B------:R-:W-:-:S02]  /*5920*/  IMAD.MOV.U32 R100, RZ, RZ, R70 ;  /* 0x000000ffff647224 */ /* 0x000fc400078e0046 */
[----:B------:R3:W-:Y:S01]  /*5930*/  LDGSTS.E [R2+0x14a00], desc[UR20][R14.64], !P5 ;  /* 0x14a000000e027fae */ /* 0x0007e2000e9a1014 */
[----:B------:R-:W-:Y:S02]  /*5940*/  IMAD.MOV.U32 R101, RZ, RZ, R71 ;  /* 0x000000ffff657224 */ /* 0x000fe400078e0047 */
[C---:B-1----:R-:W-:Y:S01]  /*5950*/  IMAD.WIDE R16, R0.reuse, 0x4, R242 ;  /* 0x0000000400107825 */ /* 0x042fe200078e02f2 */
        /* <DEDUP_REMOVED lines=33> */
[----:B------:R3:W-:Y:S01]  /*5b70*/  LDGSTS.E [R2+0x15c00], desc[UR20][R12.64], !P6 ;  /* 0x15c000000c027fae */ /* 0x0007e2000f1a1014 */
[----:B-1----:R-:W-:-:S03]  /*5b80*/  IMAD.WIDE R14, R0, 0x4, R4 ;  /* 0x00000004000e7825 */ /* 0x002fc600078e0204 */
[----:B------:R1:W-:Y:S04]  /*5b90*/  STL.64 [R1+0x298], R10 ;  /* 0x0002980a01007387 */ /* 0x0003e80000100a00 */
[----:B------:R1:W-:Y:S01]  /*5ba0*/  LDGSTS.E [R2+0x15e00], desc[UR20][R10.64], !P6 ;  /* 0x15e000000a027fae */ /* 0x0003e2000f1a1014 */
[----:B------:R-:W-:Y:S01]  /*5bb0*/  ISETP.GE.U32.AND P6, PT, R80, 0x7fffff8f, PT ;  /* 0x7fffff8f5000780c */ /* 0x000fe20003fc6070 */
[----:B------:R-:W-:Y:S02]  /*5bc0*/  VIADD R80, R81, 0xffffffcd ;  /* 0xffffffcd51507836 */ /* 0x000fe40000000000 */
[C---:B---3--:R-:W-:Y:S01]  /*5bd0*/  IMAD.WIDE R12, R0.reuse, 0x4, R6 ;  /* 0x00000004000c7825 */ /* 0x048fe200078e0206 */
[----:B------:R3:W-:Y:S04]  /*5be0*/  STL.64 [R1+0x2b0], R16 ;  /* 0x0002b01001007387 */ /* 0x0007e80000100a00 */
[----:B------:R3:W-:Y:S01]  /*5bf0*/  LDGSTS.E [R2+0x16000], desc[UR20][R16.64], !P2 ;  /* 0x1600000010027fae */ /* 0x0007e2000d1a1014 */
[----:B-1----:R-:W-:-:S03]  /*5c00*/  IMAD.WIDE R10, R0, 0x4, R64 ;  /* 0x00000004000a7825 */ /* 0x002fc600078e0240 */
[----:B------:R1:W-:Y:S01]  /*5c10*/  STL.64 [R1+0x2c0], R14 ;  /* 0x0002c00e01007387 */ /* 0x0003e20000100a00 */
[----:B------:R-:W-:-:S03]  /*5c20*/  IMAD.U32 R0, RZ, RZ, UR9 ;  /* 0x00000009ff007e24 */ /* 0x000fc6000f8e00ff */
[----:B------:R1:W-:Y:S01]  /*5c30*/  LDGSTS.E [R2+0x16200], desc[UR20][R14.64], !P2 ;  /* 0x162000000e027fae */ /* 0x0003e2000d1a1014 */
[----:B------:R-:W-:-:S03]  /*5c40*/  UIMAD UR9, UR4, 0x2f, URZ ;  /* 0x0000002f040978a4 */ /* 0x000fc6000f8e02ff */
[----:B------:R4:W-:Y:S01]  /*5c50*/  STL.64 [R1+0x2d8], R12 ;  /* 0x0002d80c01007387 */ /* 0x0009e20000100a00 */
[----:B---3--:R-:W-:-:S03]  /*5c60*/  IMAD.WIDE R16, R0, 0x4, R242 ;  /* 0x0000000400107825 */ /* 0x008fc600078e02f2 */
[----:B------:R4:W-:Y:S04]  /*5c70*/  LDGSTS.E [R2+0x16400], desc[UR20][R12.64], !P2 ;  /* 0x164000000c027fae */ /* 0x0009e8000d1a1014 */
[----:B------:R3:W-:Y:S01]  /*5c80*/  STL.64 [R1+0x2d0], R10 ;  /* 0x0002d00a01007387 */ /* 0x0007e20000100a00 */
[----:B-1----:R-:W-:-:S03]  /*5c90*/  IMAD.WIDE R14, R0, 0x4, R4 ;  /* 0x00000004000e7825 */ /* 0x002fc600078e0204 */
[----:B------:R3:W-:Y:S01]  /*5ca0*/  LDGSTS.E [R2+0x16600], desc[UR20][R10.64], !P2 ;  /* 0x166000000a027fae */ /* 0x0007e2000d1a1014 */
[----:B------:R-:W-:Y:S01]  /*5cb0*/  ISETP.GE.U32.AND P2, PT, R80, 0x7fffff8e, PT ;  /* 0x7fffff8e5000780c */ /* 0x000fe20003f46070 */
[----:B------:R-:W-:Y:S02]  /*5cc0*/  VIADD R80, R81, 0xffffffcc ;  /* 0xffffffcc51507836 */ /* 0x000fe40000000000 */
[C---:B----4-:R-:W-:Y:S01]  /*5cd0*/  IMAD.WIDE R12, R0.reuse, 0x4, R6 ;  /* 0x00000004000c7825 */ /* 0x050fe200078e0206 */
[----:B------:R1:W-:Y:S04]  /*5ce0*/  STL.64 [R1+0x2e8], R16 ;  /* 0x0002e81001007387 */ /* 0x0003e80000100a00 */
[----:B------:R1:W-:Y:S01]  /*5cf0*/  LDGSTS.E [R2+0x16800], desc[UR20][R16.64], !P3 ;  /* 0x1680000010027fae */ /* 0x0003e2000d9a1014 */
[----:B---3--:R-:W-:Y:S01]  /*5d00*/  IMAD.WIDE R10, R0, 0x4, R64 ;  /* 0x00000004000a7825 */ /* 0x008fe200078e0240 */
[----:B------:R-:W-:-:S02]  /*5d10*/  MOV R0, UR6 ;  /* 0x0000000600007c02 */ /* 0x000fc40008000f00 */
[----:B------:R3:W-:Y:S01]  /*5d20*/  STL.64 [R1+0x2f8], R14 ;  /* 0x0002f80e01007387 */ /* 0x0007e20000100a00 */
[----:B------:R-:W-:-:S03]  /*5d30*/  UIMAD UR6, UR4, 0x30, URZ ;  /* 0x00000030040678a4 */ /* 0x000fc6000f8e02ff */
        /* <DEDUP_REMOVED lines=154> */
[----:B------:R1:W-:Y:S04]  /*66e0*/  LDGSTS.E [R2+0x1b800], desc[UR20][R16.64], !P6 ;  /* 0x1b80000010027fae */ /* 0x0003e8000f1a1014 */
[----:B------:R4:W-:Y:S01]  /*66f0*/  LDGSTS.E [R2+0x1ba00], desc[UR20][R14.64], !P6 ;  /* 0x1ba000000e027fae */ /* 0x0009e2000f1a1014 */
[----:B---3--:R-:W-:Y:S01]  /*6700*/  IMAD.WIDE R10, R0, 0x4, R64 ;  /* 0x00000004000a7825 */ /* 0x008fe200078e0240 */
[----:B------:R-:W-:-:S02]  /*6710*/  MOV R0, UR6 ;  /* 0x0000000600007c02 */ /* 0x000fc40008000f00 */
[----:B------:R3:W-:Y:S01]  /*6720*/  LDGSTS.E [R2+0x1bc00], desc[UR20][R12.64], !P6 ;  /* 0x1bc000000c027fae */ /* 0x0007e2000f1a1014 */
[----:B------:R-:W-:-:S03]  /*6730*/  UIMAD UR6, UR4, 0x3a, URZ ;  /* 0x0000003a040678a4 */ /* 0x000fc6000f8e02ff */
[----:B------:R1:W-:Y:S04]  /*6740*/  STL.64 [R1+0x618], R16 ;  /* 0x0006181001007387 */ /* 0x0003e80000100a00 */
[----:B------:R5:W-:Y:S01]  /*6750*/  LDGSTS.E [R2+0x1be00], desc[UR20][R10.64], !P6 ;  /* 0x1be000000a027fae */ /* 0x000be2000f1a1014 */
[----:B------:R-:W-:Y:S01]  /*6760*/  ISETP.GE.U32.AND P6, PT, R80, 0x7fffff83, PT ;  /* 0x7fffff835000780c */ /* 0x000fe20003fc6070 */
[----:B------:R-:W-:Y:S02]  /*6770*/  IMAD.U32 R80, RZ, RZ, UR9 ;  /* 0x00000009ff507e24 */ /* 0x000fe4000f8e00ff */
[----:B------:R4:W-:Y:S02]  /*6780*/  STL.64 [R1+0x628], R14 ;  /* 0x0006280e01007387 */ /* 0x0009e40000100a00 */
[----:B------:R-:W-:-:S02]  /*6790*/  IMAD.WIDE R72, R80, 0x4, R242 ;  /* 0x0000000450487825 */ /* 0x000fc400078e02f2 */
[----:B------:R3:W-:Y:S02]  /*67a0*/  STL.64 [R1+0x640], R12 ;  /* 0x0006400c01007387 */ /* 0x0007e40000100a00 */
[C---:B-1----:R-:W-:Y:S02]  /*67b0*/  IMAD.WIDE R16, R0.reuse, 0x4, R242 ;  /* 0x0000000400107825 */ /* 0x042fe400078e02f2 */
[----:B------:R5:W-:Y:S02]  /*67c0*/  STL.64 [R1+0x638], R10 ;  /* 0x0006380a01007387 */ /* 0x000be40000100a00 */
[C---:B----4-:R-:W-:Y:S02]  /*67d0*/  IMAD.WIDE R14, R0.reuse, 0x4, R4 ;  /* 0x00000004000e7825 */ /* 0x050fe400078e0204 */
[----:B------:R1:W-:Y:S02]  /*67e0*/  STL.64 [R1+0x650], R16 ;  /* 0x0006501001007387 */ /* 0x0003e40000100a00 */
[----:B---3--:R-:W-:-:S02]  /*67f0*/  IMAD.WIDE R12, R0, 0x4, R6 ;  /* 0x00000004000c7825 */ /* 0x008fc400078e0206 */
[----:B------:R1:W-:Y:S02]  /*6800*/  LDGSTS.E [R2+0x1c000], desc[UR20][R16.64], !P2 ;  /* 0x1c00000010027fae */ /* 0x0003e4000d1a1014 */
[----:B-----5:R-:W-:Y:S02]  /*6810*/  IMAD.WIDE R10, R0, 0x4, R64 ;  /* 0x00000004000a7825 */ /* 0x020fe400078e0240 */
[----:B------:R3:W-:Y:S02]  /*6820*/  STL.64 [R1+0x660], R14 ;  /* 0x0006600e01007387 */ /* 0x0007e40000100a00 */
[----:B------:R-:W-:Y:S02]  /*6830*/  IMAD.U32 R0, RZ, RZ, UR6 ;  /* 0x00000006ff007e24 */ /* 0x000fe4000f8e00ff */
[----:B------:R3:W-:Y:S01]  /*6840*/  LDGSTS.E [R2+0x1c200], desc[UR20][R14.64], !P2 ;  /* 0x1c2000000e027fae */ /* 0x0007e2000d1a1014 */
[----:B------:R-:W-:Y:S01]  /*6850*/  UIMAD UR6, UR4, 0x3d, URZ ;  /* 0x0000003d040678a4 */ /* 0x000fe2000f8e02ff */
[----:B------:R-:W-:-:S02]  /*6860*/  IMAD.WIDE R84, R0, 0x4, R242 ;  /* 0x0000000400547825 */ /* 0x000fc400078e02f2 */
[----:B------:R4:W-:Y:S02]  /*6870*/  STL.64 [R1+0x678], R12 ;  /* 0x0006780c01007387 */ /* 0x0009e40000100a00 */
[--C-:B-1----:R-:W-:Y:S02]  /*6880*/  IMAD.WIDE R16, R80, 0x4, R4.reuse ;  /* 0x0000000450107825 */ /* 0x102fe400078e0204 */
[----:B------:R4:W-:Y:S02]  /*6890*/  LDGSTS.E [R2+0x1c400], desc[UR20][R12.64], !P2 ;  /* 0x1c4000000c027fae */ /* 0x0009e4000d1a1014 */
[----:B------:R-:W-:Y:S02]  /*68a0*/  IMAD.WIDE R78, R0, 0x4, R4 ;  /* 0x00000004004e7825 */ /* 0x000fe400078e0204 */
[----:B------:R1:W-:Y:S01]  /*68b0*/  LDGSTS.E [R2+0x1c600], desc[UR20][R10.64], !P2 ;  /* 0x1c6000000a027fae */ /* 0x0003e2000d1a1014 */
[----:B------:R-:W-:Y:S01]  /*68c0*/  ISETP.GE.AND P2, PT, R245, R81, PT ;  /* 0x00000051f500720c */ /* 0x000fe20003f46270 */
[----:B---3--:R-:W-:-:S02]  /*68d0*/  IMAD.WIDE R14, R80, 0x4, R6 ;  /* 0x00000004500e7825 */ /* 0x008fc400078e0206 */
[----:B------:R3:W-:Y:S02]  /*68e0*/  LDGSTS.E [R2+0x1c800], desc[UR20][R72.64], !P3 ;  /* 0x1c80000048027fae */ /* 0x0007e4000d9a1014 */
[----:B------:R-:W-:Y:S02]  /*68f0*/  IMAD.WIDE R76, R0, 0x4, R6 ;  /* 0x00000004004c7825 */ /* 0x000fe400078e0206 */
[----:B------:R5:W-:Y:S02]  /*6900*/  LDGSTS.E [R2+0x1ca00], desc[UR20][R16.64], !P3 ;  /* 0x1ca0000010027fae */ /* 0x000be4000d9a1014 */
[----:B----4-:R-:W-:Y:S02]  /*6910*/  IMAD.WIDE R12, R80, 0x4, R64 ;  /* 0x00000004500c7825 */ /* 0x010fe400078e0240 */
[----:B------:R4:W-:Y:S02]  /*6920*/  LDGSTS.E [R2+0x1cc00], desc[UR20][R14.64], !P3 ;  /* 0x1cc000000e027fae */ /* 0x0009e4000d9a1014 */
[----:B------:R-:W-:-:S02]  /*6930*/  IMAD.U32 R80, RZ, RZ, UR12 ;  /* 0x0000000cff507e24 */ /* 0x000fc4000f8e00ff */
[----:B------:R1:W-:Y:S01]  /*6940*/  STL.64 [R1+0x670], R10 ;  /* 0x0006700a01007387 */ /* 0x0003e20000100a00 */
[----:B------:R-:W-:-:S03]  /*6950*/  IMAD.WIDE R74, R0, 0x4, R64 ;  /* 0x00000004004a7825 */ /* 0x000fc600078e0240 */
[----:B------:R2:W-:Y:S01]  /*6960*/  LDGSTS.E [R2+0x1ce00], desc[UR20][R12.64], !P3 ;  /* 0x1ce000000c027fae */ /* 0x0005e2000d9a1014 */
[----:B------:R-:W-:Y:S01]  /*6970*/  ISETP.GE.AND P3, PT, R245, R82, PT ;  /* 0x00000052f500720c */ /* 0x000fe20003f66270 */
[----:B------:R-:W-:Y:S02]  /*6980*/  IMAD.U32 R0, RZ, RZ, UR13 ;  /* 0x0000000dff007e24 */ /* 0x000fe4000f8e00ff */
[----:B------:R-:W-:Y:S01]  /*6990*/  LDGSTS.E [R2+0x1d000], desc[UR20][R84.64], !P0 ;  /* 0x1d00000054027fae */ /* 0x000fe2000c1a1014 */
[----:B-1----:R-:W-:-:S03]  /*69a0*/  IADD3 R10, PT, PT, R81, 0x3f, RZ ;  /* 0x0000003f510a7810 */ /* 0x002fc60007ffe0ff */
[----:B------:R3:W-:Y:S01]  /*69b0*/  STL.64 [R1+0x688], R72 ;  /* 0x0006884801007387 */ /* 0x0007e20000100a00 */
[----:B------:R-:W-:Y:S02]  /*69c0*/  SEL R81, RZ, 0x4, P3 ;  /* 0x00000004ff517807 */ /* 0x000fe40001800000 */
[----:B------:R-:W-:Y:S01]  /*69d0*/  ISETP.GE.U32.AND P3, PT, R82, 0x7fffff81, PT ;  /* 0x7fffff815200780c */ /* 0x000fe20003f66070 */
[----:B------:R-:W-:Y:S04]  /*69e0*/  LDGSTS.E [R2+0x1d200], desc[UR20][R78.64], !P0 ;  /* 0x1d2000004e027fae */ /* 0x000fe8000c1a1014 */
[----:B------:R-:W-:Y:S01]  /*69f0*/  LDGSTS.E [R2+0x1d400], desc[UR20][R76.64], !P0 ;  /* 0x1d4000004c027fae */ /* 0x000fe2000c1a1014 */
[----:B---3--:R-:W-:-:S03]  /*6a00*/  IMAD.WIDE R72, R80, 0x4, R242 ;  /* 0x0000000450487825 */ /* 0x008fc600078e02f2 */
[----:B------:R5:W-:Y:S04]  /*6a10*/  STL.64 [R1+0x698], R16 ;  /* 0x0006981001007387 */ /* 0x000be80000100a00 */
[----:B------:R1:W-:Y:S01]  /*6a20*/  LDGSTS.E [R2+0x1d600], desc[UR20][R74.64], !P0 ;  /* 0x1d6000004a027fae */ /* 0x0003e2000c1a1014 */
[----:B------:R-:W-:-:S03]  /*6a30*/  ISETP.GT.AND P0, PT, R10, 0x3f, PT ;  /* 0x0000003f0a00780c */ /* 0x000fc60003f04270 */
[----:B------:R4:W-:Y:S04]  /*6a40*/  STL.64 [R1+0x6b0], R14 ;  /* 0x0006b00e01007387 */ /* 0x0009e80000100a00 */
[----:B------:R2:W-:Y:S01]  /*6a50*/  STL.64 [R1+0x6a8], R12 ;  /* 0x0006a80c01007387 */ /* 0x0005e20000100a00 */
[----:B-----5:R-:W-:-:S03]  /*6a60*/  IMAD.WIDE R16, R80, 0x4, R4 ;  /* 0x0000000450107825 */ /* 0x020fc600078e0204 */
[----:B------:R-:W-:Y:S04]  /*6a70*/  STL.64 [R1+0x6c0], R84 ;  /* 0x0006c05401007387 */ /* 0x000fe80000100a00 */
[----:B------:R-:W-:Y:S01]  /*6a80*/  STL.64 [R1+0x6d0], R72 ;  /* 0x0006d04801007387 */ /* 0x000fe20000100a00 */
[----:B----4-:R-:W-:-:S03]  /*6a90*/  IMAD.WIDE R14, R80, 0x4, R6 ;  /* 0x00000004500e7825 */ /* 0x010fc600078e0206 */
[----:B------:R-:W-:Y:S01]  /*6aa0*/  STL.64 [R1+0x6e0], R78 ;  /* 0x0006e04e01007387 */ /* 0x000fe20000100a00 */
[--C-:B--2---:R-:W-:Y:S01]  /*6ab0*/  IMAD.WIDE R12, R80, 0x4, R64.reuse ;  /* 0x00000004500c7825 */ /* 0x104fe200078e0240 */
[----:B------:R-:W-:Y:S02]  /*6ac0*/  SEL R80, RZ, 0x4, !P0 ;  /* 0x00000004ff507807 */ /* 0x000fe40004000000 */
[----:B------:R-:W-:Y:S02]  /*6ad0*/  STL.64 [R1+0x6f8], R76 ;  /* 0x0006f84c01007387 */ /* 0x000fe40000100a00 */
[----:B------:R-:W-:Y:S02]  /*6ae0*/  SEL R82, R80, RZ, !P2 ;  /* 0x000000ff50527207 */ /* 0x000fe40005000000 */
[----:B------:R1:W-:Y:S01]  /*6af0*/  STL.64 [R1+0x6f0], R74 ;  /* 0x0006f04a01007387 */ /* 0x0003e20000100a00 */
[----:B------:R-:W-:Y:S01]  /*6b00*/  ISETP.GT.AND P2, PT, R10, 0x7f, PT ;  /* 0x0000007f0a00780c */ /* 0x000fe20003f44270 */
[----:B------:R-:W-:-:S02]  /*6b10*/  IMAD.WIDE R10, R0, 0x4, R64 ;  /* 0x00000004000a7825 */ /* 0x000fc400078e0240 */
[----:B------:R2:W-:Y:S01]  /*6b20*/  LDGSTS.E [R2+0x1d800], desc[UR20][R72.64], !P5 ;  /* 0x1d80000048027fae */ /* 0x0005e2000e9a1014 */
[----:B------:R-:W-:Y:S02]  /*6b30*/  SEL R80, R81, RZ, P2 ;  /* 0x000000ff51507207 */ /* 0x000fe40001000000 */
[----:B------:R-:W3:Y:S01]  /*6b40*/  LDC R81, c[0x0][0x3a0] ;  /* 0x0000e800ff517b82 */ /* 0x000ee20000000800 */
[----:B------:R4:W-:Y:S01]  /*6b50*/  STL.64 [R1+0x708], R16 ;  /* 0x0007081001007387 */ /* 0x0009e20000100a00 */
[----:B------:R-:W-:Y:S01]  /*6b60*/  ISETP.NE.U32.AND P2, PT, R80, RZ, PT ;  /* 0x000000ff5000720c */ /* 0x000fe20003f45070 */
[----:B------:R-:W-:Y:S02]  /*6b70*/  VIADD R80, R244, 0xffffffbf ;  /* 0xffffffbff4507836 */ /* 0x000fe40000000000 */
[----:B------:R4:W-:Y:S01]  /*6b80*/  LDGSTS.E [R2+0x1da00], desc[UR20][R16.64], !P5 ;  /* 0x1da0000010027fae */ /* 0x0009e2000e9a1014 */
[----:B-1----:R-:W-:Y:S02]  /*6b90*/  IMAD.MOV.U32 R74, RZ, RZ, R68 ;  /* 0x000000ffff4a7224 */ /* 0x002fe400078e0044 */
[----:B------:R-:W-:Y:S01]  /*6ba0*/  IMAD.MOV.U32 R75, RZ, RZ, R69 ;  /* 0x000000ffff4b7224 */ /* 0x000fe200078e0045 */
[----:B------:R1:W-:Y:S01]  /*6bb0*/  STL.64 [R1+0x720], R14 ;  /* 0x0007200e01007387 */ /* 0x0003e20000100a00 */
[----:B--2---:R-:W-:Y:S01]  /*6bc0*/  MOV R72, R8 ;  /* 0x0000000800487202 */ /* 0x004fe20000000f00 */
[----:B------:R-:W-:Y:S01]  /*6bd0*/  IMAD.MOV.U32 R73, RZ, RZ, R9 ;  /* 0x000000ffff497224 */ /* 0x000fe200078e0009 */
[----:B------:R-:W2:Y:S01]  /*6be0*/  LDC R244, c[0x0][0x3a0] ;  /* 0x0000e800fff47b82 */ /* 0x000ea20000000800 */
[----:B------:R1:W-:Y:S04]  /*6bf0*/  LDGSTS.E [R2+0x1dc00], desc[UR20][R14.64], !P5 ;  /* 0x1dc000000e027fae */ /* 0x0003e8000e9a1014 */
[----:B------:R5:W-:Y:S01]  /*6c00*/  STL.64 [R1+0x718], R12 ;  /* 0x0007180c01007387 */ /* 0x000be20000100a00 */
[----:B----4-:R-:W-:-:S02]  /*6c10*/  IMAD.WIDE R16, R0, 0x4, R242 ;  /* 0x0000000400107825 */ /* 0x010fc400078e02f2 */
[----:B------:R-:W4:Y:S01]  /*6c20*/  LDC R69, c[0x0][0x3a0] ;  /* 0x0000e800ff457b82 */ /* 0x000f220000000800 */
[----:B------:R5:W-:Y:S01]  /*6c30*/  LDGSTS.E [R2+0x1de00], desc[UR20][R12.64], !P5 ;  /* 0x1de000000c027fae */ /* 0x000be2000e9a1014 */
[----:B------:R-:W-:Y:S01]  /*6c40*/  ISETP.GE.U32.AND P5, PT, R83, 0x7fffff82, PT ;  /* 0x7fffff825300780c */ /* 0x000fe20003fa6070 */
[C---:B-1----:R-:W-:Y:S02]  /*6c50*/  IMAD.WIDE R14, R0.reuse, 0x4, R4 ;  /* 0x00000004000e7825 */ /* 0x042fe400078e0204 */
[----:B------:R1:W-:Y:S03]  /*6c60*/  STL.64 [R1+0x730], R16 ;  /* 0x0007301001007387 */ /* 0x0003e60000100a00 */
[----:B------:R-:W2:Y:S01]  /*6c70*/  LDC R83, c[0x0][0x3a0] ;  /* 0x0000e800ff537b82 */ /* 0x000ea20000000800 */
[----:B------:R1:W-:Y:S01]  /*6c80*/  LDGSTS.E [R2+0x1e000], desc[UR20][R16.64], !P4 ;  /* 0x1e00000010027fae */ /* 0x0003e2000e1a1014 */
[----:B-----5:R-:W-:Y:S01]  /*6c90*/  IMAD.WIDE R12, R0, 0x4, R6 ;  /* 0x00000004000c7825 */ /* 0x020fe200078e0206 */
[----:B------:R-:W-:Y:S01]  /*6ca0*/  MOV R0, UR6 ;  /* 0x0000000600007c02 */ /* 0x000fe20008000f00 */
[----:B------:R-:W-:Y:S01]  /*6cb0*/  UIMAD UR6, UR4, 0x3e, URZ ;  /* 0x0000003e040678a4 */ /* 0x000fe2000f8e02ff */
[----:B------:R5:W-:Y:S03]  /*6cc0*/  STL.64 [R1+0x740], R14 ;  /* 0x0007400e01007387 */ /* 0x000be60000100a00 */
[----:B------:R-:W2:Y:S01]  /*6cd0*/  LDC R68, c[0x0][0x3a0] ;  /* 0x0000e800ff447b82 */ /* 0x000ea20000000800 */
[----:B------:R5:W-:Y:S01]  /*6ce0*/  LDGSTS.E [R2+0x1e200], desc[UR20][R14.64], !P4 ;  /* 0x1e2000000e027fae */ /* 0x000be2000e1a1014 */
[----:B-1----:R-:W-:-:S03]  /*6cf0*/  IMAD.WIDE R16, R0, 0x4, R242 ;  /* 0x0000000400107825 */ /* 0x002fc600078e02f2 */
[----:B------:R1:W-:Y:S04]  /*6d00*/  STL.64 [R1+0x758], R12 ;  /* 0x0007580c01007387 */ /* 0x0003e80000100a00 */
[----:B------:R1:W-:Y:S04]  /*6d10*/  LDGSTS.E [R2+0x1e400], desc[UR20][R12.64], !P4 ;  /* 0x1e4000000c027fae */ /* 0x0003e8000e1a1014 */
[----:B------:R3:W-:Y:S01]  /*6d20*/  STL.64 [R1+0x750], R10 ;  /* 0x0007500a01007387 */ /* 0x0007e20000100a00 */
[----:B-----5:R-:W-:-:S03]  /*6d30*/  IMAD.WIDE R14, R0, 0x4, R4 ;  /* 0x00000004000e7825 */ /* 0x020fc600078e0204 */
[----:B------:R3:W-:Y:S01]  /*6d40*/  LDGSTS.E [R2+0x1e600], desc[UR20][R10.64], !P4 ;  /* 0x1e6000000a027fae */ /* 0x0007e2000e1a1014 */
[----:B------:R-:W-:Y:S02]  /*6d50*/  ISETP.NE.U32.AND P4, PT, R82, RZ, PT ;  /* 0x000000ff5200720c */ /* 0x000fe40003f85070 */
[----:B------:R-:W5:Y:S01]  /*6d60*/  LDC R82, c[0x0][0x3a0] ;  /* 0x0000e800ff527b82 */ /* 0x000f620000000800 */
[C---:B-1----:R-:W-:Y:S01]  /*6d70*/  IMAD.WIDE R12, R0.reuse, 0x4, R6 ;  /* 0x00000004000c7825 */ /* 0x042fe200078e0206 */
[----:B------:R1:W-:Y:S04]  /*6d80*/  STL.64 [R1+0x768], R16 ;  /* 0x0007681001007387 */ /* 0x0003e80000100a00 */
[----:B------:R1:W-:Y:S01]  /*6d90*/  LDGSTS.E [R2+0x1e800], desc[UR20][R16.64], !P6 ;  /* 0x1e80000010027fae */ /* 0x0003e2000f1a1014 */
[----:B---3--:R-:W-:-:S03]  /*6da0*/  IMAD.WIDE R10, R0, 0x4, R64 ;  /* 0x00000004000a7825 */ /* 0x008fc600078e0240 */
[----:B------:R3:W-:Y:S01]  /*6db0*/  STL.64 [R1+0x778], R14 ;  /* 0x0007780e01007387 */ /* 0x0007e20000100a00 */
[----:B------:R-:W-:Y:S01]  /*6dc0*/  IMAD.U32 R0, RZ, RZ, UR6 ;  /* 0x00000006ff007e24 */ /* 0x000fe2000f8e00ff */
[----:B------:R-:W-:Y:S02]  /*6dd0*/  UIMAD UR6, UR4, 0x3f, URZ ;  /* 0x0000003f040678a4 */ /* 0x000fe4000f8e02ff */
[----:B------:R3:W-:Y:S01]  /*6de0*/  LDGSTS.E [R2+0x1ea00], desc[UR20][R14.64], !P6 ;  /* 0x1ea000000e027fae */ /* 0x0007e2000f1a1014 */
[----:B-1----:R-:W-:-:S03]  /*6df0*/  IMAD.WIDE R16, R0, 0x4, R242 ;  /* 0x0000000400107825 */ /* 0x002fc600078e02f2 */
[----:B------:R1:W-:Y:S04]  /*6e00*/  STL.64 [R1+0x790], R12 ;  /* 0x0007900c01007387 */ /* 0x0003e80000100a00 */
[----:B------:R1:W-:Y:S04]  /*6e10*/  LDGSTS.E [R2+0x1ec00], desc[UR20][R12.64], !P6 ;  /* 0x1ec000000c027fae */ /* 0x0003e8000f1a1014 */
[----:B------:R4:W-:Y:S01]  /*6e20*/  STL.64 [R1+0x788], R10 ;  /* 0x0007880a01007387 */ /* 0x0009e20000100a00 */
[----:B---3--:R-:W-:-:S03]  /*6e30*/  IMAD.WIDE R14, R0, 0x4, R4 ;  /* 0x00000004000e7825 */ /* 0x008fc600078e0204 */
[----:B------:R4:W-:Y:S01]  /*6e40*/  LDGSTS.E [R2+0x1ee00], desc[UR20][R10.64], !P6 ;  /* 0x1ee000000a027fae */ /* 0x0009e2000f1a1014 */
[----:B------:R-:W-:Y:S01]  /*6e50*/  ISETP.GE.U32.AND P6, PT, R80, 0x7fffff80, PT ;  /* 0x7fffff805000780c */ /* 0x000fe20003fc6070 */
[----:B--2---:R-:W-:Y:S02]  /*6e60*/  VIADD R80, R83, 0xffffffbe ;  /* 0xffffffbe53507836 */ /* 0x004fe40000000000 */
[C---:B-1----:R-:W-:Y:S01]  /*6e70*/  IMAD.WIDE R12, R0.reuse, 0x4, R6 ;  /* 0x00000004000c7825 */ /* 0x042fe200078e0206 */
[----:B------:R1:W-:Y:S04]  /*6e80*/  STL.64 [R1+0x7a0], R16 ;  /* 0x0007a01001007387 */ /* 0x0003e80000100a00 */
[----:B------:R1:W-:Y:S01]  /*6e90*/  LDGSTS.E [R2+0x1f000], desc[UR20][R16.64], !P5 ;  /* 0x1f00000010027fae */ /* 0x0003e2000e9a1014 */
[----:B----4-:R-:W-:Y:S01]  /*6ea0*/  IMAD.WIDE R10, R0, 0x4, R64 ;  /* 0x00000004000a7825 */ /* 0x010fe200078e0240 */
[----:B------:R-:W-:-:S02]  /*6eb0*/  MOV R0, UR6 ;  /* 0x0000000600007c02 */ /* 0x000fc40008000f00 */
[----:B------:R2:W-:Y:S04]  /*6ec0*/  STL.64 [R1+0x7b0], R14 ;  /* 0x0007b00e01007387 */ /* 0x0005e80000100a00 */
[----:B------:R2:W-:Y:S01]  /*6ed0*/  LDGSTS.E [R2+0x1f200], desc[UR20][R14.64], !P5 ;  /* 0x1f2000000e027fae */ /* 0x0005e2000e9a1014 */
[----:B-1----:R-:W-:-:S03]  /*6ee0*/  IMAD.WIDE R16, R0, 0x4, R242 ;  /* 0x0000000400107825 */ /* 0x002fc600078e02f2 */
[----:B------:R1:W-:Y:S04]  /*6ef0*/  STL.64 [R1+0x7c8], R12 ;  /* 0x0007c80c01007387 */ /* 0x0003e80000100a00 */
[----:B------:R1:W-:Y:S01]  /*6f00*/  LDGSTS.E [R2+0x1f400], desc[UR20][R12.64], !P5 ;  /* 0x1f4000000c027fae */ /* 0x0003e2000e9a1014 */
[----:B--2---:R-:W-:-:S03]  /*6f10*/  IMAD.WIDE R14, R0, 0x4, R4 ;  /* 0x00000004000e7825 */ /* 0x004fc600078e0204 */
[----:B------:R2:W-:Y:S04]  /*6f20*/  STL.64 [R1+0x7c0], R10 ;  /* 0x0007c00a01007387 */ /* 0x0005e80000100a00 */
[----:B------:R2:W-:Y:S01]  /*6f30*/  LDGSTS.E [R2+0x1f600], desc[UR20][R10.64], !P5 ;  /* 0x1f6000000a027fae */ /* 0x0005e2000e9a1014 */
[----:B------:R-:W-:Y:S01]  /*6f40*/  ISETP.GE.U32.AND P5, PT, R80, 0x7fffff7f, PT ;  /* 0x7fffff7f5000780c */ /* 0x000fe20003fa6070 */
[C---:B-1----:R-:W-:Y:S02]  /*6f50*/  IMAD.WIDE R12, R0.reuse, 0x4, R6 ;  /* 0x00000004000c7825 */ /* 0x042fe400078e0206 */
[----:B------:R-:W-:Y:S04]  /*6f60*/  STL.64 [R1+0x7d8], R16 ;  /* 0x0007d81001007387 */ /* 0x000fe80000100a00 */
[----:B------:R-:W-:Y:S01]  /*6f70*/  STL.64 [R1+0x7e8], R14 ;  /* 0x0007e80e01007387 */ /* 0x000fe20000100a00 */
[----:B--2---:R-:W-:-:S03]  /*6f80*/  IMAD.WIDE R10, R0, 0x4, R64 ;  /* 0x00000004000a7825 */ /* 0x004fc600078e0240 */
[----:B------:R-:W-:Y:S01]  /*6f90*/  LDGSTS.E [R2+0x1f800], desc[UR20][R16.64], !P3 ;  /* 0x1f80000010027fae */ /* 0x000fe2000d9a1014 */
[----:B-----5:R-:W-:-:S03]  /*6fa0*/  VIADD R0, R82, 0xffffffbd ;  /* 0xffffffbd52007836 */ /* 0x020fc60000000000 */
[----:B------:R-:W-:Y:S04]  /*6fb0*/  STL.64 [R1+0x800], R12 ;  /* 0x0008000c01007387 */ /* 0x000fe80000100a00 */
[----:B------:R-:W-:Y:S04]  /*6fc0*/  LDGSTS.E [R2+0x1fa00], desc[UR20][R14.64], !P3 ;  /* 0x1fa000000e027fae */ /* 0x000fe8000d9a1014 */
[----:B------:R1:W-:Y:S04]  /*6fd0*/  STL.64 [R1+0x7f8], R10 ;  /* 0x0007f80a01007387 */ /* 0x0003e80000100a00 */
[----:B------:R-:W-:Y:S04]  /*6fe0*/  LDGSTS.E [R2+0x1fc00], desc[UR20][R12.64], !P3 ;  /* 0x1fc000000c027fae */ /* 0x000fe8000d9a1014 */
[----:B------:R1:W-:Y:S04]  /*6ff0*/  LDGSTS.E [R2+0x1fe00], desc[UR20][R10.64], !P3 ;  /* 0x1fe000000a027fae */ /* 0x0003e8000d9a1014 */
[----:B------:R-:W2:Y:S04]  /*7000*/  LDL.64 R70, [R1+0x488] ;  /* 0x0004880001467983 */ /* 0x000ea80000100a00 */
[----:B------:R-:W3:Y:S01]  /*7010*/  LDL.64 R8, [R1+0x4c8] ;  /* 0x0004c80001087983 */ /* 0x000ee20000100a00 */
[----:B-1----:R-:W-:Y:S01]  /*7020*/  MOV R10, R246 ;  /* 0x000000f6000a7202 */ /* 0x002fe20000000f00 */
[----:B------:R-:W-:-:S02]  /*7030*/  IMAD.MOV.U32 R11, RZ, RZ, R247 ;  /* 0x000000ffff0b7224 */ /* 0x000fc400078e00f7 */
[----:B------:R-:W4:Y:S04]  /*7040*/  LDL.64 R98, [R1+0x358] ;  /* 0x0003580001627983 */ /* 0x000f280000100a00 */
[----:B------:R-:W5:Y:S04]  /*7050*/  LDL.64 R246, [R1+0x318] ;  /* 0x0003180001f67983 */ /* 0x000f680000100a00 */
[----:B------:R-:W4:Y:S04]  /*7060*/  LDL.64 R16, [R1+0x3a0] ;  /* 0x0003a00001107983 */ /* 0x000f280000100a00 */
[----:B------:R-:W4:Y:S04]  /*7070*/  LDL.64 R96, [R1+0x3e0] ;  /* 0x0003e00001607983 */ /* 0x000f280000100a00 */
[----:B------:R-:W4:Y:S04]  /*7080*/  LDL.64 R94, [R1+0x418] ;  /* 0x00041800015e7983 */ /* 0x000f280000100a00 */
[----:B------:R-:W4:Y:S04]  /*7090*/  LDL.64 R92, [R1+0x458] ;  /* 0x00045800015c7983 */ /* 0x000f280000100a00 */
[----:B------:R-:W4:Y:S04]  /*70a0*/  LDL.64 R14, [R1+0x498] ;  /* 0x00049800010e7983 */ /* 0x000f280000100a00 */
[----:B------:R-:W4:Y:S01]  /*70b0*/  LDL.64 R90, [R1+0x4d8] ;  /* 0x0004d800015a7983 */ /* 0x000f220000100a00 */
[----:B------:R-:W-:Y:S01]  /*70c0*/  ISETP.GE.U32.AND P3, PT, R0, 0x7fffff7e, PT ;  /* 0x7fffff7e0000780c */ /* 0x000fe20003f66070 */
[----:B------:R-:W-:Y:S01]  /*70d0*/  VIADD R0, R81, 0xffffffbc ;  /* 0xffffffbc51007836 */ /* 0x000fe20000000000 */
[C---:B------:R-:W-:Y:S01]  /*70e0*/  LOP3.LUT R82, R252.reuse, 0x20, RZ, 0x3c, !PT ;  /* 0x00000020fc527812 */ /* 0x040fe200078e3cff */
[----:B------:R-:W-:Y:S01]  /*70f0*/  IMAD.U32 R83, RZ, RZ, UR7 ;  /* 0x00000007ff537e24 */ /* 0x000fe2000f8e00ff */
[C---:B------:R-:W-:Y:S01]  /*7100*/  LOP3.LUT R81, R252.reuse, 0x40, RZ, 0x3c, !PT ;  /* 0x00000040fc517812 */ /* 0x040fe200078e3cff */
[----:B------:R-:W0:Y:S01]  /*7110*/  LDGDEPBAR ;  /* 0x00000000000079af */ /* 0x000e220000000000 */
[----:B------:R-:W-:-:S02]  /*7120*/  LOP3.LUT R80, R252, 0x60, RZ, 0x3c, !PT ;  /* 0x00000060fc507812 */ /* 0x000fc400078e3cff */
[C---:B------:R-:W-:Y:S01]  /*7130*/  IADD3 R82, PT, PT, R83.reuse, 0x100000, R82 ;  /* 0x0010000053527810 */ /* 0x040fe20007ffe052 */
[----:B------:R-:W4:Y:S01]  /*7140*/  LDL.64 R88, [R1+0x330] ;  /* 0x0003300001587983 */ /* 0x000f220000100a00 */
[C---:B------:R-:W-:Y:S02]  /*7150*/  IADD3 R81, PT, PT, R83.reuse, 0x100000, R81 ;  /* 0x0010000053517810 */ /* 0x040fe40007ffe051 */
[C---:B------:R-:W-:Y:S01]  /*7160*/  IADD3 R80, PT, PT, R83.reuse, 0x100000, R80 ;  /* 0x0010000053507810 */ /* 0x040fe20007ffe050 */
[----:B------:R-:W4:Y:S01]  /*7170*/  LDL.64 R86, [R1+0x370] ;  /* 0x0003700001567983 */ /* 0x000f220000100a00 */
[----:B------:R-:W-:-:S03]  /*7180*/  IADD3 R83, PT, PT, R83, 0x100000, R252 ;  /* 0x0010000053537810 */ /* 0x000fc60007ffe0fc */
[----:B------:R-:W4:Y:S04]  /*7190*/  LDL.64 R12, [R1+0x3b8] ;  /* 0x0003b800010c7983 */ /* 0x000f280000100a00 */
[----:B------:R-:W-:Y:S04]  /*71a0*/  LDGSTS.E [R83+-0x60000], desc[UR20][R250.64], P4 ;  /* 0xa0000000fa537fae */ /* 0x000fe8000a1a1014 */
[----:B------:R-:W-:Y:S04]  /*71b0*/  LDGSTS.E [R83+-0x5fc00], desc[UR20][R10.64], P4 ;  /* 0xa04000000a537fae */ /* 0x000fe8000a1a1014 */
[----:B------:R-:W-:Y:S04]  /*71c0*/  LDGSTS.E [R83+-0x5f800], desc[UR20][R74.64], P4 ;  /* 0xa08000004a537fae */ /* 0x000fe8000a1a1014 */
[----:B------:R-:W-:Y:S04]  /*71d0*/  LDGSTS.E [R83+-0x5f400], desc[UR20][R72.64], P4 ;  /* 0xa0c0000048537fae */ /* 0x000fe8000a1a1014 */
[----:B------:R-:W-:Y:S04]  /*71e0*/  LDGSTS.E [R83+-0x5f000], desc[UR20][R248.64], P4 ;  /* 0xa1000000f8537fae */ /* 0x000fe8000a1a1014 */
[----:B------:R-:W-:Y:S04]  /*71f0*/  LDGSTS.E [R83+-0x5ec00], desc[UR20][R100.64], P4 ;  /* 0xa140000064537fae */ /* 0x000fe8000a1a1014 */
[----:B------:R-:W4:Y:S04]  /*7200*/  LDL.64 R84, [R1+0x3e8] ;  /* 0x0003e80001547983 */ /* 0x000f280000100a00 */
[----:B------:R-:W4:Y:S04]  /*7210*/  LDL.64 R78, [R1+0x430] ;  /* 0x00043000014e7983 */ /* 0x000f280000100a00 */
[----:B------:R-:W4:Y:S04]  /*7220*/  LDL.64 R76, [R1+0x470] ;  /* 0x00047000014c7983 */ /* 0x000f280000100a00 */
[----:B------:R-:W4:Y:S04]  /*7230*/  LDL.64 R250, [R1+0x4b0] ;  /* 0x0004b00001fa7983 */ /* 0x000f280000100a00 */
[----:B------:R-:W4:Y:S04]  /*7240*/  LDL.64 R10, [R1+0x340] ;  /* 0x00034000010a7983 */ /* 0x000f280000100a00 */
[----:B------:R-:W4:Y:S04]  /*7250*/  LDL.64 R74, [R1+0x378] ;  /* 0x00037800014a7983 */ /* 0x000f280000100a00 */
[----:B------:R-:W4:Y:S04]  /*7260*/  LDL.64 R72, [R1+0x3c0] ;  /* 0x0003c00001487983 */ /* 0x000f280000100a00 */
[----:B------:R-:W4:Y:S04]  /*7270*/  LDL.64 R248, [R1+0x408] ;  /* 0x0004080001f87983 */ /* 0x000f280000100a00 */
[----:B------:R-:W4:Y:S04]  /*7280*/  LDL.LU.64 R100, [R1+0xdf8] ;  /* 0x000df80001647983 */ /* 0x000f280000300a00 */
[----:B--2---:R-:W-:Y:S04]  /*7290*/  LDGSTS.E [R83+-0x5e800], desc[UR20][R70.64], P4 ;  /* 0xa180000046537fae */ /* 0x004fe8000a1a1014 */
[----:B---3--:R-:W-:Y:S04]  /*72a0*/  LDGSTS.E [R83+-0x5e400], desc[UR20][R8.64], P4 ;  /* 0xa1c0000008537fae */ /* 0x008fe8000a1a1014 */
[----:B------:R-:W2:Y:S04]  /*72b0*/  LDL.64 R70, [R1+0x480] ;  /* 0x0004800001467983 */ /* 0x000ea80000100a00 */
[----:B-----5:R-:W-:Y:S04]  /*72c0*/  LDGSTS.E [R82+-0x5ff00], desc[UR20][R246.64], P4 ;  /* 0xa0100000f6527fae */ /* 0x020fe8000a1a1014 */
[----:B------:R-:W3:Y:S04]  /*72d0*/  LDL.64 R8, [R1+0x4c0] ;  /* 0x0004c00001087983 */ /* 0x000ee80000100a00 */
[----:B----4-:R-:W-:Y:S04]  /*72e0*/  LDGSTS.E [R82+-0x5fb00], desc[UR20][R98.64], P4 ;  /* 0xa050000062527fae */ /* 0x010fe8000a1a1014 */
[----:B------:R-:W4:Y:S04]  /*72f0*/  LDL.64 R246, [R1+0x500] ;  /* 0x0005000001f67983 */ /* 0x000f280000100a00 */
[----:B------:R-:W-:Y:S04]  /*7300*/  LDGSTS.E [R82+-0x5f700], desc[UR20][R16.64], P4 ;  /* 0xa090000010527fae */ /* 0x000fe8000a1a1014 */
[----:B------:R-:W5:Y:S04]  /*7310*/  LDL.LU.64 R98, [R1+0xdf0] ;  /* 0x000df00001627983 */ /* 0x000f680000300a00 */
[----:B------:R-:W-:Y:S04]  /*7320*/  LDGSTS.E [R82+-0x5f300], desc[UR20][R96.64], P4 ;  /* 0xa0d0000060527fae */ /* 0x000fe8000a1a1014 */
[----:B------:R-:W2:Y:S04]  /*7330*/  LDL.LU.64 R16, [R1+0xde8] ;  /* 0x000de80001107983 */ /* 0x000ea80000300a00 */
        /* <DEDUP_REMOVED lines=10> */
[----:B------:R1:W-:Y:S04]  /*73e0*/  STL.64 [R1+0xd38], R82 ;  /* 0x000d385201007387 */ /* 0x0003e80000100a00 */
[----:B------:R-:W-:Y:S04]  /*73f0*/  LDGSTS.E [R81+-0x5fa00], desc[UR20][R86.64], P4 ;  /* 0xa060000056517fae */ /* 0x000fe8000a1a1014 */
[----:B------:R-:W-:Y:S04]  /*7400*/  LDGSTS.E [R81+-0x5f600], desc[UR20][R12.64], P4 ;  /* 0xa0a000000c517fae */ /* 0x000fe8000a1a1014 */
[----:B-1----:R-:W2:Y:S04]  /*7410*/  LDL.LU.64 R82, [R1+0x4f0] ;  /* 0x0004f00001527983 */ /* 0x002ea80000300a00 */
[----:B------:R-:W-:Y:S04]  /*7420*/  LDGSTS.E [R81+-0x5f200], desc[UR20][R84.64], P4 ;  /* 0xa0e0000054517fae */ /* 0x000fe8000a1a1014 */
[----:B------:R-:W-:Y:S04]  /*7430*/  LDGSTS.E [R81+-0x5ee00], desc[UR20][R78.64], P4 ;  /* 0xa12000004e517fae */ /* 0x000fe8000a1a1014 */
[----:B------:R-:W3:Y:S04]  /*7440*/  LDL.LU.64 R88, [R1+0xdb8] ;  /* 0x000db80001587983 */ /* 0x000ee80000300a00 */
[----:B------:R-:W-:Y:S04]  /*7450*/  LDGSTS.E [R81+-0x5ea00], desc[UR20][R76.64], P4 ;  /* 0xa16000004c517fae */ /* 0x000fe8000a1a1014 */
[----:B------:R-:W3:Y:S04]  /*7460*/  LDL.LU.64 R86, [R1+0xdb0] ;  /* 0x000db00001567983 */ /* 0x000ee80000300a00 */
[----:B------:R-:W-:Y:S04]  /*7470*/  LDGSTS.E [R81+-0x5e600], desc[UR20][R250.64], P4 ;  /* 0xa1a00000fa517fae */ /* 0x000fe8000a1a1014 */
[----:B------:R-:W3:Y:S04]  /*7480*/  LDL.LU.64 R250, [R1+0x110] ;  /* 0x0001100001fa7983 */ /* 0x000ee80000300a00 */
[----:B--2---:R-:W-:Y:S04]  /*7490*/  LDGSTS.E [R81+-0x5e200], desc[UR20][R82.64], P4 ;  /* 0xa1e0000052517fae */ /* 0x004fe8000a1a1014 */
[----:B------:R1:W-:Y:S04]  /*74a0*/  STL.64 [R1+0xd40], R82 ;  /* 0x000d405201007387 */ /* 0x0003e80000100a00 */
[----:B------:R2:W-:Y:S04]  /*74b0*/  LDGSTS.E [R80+-0x5fd00], desc[UR20][R10.64], P4 ;  /* 0xa03000000a507fae */ /* 0x0005e8000a1a1014 */
[----:B------:R-:W-:Y:S04]  /*74c0*/  LDGSTS.E [R80+-0x5f900], desc[UR20][R74.64], P4 ;  /* 0xa07000004a507fae */ /* 0x000fe8000a1a1014 */
[----:B-1----:R-:W3:Y:S04]  /*74d0*/  LDL.LU.64 R82, [R1+0x438] ;  /* 0x0004380001527983 */ /* 0x002ee80000300a00 */
[----:B------:R-:W-:Y:S04]  /*74e0*/  LDGSTS.E [R80+-0x5f500], desc[UR20][R72.64], P4 ;  /* 0xa0b0000048507fae */ /* 0x000fe8000a1a1014 */
[----:B------:R-:W-:Y:S01]  /*74f0*/  LDGSTS.E [R80+-0x5f100], desc[UR20][R248.64], P4 ;  /* 0xa0f00000f8507fae */ /* 0x000fe2000a1a1014 */
[----:B------:R-:W-:-:S03]  /*7500*/  USHF.L.U32 UR4, UR4, 0x6, URZ ;  /* 0x0000000604047899 */ /* 0x000fc600080006ff */
[----:B------:R-:W4:Y:S04]  /*7510*/  LDL.LU.64 R12, [R1+0x108] ;  /* 0x00010800010c7983 */ /* 0x000f280000300a00 */
[----:B------:R-:W5:Y:S01]  /*7520*/  LDL.LU.64 R72, [R1+0x100] ;  /* 0x0001000001487983 */ /* 0x000f620000300a00 */
[----:B------:R-:W-:-:S03]  /*7530*/  MOV R245, UR4 ;  /* 0x0000000400f57c02 */ /* 0x000fc60008000f00 */
[----:B------:R-:W5:Y:S02]  /*7540*/  LDL.LU.64 R248, [R1+0xf8] ;  /* 0x0000f80001f87983 */ /* 0x000f640000300a00 */
[C---:B------:R-:W-:Y:S02]  /*7550*/  IMAD.WIDE R4, R245.reuse, 0x4, R4 ;  /* 0x00000004f5047825 */ /* 0x040fe400078e0204 */
[----:B------:R-:W5:Y:S02]  /*7560*/  LDL.LU.64 R84, [R1+0xf0] ;  /* 0x0000f00001547983 */ /* 0x000f640000300a00 */
[C---:B------:R-:W-:Y:S02]  /*7570*/  IMAD.WIDE R6, R245.reuse, 0x4, R6 ;  /* 0x00000004f5067825 */ /* 0x040fe400078e0206 */
[----:B------:R-:W5:Y:S02]  /*7580*/  LDL.LU.64 R78, [R1+0xe8] ;  /* 0x0000e800014e7983 */ /* 0x000f640000300a00 */
[----:B--2---:R-:W-:-:S02]  /*7590*/  IMAD.WIDE R10, R245, 0x4, R64 ;  /* 0x00000004f50a7825 */ /* 0x004fc400078e0240 */
[----:B---3--:R-:W-:Y:S04]  /*75a0*/  LDGSTS.E [R80+-0x5ed00], desc[UR20][R82.64], P4 ;  /* 0xa130000052507fae */ /* 0x008fe8000a1a1014 */
[----:B------:R1:W-:Y:S04]  /*75b0*/  LDGSTS.E [R80+-0x5e900], desc[UR20][R70.64], P4 ;  /* 0xa170000046507fae */ /* 0x0003e8000a1a1014 */
[----:B------:R-:W-:Y:S04]  /*75c0*/  LDGSTS.E [R80+-0x5e500], desc[UR20][R8.64], P4 ;  /* 0xa1b0000008507fae */ /* 0x000fe8000a1a1014 */
[----:B----4-:R-:W-:Y:S04]  /*75d0*/  LDGSTS.E [R80+-0x5e100], desc[UR20][R246.64], P4 ;  /* 0xa1f00000f6507fae */ /* 0x010fe8000a1a1014 */
[----:B------:R-:W0:Y:S01]  /*75e0*/  LDGDEPBAR ;  /* 0x00000000000079af */ /* 0x000e220000000000 */
[C---:B-1----:R-:W-:Y:S01]  /*75f0*/  IMAD.WIDE R70, R245.reuse, 0x4, R242 ;  /* 0x00000004f5467825 */ /* 0x042fe200078e02f2 */
[----:B------:R-:W-:Y:S06]  /*7600*/  BAR.SYNC.DEFER_BLOCKING 0x0 ;  /* 0x0000000000007b1d */ /* 0x000fec0000010000 */
[----:B------:R-:W2:Y:S04]  /*7610*/  LDL.LU.64 R8, [R1+0xe0] ;  /* 0x0000e00001087983 */ /* 0x000ea80000300a00 */
[----:B------:R-:W3:Y:S04]  /*7620*/  LDL.LU.64 R74, [R1+0xd8] ;  /* 0x0000d800014a7983 */ /* 0x000ee80000300a00 */
[----:B------:R1:W-:Y:S04]  /*7630*/  STL.64 [R1+0xa58], R70 ;  /* 0x000a584601007387 */ /* 0x0003e80000100a00 */
[----:B------:R4:W-:Y:S04]  /*7640*/  STL.64 [R1+0xa50], R4 ;  /* 0x000a500401007387 */ /* 0x0009e80000100a00 */
[----:B------:R-:W-:Y:S04]  /*7650*/  STL.64 [R1+0xa48], R6 ;  /* 0x000a480601007387 */ /* 0x000fe80000100a00 */
[----:B------:R-:W-:Y:S01]  /*7660*/  @!PT LDS RZ, [RZ] ;  /* 0x00000000fffff984 */ /* 0x000fe20000000800 */
[----:B------:R-:W-:Y:S01]  /*7670*/  @!PT LDS RZ, [RZ] ;  /* 0x00000000fffff984 */ /* 0x000fe20000000800 */
[----:B------:R-:W-:Y:S01]  /*7680*/  @!PT LDS RZ, [RZ] ;  /* 0x00000000fffff984 */ /* 0x000fe20000000800 */
[----:B------:R1:W-:Y:S04]  /*7690*/  LDGSTS.E [R2+0x20000], desc[UR20][R70.64], !P6 ;  /* 0x2000000046027fae */ /* 0x0003e8000f1a1014 */
[----:B------:R4:W-:Y:S04]  /*76a0*/  STL.64 [R1+0xa28], R10 ;  /* 0x000a280a01007387 */ /* 0x0009e80000100a00 */
[----:B------:R4:W-:Y:S04]  /*76b0*/  LDGSTS.E [R2+0x20200], desc[UR20][R4.64], !P6 ;  /* 0x2020000004027fae */ /* 0x0009e8000f1a1014 */
[----:B------:R5:W-:Y:S01]  /*76c0*/  LDGSTS.E [R2+0x20400], desc[UR20][R6.64], !P6 ;  /* 0x2040000006027fae */ /* 0x000be2000f1a1014 */
[----:B-1----:R-:W-:-:S03]  /*76d0*/  IMAD.WIDE R70, R245, 0x4, R250 ;  /* 0x00000004f5467825 */ /* 0x002fc600078e02fa */
[----:B------:R-:W3:Y:S04]  /*76e0*/  LDL.LU.64 R76, [R1+0xd0] ;  /* 0x0000d000014c7983 */ /* 0x000ee80000300a00 */
[----:B------:R-:W-:Y:S01]  /*76f0*/  LDGSTS.E [R2+0x20600], desc[UR20][R10.64], !P6 ;  /* 0x206000000a027fae */ /* 0x000fe2000f1a1014 */
[C---:B------:R-:W-:Y:S01]  /*7700*/  IMAD.WIDE R64, R245.reuse, 0x4, R12 ;  /* 0x00000004f5407825 */ /* 0x040fe200078e020c */
[----:B------:R-:W-:Y:S01]  /*7710*/  ISETP.GE.U32.AND P4, PT, R0, 0x7fffff7d, PT ;  /* 0x7fffff7d0000780c */ /* 0x000fe20003f86070 */
[----:B----4-:R-:W1:Y:S01]  /*7720*/  LDC R5, c[0x0][0x3a0] ;  /* 0x0000e800ff057b82 */ /* 0x010e620000000800 */
[----:B------:R-:W-:Y:S07]  /*7730*/  LDGSTS.E [R2+0x20800], desc[UR20][R70.64], !P5 ;  /* 0x2080000046027fae */ /* 0x000fee000e9a1014 */
[----:B------:R-:W4:Y:S01]  /*7740*/  LDC R4, c[0x0][0x3a0] ;  /* 0x0000e800ff047b82 */ /* 0x000f220000000800 */
[----:B------:R-:W4:Y:S04]  /*7750*/  LDL.LU.64 R10, [R1+0xc8] ;  /* 0x0000c800010a7983 */ /* 0x000f280000300a00 */
[----:B------:R-:W4:Y:S04]  /*7760*/  LDL.LU.64 R246, [R1+0xc0] ;  /* 0x0000c00001f67983 */ /* 0x000f280000300a00 */
[----:B------:R1:W-:Y:S04]  /*7770*/  STL.64 [R1+0xa20], R70 ;  /* 0x000a204601007387 */ /* 0x0003e80000100a00 */
[----:B------:R-:W4:Y:S01]  /*7780*/  LDL.LU.64 R250, [R1+0xb8] ;  /* 0x0000b80001fa7983 */ /* 0x000f220000300a00 */
[----:B-----5:R-:W-:-:S04]  /*7790*/  IMAD.WIDE R12, R245, 0x4, R72 ;  /* 0x00000004f50c7825 */ /* 0x020fc800078e0248 */
[----:B------:R-:W-:Y:S01]  /*77a0*/  IMAD.WIDE R6, R245, 0x4, R248 ;  /* 0x00000004f5067825 */ /* 0x000fe200078e02f8 */
[----:B------:R5:W-:Y:S04]  /*77b0*/  STL.64 [R1+0xa18], R64 ;  /* 0x000a184001007387 */ /* 0x000be80000100a00 */
[----:B------:R1:W-:Y:S01]  /*77c0*/  STL.64 [R1+0xa10], R12 ;  /* 0x000a100c01007387 */ /* 0x0003e20000100a00 */
[----:B------:R-:W-:-:S03]  /*77d0*/  VIADD R0, R244, 0xffffffbb ;  /* 0xffffffbbf4007836 */ /* 0x000fc60000000000 */
[----:B------:R3:W-:Y:S04]  /*77e0*/  STL.64 [R1+0xa08], R6 ;  /* 0x000a080601007387 */ /* 0x0007e80000100a00 */
[----:B------:R-:W4:Y:S04]  /*77f0*/  LDL.LU.64 R72, [R1+0xb0] ;  /* 0x0000b00001487983 */ /* 0x000f280000300a00 */
[----:B------:R5:W-:Y:S04]  /*7800*/  LDGSTS.E [R2+0x20a00], desc[UR20][R64.64], !P5 ;  /* 0x20a0000040027fae */ /* 0x000be8000e9a1014 */
[----:B------:R5:W-:Y:S04]  /*7810*/  LDGSTS.E [R2+0x20c00], desc[UR20][R12.64], !P5 ;  /* 0x20c000000c027fae */ /* 0x000be8000e9a1014 */
[----:B-1----:R-:W4:Y:S01]  /*7820*/  LDL.LU.64 R70, [R1+0xa8] ;  /* 0x0000a80001467983 */ /* 0x002f220000300a00 */
[----:B-----5:R-:W-:-:S03]  /*7830*/  IMAD.WIDE R64, R245, 0x4, R84 ;  /* 0x00000004f5407825 */ /* 0x020fc600078e0254 */
[----:B------:R-:W5:Y:S01]  /*7840*/  LDL.LU.64 R248, [R1+0xa0] ;  /* 0x0000a00001f87983 */ /* 0x000f620000300a00 */
[----:B------:R-:W-:Y:S01]  /*7850*/  IMAD.WIDE R12, R245, 0x4, R78 ;  /* 0x00000004f50c7825 */ /* 0x000fe200078e024e */
[----:B------:R-:W-:Y:S02]  /*7860*/  ISETP.GE.U32.AND P6, PT, R0, 0x7fffff7c, PT ;  /* 0x7fffff7c0000780c */ /* 0x000fe40003fc6070 */
[----:B------:R3:W-:Y:S01]  /*7870*/  LDGSTS.E [R2+0x20e00], desc[UR20][R6.64], !P5 ;  /* 0x20e0000006027fae */ /* 0x0007e2000e9a1014 */
[----:B------:R-:W-:-:S03]  /*7880*/  VIADD R0, R69, 0xffffffba ;  /* 0xffffffba45007836 */ /* 0x000fc60000000000 */
[----:B------:R-:W-:Y:S04]  /*7890*/  STL.64 [R1+0xa00], R64 ;  /* 0x000a004001007387 */ /* 0x000fe80000100a00 */
[----:B------:R-:W-:Y:S01]  /*78a0*/  STL.64 [R1+0x9f8], R12 ;  /* 0x0009f80c01007387 */ /* 0x000fe20000100a00 */
[----:B------:R-:W-:-:S03]  /*78b0*/  ISETP.GE.U32.AND P5, PT, R0, 0x7fffff7b, PT ;  /* 0x7fffff7b0000780c */ /* 0x000fc60003fa6070 */
[----:B------:R-:W-:Y:S01]  /*78c0*/  LDGSTS.E [R2+0x21000], desc[UR20][R64.64], !P3 ;  /* 0x2100000040027fae */ /* 0x000fe2000d9a1014 */
[----:B------:R-:W-:-:S03]  /*78d0*/  VIADD R0, R68, 0xffffffb9 ;  /* 0xffffffb944007836 */ /* 0x000fc60000000000 */
[----:B------:R-:W-:Y:S01]  /*78e0*/  LDGSTS.E [R2+0x21200], desc[UR20][R12.64], !P3 ;  /* 0x212000000c027fae */ /* 0x000fe2000d9a1014 */
[----:B--2---:R-:W-:-:S04]  /*78f0*/  IMAD.WIDE R8, R245, 0x4, R8 ;  /* 0x00000004f5087825 */ /* 0x004fc800078e0208 */
[C---:B---3--:R-:W-:Y:S01]  /*7900*/  IMAD.WIDE R6, R245.reuse, 0x4, R74 ;  /* 0x00000004f5067825 */ /* 0x048fe200078e024a */
[----:B------:R1:W-:Y:S04]  /*7910*/  STL.64 [R1+0x9f0], R8 ;  /* 0x0009f00801007387 */ /* 0x0003e80000100a00 */
[----:B------:R-:W2:Y:S04]  /*7920*/  LDL.LU.64 R74, [R1+0x98] ;  /* 0x00009800014a7983 */ /* 0x000ea80000300a00 */
[----:B------:R3:W-:Y:S04]  /*7930*/  STL.64 [R1+0x9e8], R6 ;  /* 0x0009e80601007387 */ /* 0x0007e80000100a00 */
[----:B------:R-:W-:Y:S04]  /*7940*/  LDGSTS.E [R2+0x21400], desc[UR20][R8.64], !P3 ;  /* 0x2140000008027fae */ /* 0x000fe8000d9a1014 */
[----:B------:R3:W-:Y:S04]  /*7950*/  LDGSTS.E [R2+0x21600], desc[UR20][R6.64], !P3 ;  /* 0x2160000006027fae */ /* 0x0007e8000d9a1014 */
[----:B-1----:R-:W2:Y:S04]  /*7960*/  LDL.LU.64 R8, [R1+0x90] ;  /* 0x0000900001087983 */ /* 0x002ea80000300a00 */
[----:B------:R-:W2:Y:S01]  /*7970*/  LDL.LU.64 R68, [R1+0x88] ;  /* 0x0000880001447983 */ /* 0x000ea20000300a00 */
[C---:B------:R-:W-:Y:S01]  /*7980*/  IMAD.WIDE R76, R245.reuse, 0x4, R76 ;  /* 0x00000004f54c7825 */ /* 0x040fe200078e024c */
[----:B---3--:R-:W1:Y:S04]  /*7990*/  LDC R6, c[0x0][0x3a0] ;  /* 0x0000e800ff067b82 */ /* 0x008e680000000800 */
[----:B------:R3:W-:Y:S04]  /*79a0*/  STL.64 [R1+0x9e0], R76 ;  /* 0x0009e04c01007387 */ /* 0x0007e80000100a00 */
[----:B------:R-:W-:Y:S01]  /*79b0*/  LDGSTS.E [R2+0x21800], desc[UR20][R76.64], !P4 ;  /* 0x218000004c027fae */ /* 0x000fe2000e1a1014 */
[----:B----4-:R-:W-:-:S04]  /*79c0*/  IMAD.WIDE R64, R245, 0x4, R10 ;  /* 0x00000004f5407825 */ /* 0x010fc800078e020a */
[C---:B------:R-:W-:Y:S01]  /*79d0*/  IMAD.WIDE R12, R245.reuse, 0x4, R246 ;  /* 0x00000004f50c7825 */ /* 0x040fe200078e02f6 */
[----:B------:R4:W-:Y:S04]  /*79e0*/  LDGSTS.E [R2+0x21a00], desc[UR20][R64.64], !P4 ;  /* 0x21a0000040027fae */ /* 0x0009e8000e1a1014 */
[----:B------:R-:W2:Y:S01]  /*79f0*/  LDL.LU.64 R246, [R1+0x80] ;  /* 0x0000800001f67983 */ /* 0x000ea20000300a00 */
[----:B------:R-:W-:-:S03]  /*7a00*/  IMAD.WIDE R10, R245, 0x4, R250 ;  /* 0x00000004f50a7825 */ /* 0x000fc600078e02fa */
[----:B------:R4:W-:Y:S04]  /*7a10*/  STL.64 [R1+0x9d8], R64 ;  /* 0x0009d84001007387 */ /* 0x0009e80000100a00 */
[----:B------:R-:W2:Y:S04]  /*7a20*/  LDL.LU.64 R250, [R1+0x78] ;  /* 0x0000780001fa7983 */ /* 0x000ea80000300a00 */
[----:B------:R5:W-:Y:S04]  /*7a30*/  STL.64 [R1+0x9d0], R12 ;  /* 0x0009d00c01007387 */ /* 0x000be80000100a00 */
[----:B------:R2:W-:Y:S04]  /*7a40*/  STL.64 [R1+0x9c8], R10 ;  /* 0x0009c80a01007387 */ /* 0x0005e80000100a00 */
[----:B------:R5:W-:Y:S01]  /*7a50*/  LDGSTS.E [R2+0x21c00], desc[UR20][R12.64], !P4 ;  /* 0x21c000000c027fae */ /* 0x000be2000e1a1014 */
[----:B------:R-:W-:-:S03]  /*7a60*/  IMAD.WIDE R72, R245, 0x4, R72 ;  /* 0x00000004f5487825 */ /* 0x000fc600078e0248 */
[----:B------:R-:W2:Y:S04]  /*7a70*/  LDL.LU.64 R78, [R1+0x70] ;  /* 0x00007000014e7983 */ /* 0x000ea80000300a00 */
[----:B------:R-:W-:Y:S04]  /*7a80*/  STL.64 [R1+0x9c0], R72 ;  /* 0x0009c04801007387 */ /* 0x000fe80000100a00 */
[----:B---3--:R-:W3:Y:S01]  /*7a90*/  LDL.LU.64 R76, [R1+0x68] ;  /* 0x00006800014c7983 */ /* 0x008ee20000300a00 */
[----:B----4-:R-:W-:-:S03]  /*7aa0*/  IMAD.WIDE R64, R245, 0x4, R70 ;  /* 0x00000004f5407825 */ /* 0x010fc600078e0246 */
[----:B------:R2:W-:Y:S01]  /*7ab0*/  LDGSTS.E [R2+0x21e00], desc[UR20][R10.64], !P4 ;  /* 0x21e000000a027fae */ /* 0x0005e2000e1a1014 */
[----:B-----5:R-:W-:-:S03]  /*7ac0*/  IMAD.WIDE R12, R245, 0x4, R248 ;  /* 0x00000004f50c7825 */ /* 0x020fc600078e02f8 */
[----:B------:R-:W-:Y:S04]  /*7ad0*/  STL.64 [R1+0x9b8], R64 ;  /* 0x0009b84001007387 */ /* 0x000fe80000100a00 */
[----:B------:R-:W4:Y:S04]  /*7ae0*/  LDL.LU.64 R70, [R1+0x60] ;  /* 0x0000600001467983 */ /* 0x000f280000300a00 */
[----:B------:R-:W-:Y:S04]  /*7af0*/  STL.64 [R1+0x9b0], R12 ;  /* 0x0009b00c01007387 */ /* 0x000fe80000100a00 */
[----:B------:R-:W5:Y:S04]  /*7b00*/  LDL.LU.64 R248, [R1+0x58] ;  /* 0x0000580001f87983 */ /* 0x000f680000300a00 */
[----:B------:R-:W-:Y:S04]  /*7b10*/  LDGSTS.E [R2+0x22000], desc[UR20][R72.64], !P6 ;  /* 0x2200000048027fae */ /* 0x000fe8000f1a1014 */
[----:B------:R1:W-:Y:S04]  /*7b20*/  LDGSTS.E [R2+0x22200], desc[UR20][R64.64], !P6 ;  /* 0x2220000040027fae */ /* 0x0003e8000f1a1014 */
[----:B------:R1:W-:Y:S01]  /*7b30*/  LDGSTS.E [R2+0x22400], desc[UR20][R12.64], !P6 ;  /* 0x224000000c027fae */ /* 0x0003e2000f1a1014 */
[----:B--2---:R-:W-:-:S05]  /*7b40*/  IMAD.WIDE R10, R245, 0x4, R74 ;  /* 0x00000004f50a7825 */ /* 0x004fca00078e024a */
[----:B------:R2:W-:Y:S04]  /*7b50*/  STL.64 [R1+0x9a8], R10 ;  /* 0x0009a80a01007387 */ /* 0x0005e80000100a00 */
[----:B------:R-:W-:Y:S01]  /*7b60*/  LDGSTS.E [R2+0x22600], desc[UR20][R10.64], !P6 ;  /* 0x226000000a027fae */ /* 0x000fe2000f1a1014 */
[----:B------:R-:W-:-:S03]  /*7b70*/  IMAD.WIDE R84, R245, 0x4, R8 ;  /* 0x00000004f5547825 */ /* 0x000fc600078e0208 */
[----:B--2---:R-:W2:Y:S01]  /*7b80*/  LDL.LU.64 R10, [R1+0x50] ;  /* 0x00005000010a7983 */ /* 0x004ea20000300a00 */
[----:B------:R-:W-:-:S03]  /*7b90*/  IMAD.WIDE R68, R245, 0x4, R68 ;  /* 0x00000004f5447825 */ /* 0x000fc600078e0244 */
[----:B------:R-:W2:Y:S04]  /*7ba0*/  LDL.LU.64 R74, [R1+0x48] ;  /* 0x00004800014a7983 */ /* 0x000ea80000300a00 */
[----:B------:R-:W-:Y:S04]  /*7bb0*/  STL.64 [R1+0x9a0], R84 ;  /* 0x0009a05401007387 */ /* 0x000fe80000100a00 */
[----:B------:R-:W2:Y:S04]  /*7bc0*/  LDL.LU.64 R72, [R1+0x40] ;  /* 0x0000400001487983 */ /* 0x000ea80000300a00 */
[----:B------:R1:W-:Y:S04]  /*7bd0*/  STL.64 [R1+0x998], R68 ;  /* 0x0009984401007387 */ /* 0x0003e80000100a00 */
[----:B------:R-:W2:Y:S04]  /*7be0*/  LDL.LU.64 R8, [R1+0x38] ;  /* 0x0000380001087983 */ /* 0x000ea80000300a00 */
[----:B------:R3:W-:Y:S04]  /*7bf0*/  LDGSTS.E [R2+0x22800], desc[UR20][R84.64], !P5 ;  /* 0x2280000054027fae */ /* 0x0007e8000e9a1014 */
[----:B------:R-:W-:Y:S01]  /*7c00*/  LDGSTS.E [R2+0x22a00], desc[UR20][R68.64], !P5 ;  /* 0x22a0000044027fae */ /* 0x000fe2000e9a1014 */
[----:B-1----:R-:W-:-:S04]  /*7c10*/  IMAD.WIDE R64, R245, 0x4, R246 ;  /* 0x00000004f5407825 */ /* 0x002fc800078e02f6 */
[----:B------:R-:W-:Y:S01]  /*7c20*/  IMAD.WIDE R12, R245, 0x4, R250 ;  /* 0x00000004f50c7825 */ /* 0x000fe200078e02fa */
[----:B------:R1:W-:Y:S04]  /*7c30*/  STL.64 [R1+0x990], R64 ;  /* 0x0009904001007387 */ /* 0x0003e80000100a00 */
[----:B------:R1:W-:Y:S04]  /*7c40*/  STL.64 [R1+0x988], R12 ;  /* 0x0009880c01007387 */ /* 0x0003e80000100a00 */
[----:B------:R-:W2:Y:S04]  /*7c50*/  LDL.LU.64 R250, [R1+0x30] ;  /* 0x0000300001fa7983 */ /* 0x000ea80000300a00 */
[----:B------:R-:W2:Y:S01]  /*7c60*/  LDL.LU.64 R68, [R1+0x28] ;  /* 0x0000280001447983 */ /* 0x000ea20000300a00 */
[----:B------:R-:W-:-:S03]  /*7c70*/  ISETP.GE.U32.AND P3, PT, R0, 0x7fffff7a, PT ;  /* 0x7fffff7a0000780c */ /* 0x000fc60003f66070 */
[----:B------:R-:W-:Y:S01]  /*7c80*/  LDGSTS.E [R2+0x22c00], desc[UR20][R64.64], !P5 ;  /* 0x22c0000040027fae */ /* 0x000fe2000e9a1014 */
[----:B------:R-:W-:Y:S02]  /*7c90*/  IADD3 R0, PT, PT, R5, -0x48, RZ ;  /* 0xffffffb805007810 */ /* 0x000fe40007ffe0ff */
[----:B------:R-:W2:Y:S01]  /*7ca0*/  LDC R5, c[0x0][0x3a0] ;  /* 0x0000e800ff057b82 */ /* 0x000ea20000000800 */
[----:B------:R1:W-:Y:S01]  /*7cb0*/  LDGSTS.E [R2+0x22e00], desc[UR20][R12.64], !P5 ;  /* 0x22e000000c027fae */ /* 0x0003e2000e9a1014 */
[----:B------:R-:W-:Y:S01]  /*7cc0*/  ISETP.GE.U32.AND P4, PT, R0, 0x7fffff79, PT ;  /* 0x7fffff790000780c */ /* 0x000fe20003f86070 */
[C---:B---3--:R-:W-:Y:S02]  /*7cd0*/  IMAD.WIDE R84, R245.reuse, 0x4, R76 ;  /* 0x00000004f5547825 */ /* 0x048fe400078e024c */
[----:B------:R-:W3:Y:S04]  /*7ce0*/  LDL.LU.64 R246, [R1+0x20] ;  /* 0x0000200001f67983 */ /* 0x000ee80000300a00 */
[----:B-1----:R-:W3:Y:S01]  /*7cf0*/  LDL.LU.64 R64, [R1+0x18] ;  /* 0x0000180001407983 */ /* 0x002ee20000300a00 */
[----:B------:R-:W-:-:S04]  /*7d00*/  IMAD.WIDE R12, R245, 0x4, R78 ;  /* 0x00000004f50c7825 */ /* 0x000fc800078e024e */
[C---:B----4-:R-:W-:Y:S01]  /*7d10*/  IMAD.WIDE R78, R245.reuse, 0x4, R70 ;  /* 0x00000004f54e7825 */ /* 0x050fe200078e0246 */
[----:B------:R1:W-:Y:S03]  /*7d20*/  STL.64 [R1+0x980], R12 ;  /* 0x0009800c01007387 */ /* 0x0003e60000100a00 */
[----:B------:R-:W-:Y:S01]  /*7d30*/  VIADD R0, R4, 0xffffffb7 ;  /* 0xffffffb704007836 */ /* 0x000fe20000000000 */
[----:B------:R-:W-:Y:S01]  /*7d40*/  LDGSTS.E [R2+0x23000], desc[UR20][R12.64], !P3 ;  /* 0x230000000c027fae */ /* 0x000fe2000d9a1014 */
[----:B------:R-:W4:Y:S01]  /*7d50*/  LDC R4, c[0x0][0x3a0] ;  /* 0x0000e800ff047b82 */ /* 0x000f220000000800 */
[----:B-----5:R-:W-:Y:S02]  /*7d60*/  IMAD.WIDE R76, R245, 0x4, R248 ;  /* 0x00000004f54c7825 */ /* 0x020fe400078e02f8 */
[----:B------:R-:W5:Y:S04]  /*7d70*/  LDL.LU.64 R248, [R1+0x10] ;  /* 0x0000100001f87983 */ /* 0x000f680000300a00 */
[----:B------:R1:W-:Y:S04]  /*7d80*/  STL.64 [R1+0x978], R84 ;  /* 0x0009785401007387 */ /* 0x0003e80000100a00 */
[----:B------:R-:W4:Y:S01]  /*7d90*/  LDL.LU.64 R70, [R1+0x8] ;  /* 0x0000080001467983 */ /* 0x000f220000300a00 */
[----:B------:R-:W-:-:S03]  /*7da0*/  ISETP.GE.U32.AND P6, PT, R0, 0x7fffff78, PT ;  /* 0x7fffff780000780c */ /* 0x000fc60003fc6070 */
[----:B------:R1:W-:Y:S04]  /*7db0*/  STL.64 [R1+0x970], R78 ;  /* 0x0009704e01007387 */ /* 0x0003e80000100a00 */
[----:B------:R-:W4:Y:S04]  /*7dc0*/  LDL.LU.64 R242, [R1] ;  /* 0x0000000001f27983 */ /* 0x000f280000300a00 */
[----:B------:R1:W-:Y:S04]  /*7dd0*/  STL.64 [R1+0x968], R76 ;  /* 0x0009684c01007387 */ /* 0x0003e80000100a00 */
[----:B-1----:R-:W4:Y:S04]  /*7de0*/  LDL.LU.64 R12, [R1+0xda8] ;  /* 0x000da800010c7983 */ /* 0x002f280000300a00 */
[----:B------:R-:W-:Y:S04]  /*7df0*/  LDGSTS.E [R2+0x23200], desc[UR20][R84.64], !P3 ;  /* 0x2320000054027fae */ /* 0x000fe8000d9a1014 */
[----:B------:R-:W-:Y:S04]  /*7e00*/  LDGSTS.E [R2+0x23400], desc[UR20][R78.64], !P3 ;  /* 0x234000004e027fae */ /* 0x000fe8000d9a1014 */
[----:B------:R-:W-:Y:S04]  /*7e10*/  LDGSTS.E [R2+0x23600], desc[UR20][R76.64], !P3 ;  /* 0x236000004c027fae */ /* 0x000fe8000d9a1014 */
[----:B------:R-:W4:Y:S04]  /*7e20*/  LDL.LU.64 R84, [R1+0xda0] ;  /* 0x000da00001547983 */ /* 0x000f280000300a00 */
[----:B------:R-:W4:Y:S04]  /*7e30*/  LDL.LU.64 R78, [R1+0xd98] ;  /* 0x000d9800014e7983 */ /* 0x000f280000300a00 */
[----:B------:R-:W4:Y:S01]  /*7e40*/  LDL.LU.64 R76, [R1+0xd90] ;  /* 0x000d9000014c7983 */ /* 0x000f220000300a00 */
[----:B--2---:R-:W-:-:S04]  /*7e50*/  IMAD.WIDE R10, R245, 0x4, R10 ;  /* 0x00000004f50a7825 */ /* 0x004fc800078e020a */
[C---:B------:R-:W-:Y:S01]  /*7e60*/  IMAD.WIDE R74, R245.reuse, 0x4, R74 ;  /* 0x00000004f54a7825 */ /* 0x040fe200078e024a */
[----:B------:R1:W-:Y:S04]  /*7e70*/  STL.64 [R1+0x960], R10 ;  /* 0x0009600a01007387 */ /* 0x0003e80000100a00 */
[----:B------:R2:W-:Y:S01]  /*7e80*/  STL.64 [R1+0x958], R74 ;  /* 0x0009584a01007387 */ /* 0x0005e20000100a00 */
[----:B------:R-:W-:-:S03]  /*7e90*/  IMAD.WIDE R72, R245, 0x4, R72 ;  /* 0x00000004f5487825 */ /* 0x000fc600078e0248 */
[----:B------:R-:W-:Y:S04]  /*7ea0*/  LDGSTS.E [R2+0x23800], desc[UR20][R10.64], !P4 ;  /* 0x238000000a027fae */ /* 0x000fe8000e1a1014 */
[----:B------:R-:W-:Y:S01]  /*7eb0*/  LDGSTS.E [R2+0x23a00], desc[UR20][R74.64], !P4 ;  /* 0x23a000004a027fae */ /* 0x000fe2000e1a1014 */
[----:B------:R-:W-:-:S03]  /*7ec0*/  IMAD.WIDE R8, R245, 0x4, R8 ;  /* 0x00000004f5087825 */ /* 0x000fc600078e0208 */
[----:B------:R-:W-:Y:S04]  /*7ed0*/  LDGSTS.E [R2+0x23c00], desc[UR20][R72.64], !P4 ;  /* 0x23c0000048027fae */ /* 0x000fe8000e1a1014 */
[----:B-1----:R-:W4:Y:S04]  /*7ee0*/  LDL.LU.64 R10, [R1+0xd88] ;  /* 0x000d8800010a7983 */ /* 0x002f280000300a00 */
[----:B------:R1:W-:Y:S04]  /*7ef0*/  STL.64 [R1+0x950], R72 ;  /* 0x0009504801007387 */ /* 0x0003e80000100a00 */
[----:B--2---:R-:W2:Y:S04]  /*7f00*/  LDL.LU.64 R74, [R1+0xd80] ;  /* 0x000d8000014a7983 */ /* 0x004ea80000300a00 */
[----:B------:R1:W-:Y:S04]  /*7f10*/  STL.64 [R1+0x948], R8 ;  /* 0x0009480801007387 */ /* 0x0003e80000100a00 */
[----:B-1----:R-:W2:Y:S04]  /*7f20*/  LDL.LU.64 R72, [R1+0xd78] ;  /* 0x000d780001487983 */ /* 0x002ea80000300a00 */
[----:B------:R-:W-:Y:S01]  /*7f30*/  LDGSTS.E [R2+0x23e00], desc[UR20][R8.64], !P4 ;  /* 0x23e0000008027fae */ /* 0x000fe2000e1a1014 */
[----:B------:R-:W-:-:S04]  /*7f40*/  IMAD.WIDE R250, R245, 0x4, R250 ;  /* 0x00000004f5fa7825 */ /* 0x000fc800078e02fa */
[----:B------:R-:W-:Y:S01]  /*7f50*/  IMAD.WIDE R68, R245, 0x4, R68 ;  /* 0x00000004f5447825 */ /* 0x000fe200078e0244 */
[----:B------:R-:W-:Y:S04]  /*7f60*/  LDGSTS.E [R2+0x24000], desc[UR20][R250.64], !P6 ;  /* 0x24000000fa027fae */ /* 0x000fe8000f1a1014 */
[----:B------:R-:W2:Y:S04]  /*7f70*/  LDL.LU.64 R8, [R1+0xd70] ;  /* 0x000d700001087983 */ /* 0x000ea80000300a00 */
[----:B------:R1:W-:Y:S04]  /*7f80*/  STL.64 [R1+0x940], R250 ;  /* 0x000940fa01007387 */ /* 0x0003e80000100a00 */
[----:B------:R5:W-:Y:S01]  /*7f90*/  STL.64 [R1+0x938], R68 ;  /* 0x0009384401007387 */ /* 0x000be20000100a00 */
[----:B------:R-:W-:-:S02]  /*7fa0*/  VIADD R0, R6, 0xffffffb6 ;  /* 0xffffffb606007836 */ /* 0x000fc40000000000 */
[C---:B---3--:R-:W-:Y:S01]  /*7fb0*/  IMAD.WIDE R246, R245.reuse, 0x4, R246 ;  /* 0x00000004f5f67825 */ /* 0x048fe200078e02f6 */
[----:B------:R-:W-:Y:S01]  /*7fc0*/  LDGSTS.E [R2+0x24200], desc[UR20][R68.64], !P6 ;  /* 0x2420000044027fae */ /* 0x000fe2000f1a1014 */
[----:B------:R-:W3:Y:S03]  /*7fd0*/  LDC R6, c[0x0][0x3a0] ;  /* 0x0000e800ff067b82 */ /* 0x000ee60000000800 */
[----:B-1----:R-:W2:Y:S01]  /*7fe0*/  LDL.LU.64 R250, [R1+0xd68] ;  /* 0x000d680001fa7983 */ /* 0x002ea20000300a00 */
[----:B------:R-:W-:Y:S01]  /*7ff0*/  ISETP.GE.U32.AND P5, PT, R0, 0x7fffff77, PT ;  /* 0x7fffff770000780c */ /* 0x000fe20003fa6070 */
[C---:B------:R-:W-:Y:S02]  /*8000*/  IMAD.WIDE R64, R245.reuse, 0x4, R64 ;  /* 0x00000004f5407825 */ /* 0x040fe400078e0240 */
[----:B------:R1:W-:Y:S04]  /*8010*/  STL.64 [R1+0x930], R246 ;  /* 0x000930f601007387 */ /* 0x0003e80000100a00 */
[----:B-----5:R-:W5:Y:S01]  /*8020*/  LDL.LU.64 R68, [R1+0xd60] ;  /* 0x000d600001447983 */ /* 0x020f620000300a00 */
[----:B------:R-:W-:-:S03]  /*8030*/  IMAD.WIDE R248, R245, 0x4, R248 ;  /* 0x00000004f5f87825 */ /* 0x000fc600078e02f8 */
[----:B------:R-:W-:Y:S04]  /*8040*/  LDGSTS.E [R2+0x24400], desc[UR20][R246.64], !P6 ;  /* 0x24400000f6027fae */ /* 0x000fe8000f1a1014 */
[----:B------:R2:W-:Y:S04]  /*8050*/  STL.64 [R1+0x928], R64 ;  /* 0x0009284001007387 */ /* 0x0005e80000100a00 */
[----:B------:R2:W-:Y:S01]  /*8060*/  LDGSTS.E [R2+0x24600], desc[UR20][R64.64], !P6 ;  /* 0x2460000040027fae */ /* 0x0005e2000f1a1014 */
[----:B----4-:R-:W-:-:S03]  /*8070*/  IMAD.WIDE R70, R245, 0x4, R70 ;  /* 0x00000004f5467825 */ /* 0x010fc600078e0246 */
[----:B-1----:R-:W4:Y:S01]  /*8080*/  LDL.LU.64 R246, [R1+0xd58] ;  /* 0x000d580001f67983 */ /* 0x002f220000300a00 */
[----:B------:R-:W-:-:S03]  /*8090*/  IMAD.WIDE R242, R245, 0x4, R242 ;  /* 0x00000004f5f27825 */ /* 0x000fc600078e02f2 */
[----:B------:R1:W-:Y:S01]  /*80a0*/  STL.64 [R1+0x920], R248 ;  /* 0x000920f801007387 */ /* 0x0003e20000100a00 */
[----:B--2---:R-:W-:-:S04]  /*80b0*/  IMAD.WIDE R64, R245, 0x4, R250 ;  /* 0x00000004f5407825 */ /* 0x004fc800078e02fa */
[----:B------:R-:W-:Y:S02]  /*80c0*/  IMAD.MOV.U32 R250, RZ, RZ, R248 ;  /* 0x000000fffffa7224 */ /* 0x000fe400078e00f8 */
[----:B------:R-:W-:Y:S02]  /*80d0*/  IMAD.MOV.U32 R251, RZ, RZ, R249 ;  /* 0x000000fffffb7224 */ /* 0x000fe400078e00f9 */
[----:B-1----:R-:W2:Y:S04]  /*80e0*/  LDL.LU.64 R248, [R1+0xd50] ;  /* 0x000d500001f87983 */ /* 0x002ea80000300a00 */
[----:B------:R1:W-:Y:S04]  /*80f0*/  STL.64 [R1+0x918], R70 ;  /* 0x0009184601007387 */ /* 0x0003e80000100a00 */
[----:B------:R-:W-:Y:S04]  /*8100*/  LDGSTS.E [R2+0x24800], desc[UR20][R250.64], !P5 ;  /* 0x24800000fa027fae */ /* 0x000fe8000e9a1014 */
[----:B------:R4:W-:Y:S04]  /*8110*/  STL.64 [R1+0x910], R242 ;  /* 0x000910f201007387 */ /* 0x0009e80000100a00 */
[----:B------:R-:W-:Y:S01]  /*8120*/  LDGSTS.E [R2+0x24a00], desc[UR20][R70.64], !P5 ;  /* 0x24a0000046027fae */ /* 0x000fe2000e9a1014 */
[----:B------:R-:W-:-:S02]  /*8130*/  VIADD R0, R5, 0xffffffb5 ;  /* 0xffffffb505007836 */ /* 0x000fc40000000000 */
[----:B------:R-:W4:Y:S01]  /*8140*/  LDC R5, c[0x0][0x3a0] ;  /* 0x0000e800ff057b82 */ /* 0x000f220000000800 */
[----:B------:R3:W-:Y:S04]  /*8150*/  LDGSTS.E [R2+0x24c00], desc[UR20][R242.64], !P5 ;  /* 0x24c00000f2027fae */ /* 0x0007e8000e9a1014 */
[----:B-1----:R-:W2:Y:S01]  /*8160*/  LDL.LU.64 R70, [R1+0xd48] ;  /* 0x000d480001467983 */ /* 0x002ea20000300a00 */
[----:B------:R-:W-:Y:S02]  /*8170*/  ISETP.GE.U32.AND P3, PT, R0, 0x7fffff76, PT ;  /* 0x7fffff760000780c */ /* 0x000fe40003f66070 */
[----:B------:R-:W-:Y:S01]  /*8180*/  IADD3 R0, PT, PT, R4, -0x4c, RZ ;  /* 0xffffffb404007810 */ /* 0x000fe20007ffe0ff */
[----:B------:R5:W-:Y:S01]  /*8190*/  LDGSTS.E [R2+0x24e00], desc[UR20][R64.64], !P5 ;  /* 0x24e0000040027fae */ /* 0x000be2000e9a1014 */
[----:B------:R-:W1:Y:S02]  /*81a0*/  LDC R4, c[0x0][0x3a0] ;  /* 0x0000e800ff047b82 */ /* 0x000e640000000800 */
[----:B------:R-:W-:Y:S01]  /*81b0*/  ISETP.GE.U32.AND P4, PT, R0, 0x7fffff75, PT ;  /* 0x7fffff750000780c */ /* 0x000fe20003f86070 */
[----:B---3--:R-:W-:-:S05]  /*81c0*/  VIADD R0, R6, 0xffffffb3 ;  /* 0xffffffb306007836 */ /* 0x008fca0000000000 */
[----:B------:R-:W3:Y:S01]  /*81d0*/  LDC R6, c[0x0][0x3a0] ;  /* 0x0000e800ff067b82 */ /* 0x000ee20000000800 */
[----:B------:R-:W-:Y:S02]  /*81e0*/  ISETP.GE.U32.AND P6, PT, R0, 0x7fffff74, PT ;  /* 0x7fffff740000780c */ /* 0x000fe40003fc6070 */
[----:B----4-:R-:W-:-:S05]  /*81f0*/  IADD3 R0, PT, PT, R5, -0x4e, RZ ;  /* 0xffffffb205007810 */ /* 0x010fca0007ffe0ff */
[----:B------:R-:W4:Y:S01]  /*8200*/  LDC R5, c[0x0][0x3a0] ;  /* 0x0000e800ff057b82 */ /* 0x000f220000000800 */
[----:B------:R-:W-:Y:S01]  /*8210*/  ISETP.GE.U32.AND P5, PT, R0, 0x7fffff73, PT ;  /* 0x7fffff730000780c */ /* 0x000fe20003fa6070 */
[----:B------:R5:W-:Y:S01]  /*8220*/  STL.64 [R1+0x908], R64 ;  /* 0x0009084001007387 */ /* 0x000be20000100a00 */
[----:B------:R-:W-:-:S04]  /*8230*/  IMAD.WIDE R242, R245, 0x4, R246 ;  /* 0x00000004f5f27825 */ /* 0x000fc800078e02f6 */
[----:B-1----:R-:W-:Y:S02]  /*8240*/  VIADD R0, R4, 0xffffffb1 ;  /* 0xffffffb104007836 */ /* 0x002fe40000000000 */
[----:B------:R-:W1:Y:S01]  /*8250*/  LDC R4, c[0x0][0x3a0] ;  /* 0x0000e800ff047b82 */ /* 0x000e620000000800 */
[----:B------:R-:W-:-:S04]  /*8260*/  IMAD.WIDE R8, R245, 0x4, R8 ;  /* 0x00000004f5087825 */ /* 0x000fc800078e0208 */
[----:B-----5:R-:W-:-:S04]  /*8270*/  IMAD.WIDE R64, R245, 0x4, R68 ;  /* 0x00000004f5407825 */ /* 0x020fc800078e0244 */
[----:B------:R-:W-:-:S04]  /*8280*/  IMAD.WIDE R68, R245, 0x4, R72 ;  /* 0x00000004f5447825 */ /* 0x000fc800078e0248 */
[----:B--2---:R-:W-:-:S05]  /*8290*/  IMAD.WIDE R248, R245, 0x4, R248 ;  /* 0x00000004f5f87825 */ /* 0x004fca00078e02f8 */
[----:B------:R-:W-:Y:S04]  /*82a0*/  STL.64 [R1+0x900], R248 ;  /* 0x000900f801007387 */ /* 0x000fe80000100a00 */
[----:B------:R-:W-:Y:S04]  /*82b0*/  LDGSTS.E [R2+0x25000], desc[UR20][R248.64], !P3 ;  /* 0x25000000f8027fae */ /* 0x000fe8000d9a1014 */
[----:B------:R-:W-:Y:S04]  /*82c0*/  STL.64 [R1+0x8f8], R242 ;  /* 0x0008f8f201007387 */ /* 0x000fe80000100a00 */
[----:B------:R-:W-:Y:S04]  /*82d0*/  LDGSTS.E [R2+0x25200], desc[UR20][R242.64], !P3 ;  /* 0x25200000f2027fae */ /* 0x000fe8000d9a1014 */
[----:B------:R2:W-:Y:S04]  /*82e0*/  STL.64 [R1+0x8f0], R64 ;  /* 0x0008f04001007387 */ /* 0x0005e80000100a00 */
[----:B------:R2:W-:Y:S01]  /*82f0*/  LDGSTS.E [R2+0x25400], desc[UR20][R64.64], !P3 ;  /* 0x2540000040027fae */ /* 0x0005e2000d9a1014 */
[----:B------:R-:W-:-:S03]  /*8300*/  IMAD.WIDE R70, R245, 0x4, R70 ;  /* 0x00000004f5467825 */ /* 0x000fc600078e0246 */
[----:B------:R5:W-:Y:S04]  /*8310*/  STL.64 [R1+0x8e8], R8 ;  /* 0x0008e80801007387 */ /* 0x000be80000100a00 */
[----:B------:R5:W-:Y:S01]  /*8320*/  LDGSTS.E [R2+0x25600], desc[UR20][R8.64], !P3 ;  /* 0x2560000008027fae */ /* 0x000be2000d9a1014 */
[----:B------:R-:W-:Y:S01]  /*8330*/  ISETP.GE.U32.AND P3, PT, R0, 0x7fffff72, PT ;  /* 0x7fffff720000780c */ /* 0x000fe20003f66070 */
[----:B--2---:R-:W-:Y:S02]  /*8340*/  IMAD.WIDE R64, R245, 0x4, R74 ;  /* 0x00000004f5407825 */ /* 0x004fe400078e024a */
[----:B------:R-:W-:Y:S02]  /*8350*/  STL.64 [R1+0x8e0], R70 ;  /* 0x0008e04601007387 */ /* 0x000fe40000100a00 */
[----:B---3--:R-:W-:-:S02]  /*8360*/  VIADD R0, R6, 0xffffffb0 ;  /* 0xffffffb006007836 */ /* 0x008fc40000000000 */
[----:B------:R-:W-:Y:S01]  /*8370*/  LDGSTS.E [R2+0x25800], desc[UR20][R70.64], !P4 ;  /* 0x2580000046027fae */ /* 0x000fe2000e1a1014 */
[----:B------:R-:W2:Y:S01]  /*8380*/  LDC R6, c[0x0][0x3a0] ;  /* 0x0000e800ff067b82 */ /* 0x000ea20000000800 */
[C---:B-----5:R-:W-:Y:S02]  /*8390*/  IMAD.WIDE R8, R245.reuse, 0x4, R10 ;  /* 0x00000004f5087825 */ /* 0x060fe400078e020a */
[----:B------:R3:W-:Y:S04]  /*83a0*/  STL.64 [R1+0x8d8], R68 ;  /* 0x0008d84401007387 */ /* 0x0007e80000100a00 */
[----:B------:R3:W-:Y:S01]  /*83b0*/  LDGSTS.E [R2+0x25a00], desc[UR20][R68.64], !P4 ;  /* 0x25a0000044027fae */ /* 0x0007e2000e1a1014 */
[----:B------:R-:W-:-:S03]  /*83c0*/  IMAD.WIDE R10, R245, 0x4, R84 ;  /* 0x00000004f50a7825 */ /* 0x000fc600078e0254 */
[----:B------:R5:W-:Y:S04]  /*83d0*/  STL.64 [R1+0x8d0], R64 ;  /* 0x0008d04001007387 */ /* 0x000be80000100a00 */
[----:B------:R5:W-:Y:S01]  /*83e0*/  LDGSTS.E [R2+0x25c00], desc[UR20][R64.64], !P4 ;  /* 0x25c0000040027fae */ /* 0x000be2000e1a1014 */
[----:B---3--:R-:W-:-:S03]  /*83f0*/  IMAD.WIDE R68, R245, 0x4, R76 ;  /* 0x00000004f5447825 */ /* 0x008fc600078e024c */
[----:B------:R3:W-:Y:S04]  /*8400*/  STL.64 [R1+0x8c8], R8 ;  /* 0x0008c80801007387 */ /* 0x0007e80000100a00 */
[----:B------:R3:W-:Y:S01]  /*8410*/  LDGSTS.E [R2+0x25e00], desc[UR20][R8.64], !P4 ;  /* 0x25e0000008027fae */ /* 0x0007e2000e1a1014 */
[----:B------:R-:W-:Y:S01]  /*8420*/  ISETP.GE.U32.AND P4, PT, R0, 0x7fffff71, PT ;  /* 0x7fffff710000780c */ /* 0x000fe20003f86070 */
[----:B-----5:R-:W-:Y:S02]  /*8430*/  IMAD.WIDE R64, R245, 0x4, R78 ;  /* 0x00000004f5407825 */ /* 0x020fe400078e024e */
[----:B------:R-:W-:Y:S02]  /*8440*/  LDGSTS.E [R2+0x26000], desc[UR20][R68.64], !P6 ;  /* 0x2600000044027fae */ /* 0x000fe4000f1a1014 */
[----:B----4-:R-:W-:-:S02]  /*8450*/  VIADD R0, R5, 0xffffffaf ;  /* 0xffffffaf05007836 */ /* 0x010fc40000000000 */
[----:B------:R4:W-:Y:S01]  /*8460*/  LDGSTS.E [R2+0x26200], desc[UR20][R64.64], !P6 ;  /* 0x2620000040027fae */ /* 0x0009e2000f1a1014 */
[----:B------:R-:W5:Y:S01]  /*8470*/  LDC R5, c[0x0][0x3a0] ;  /* 0x0000e800ff057b82 */ /* 0x000f620000000800 */
[C---:B---3--:R-:W-:Y:S02]  /*8480*/  IMAD.WIDE R8, R245.reuse, 0x4, R12 ;  /* 0x00000004f5087825 */ /* 0x048fe400078e020c */
[----:B------:R3:W-:Y:S04]  /*8490*/  LDGSTS.E [R2+0x26400], desc[UR20][R10.64], !P6 ;  /* 0x264000000a027fae */ /* 0x0007e8000f1a1014 */
[----:B------:R2:W-:Y:S01]  /*84a0*/  LDGSTS.E [R2+0x26600], desc[UR20][R8.64], !P6 ;  /* 0x2660000008027fae */ /* 0x0005e2000f1a1014 */
[----:B------:R-:W-:Y:S02]  /*84b0*/  ISETP.GE.U32.AND P6, PT, R0, 0x7fffff70, PT ;  /* 0x7fffff700000780c */ /* 0x000fe40003fc6070 */
[----:B-1----:R-:W-:Y:S01]  /*84c0*/  IADD3 R0, PT, PT, R4, -0x52, RZ ;  /* 0xffffffae04007810 */ /* 0x002fe20007ffe0ff */
[----:B------:R-:W-:Y:S01]  /*84d0*/  STL.64 [R1+0x8c0], R68 ;  /* 0x0008c04401007387 */ /* 0x000fe20000100a00 */
[----:B------:R-:W1:Y:S01]  /*84e0*/  LDC R4, c[0x0][0x3a0] ;  /* 0x0000e800ff047b82 */ /* 0x000e620000000800 */
[----:B------:R-:W-:-:S02]  /*84f0*/  IMAD.WIDE R12, R245, 0x4, R88 ;  /* 0x00000004f50c7825 */ /* 0x000fc400078e0258 */
[----:B------:R4:W-:Y:S04]  /*8500*/  STL.64 [R1+0x8b8], R64 ;  /* 0x0008b84001007387 */ /* 0x0009e80000100a00 */
[----:B------:R3:W-:Y:S04]  /*8510*/  STL.64 [R1+0x8b0], R10 ;  /* 0x0008b00a01007387 */ /* 0x0007e80000100a00 */
[----:B------:R2:W-:Y:S01]  /*8520*/  STL.64 [R1+0x8a8], R8 ;  /* 0x0008a80801007387 */ /* 0x0005e20000100a00 */
[----:B----4-:R-:W-:-:S04]  /*8530*/  IMAD.WIDE R64, R245, 0x4, R86 ;  /* 0x00000004f5407825 */ /* 0x010fc800078e0256 */
[C---:B---3--:R-:W-:Y:S01]  /*8540*/  IMAD.WIDE R10, R245.reuse, 0x4, R90 ;  /* 0x00000004f50a7825 */ /* 0x048fe200078e025a */
[----:B------:R-:W-:Y:S03]  /*8550*/  STL.64 [R1+0x8a0], R64 ;  /* 0x0008a04001007387 */ /* 0x000fe60000100a00 */
[C---:B--2---:R-:W-:Y:S01]  /*8560*/  IMAD.WIDE R8, R245.reuse, 0x4, R14 ;  /* 0x00000004f5087825 */ /* 0x044fe200078e020e */
[----:B------:R-:W-:Y:S03]  /*8570*/  LDGSTS.E [R2+0x26800], desc[UR20][R64.64], !P5 ;  /* 0x2680000040027fae */ /* 0x000fe6000e9a1014 */
[C---:B------:R-:W-:Y:S01]  /*8580*/  IMAD.WIDE R14, R245.reuse, 0x4, R92 ;  /* 0x00000004f50e7825 */ /* 0x040fe200078e025c */
[----:B------:R2:W-:Y:S04]  /*8590*/  STL.64 [R1+0x898], R12 ;  /* 0x0008980c01007387 */ /* 0x0005e80000100a00 */
[----:B------:R2:W-:Y:S04]  /*85a0*/  LDGSTS.E [R2+0x26a00], desc[UR20][R12.64], !P5 ;  /* 0x26a000000c027fae */ /* 0x0005e8000e9a1014 */
[----:B------:R3:W-:Y:S04]  /*85b0*/  STL.64 [R1+0x890], R10 ;  /* 0x0008900a01007387 */ /* 0x0007e80000100a00 */
[----:B------:R3:W-:Y:S01]  /*85c0*/  LDGSTS.E [R2+0x26c00], desc[UR20][R10.64], !P5 ;  /* 0x26c000000a027fae */ /* 0x0007e2000e9a1014 */
[----:B--2---:R-:W-:-:S03]  /*85d0*/  IMAD.WIDE R12, R245, 0x4, R94 ;  /* 0x00000004f50c7825 */ /* 0x004fc600078e025e */
[----:B------:R2:W-:Y:S04]  /*85e0*/  STL.64 [R1+0x888], R8 ;  /* 0x0008880801007387 */ /* 0x0005e80000100a00 */
[----:B------:R2:W-:Y:S01]  /*85f0*/  LDGSTS.E [R2+0x26e00], desc[UR20][R8.64], !P5 ;  /* 0x26e0000008027fae */ /* 0x0005e2000e9a1014 */
[----:B------:R-:W-:Y:S01]  /*8600*/  ISETP.GE.U32.AND P5, PT, R0, 0x7fffff6f, PT ;  /* 0x7fffff6f0000780c */ /* 0x000fe20003fa6070 */
[----:B---3--:R-:W-:Y:S02]  /*8610*/  IMAD.WIDE R10, R245, 0x4, R96 ;  /* 0x00000004f50a7825 */ /* 0x008fe400078e0260 */
[----:B------:R3:W-:Y:S02]  /*8620*/  STL.64 [R1+0x880], R14 ;  /* 0x0008800e01007387 */ /* 0x0007e40000100a00 */
[----:B------:R-:W-:-:S02]  /*8630*/  VIADD R0, R6, 0xffffffad ;  /* 0xffffffad06007836 */ /* 0x000fc40000000000 */
[----:B------:R3:W-:Y:S01]  /*8640*/  LDGSTS.E [R2+0x27000], desc[UR20][R14.64], !P3 ;  /* 0x270000000e027fae */ /* 0x0007e2000d9a1014 */
[----:B------:R-:W4:Y:S01]  /*8650*/  LDC R6, c[0x0][0x3a0] ;  /* 0x0000e800ff067b82 */ /* 0x000f220000000800 */
[C---:B--2---:R-:W-:Y:S02]  /*8660*/  IMAD.WIDE R8, R245.reuse, 0x4, R16 ;  /* 0x00000004f5087825 */ /* 0x044fe400078e0210 */
[----:B------:R2:W-:Y:S04]  /*8670*/  STL.64 [R1+0x878], R12 ;  /* 0x0008780c01007387 */ /* 0x0005e80000100a00 */
[----:B------:R2:W-:Y:S01]  /*8680*/  LDGSTS.E [R2+0x27200], desc[UR20][R12.64], !P3 ;  /* 0x272000000c027fae */ /* 0x0005e2000d9a1014 */
[----:B---3--:R-:W-:-:S03]  /*8690*/  IMAD.WIDE R14, R245, 0x4, R98 ;  /* 0x00000004f50e7825 */ /* 0x008fc600078e0262 */
[----:B------:R3:W-:Y:S04]  /*86a0*/  STL.64 [R1+0x870], R10 ;  /* 0x0008700a01007387 */ /* 0x0007e80000100a00 */
[----:B------:R3:W-:Y:S01]  /*86b0*/  LDGSTS.E [R2+0x27400], desc[UR20][R10.64], !P3 ;  /* 0x274000000a027fae */ /* 0x0007e2000d9a1014 */
[----:B--2---:R-:W-:-:S03]  /*86c0*/  IMAD.WIDE R12, R245, 0x4, R100 ;  /* 0x00000004f50c7825 */ /* 0x004fc600078e0264 */
[----:B------:R2:W-:Y:S01]  /*86d0*/  STL.64 [R1+0x868], R8 ;  /* 0x0008680801007387 */ /* 0x0005e20000100a00 */
[----:B------:R-:W4:Y:S03]  /*86e0*/  LDC R100, c[0x0][0x3a0] ;  /* 0x0000e800ff647b82 */ /* 0x000f260000000800 */
[----:B------:R2:W-:Y:S01]  /*86f0*/  LDGSTS.E [R2+0x27600], desc[UR20][R8.64], !P3 ;  /* 0x2760000008027fae */ /* 0x0005e2000d9a1014 */
[----:B------:R-:W-:Y:S01]  /*8700*/  ISETP.GE.U32.AND P3, PT, R0, 0x7fffff6e, PT ;  /* 0x7fffff6e0000780c */ /* 0x000fe20003f66070 */
[----:B---3--:R-:W-:Y:S02]  /*8710*/  IMAD.WIDE R10, R245, 0x4, R102 ;  /* 0x00000004f50a7825 */ /* 0x008fe400078e0266 */
[----:B------:R3:W-:Y:S02]  /*8720*/  LDGSTS.E [R2+0x27800], desc[UR20][R14.64], !P4 ;  /* 0x278000000e027fae */ /* 0x0007e4000e1a1014 */
[----:B-----5:R-:W-:-:S02]  /*8730*/  VIADD R0, R5, 0xffffffac ;  /* 0xffffffac05007836 */ /* 0x020fc40000000000 */
[----:B------:R5:W-:Y:S01]  /*8740*/  LDGSTS.E [R2+0x27a00], desc[UR20][R12.64], !P4 ;  /* 0x27a000000c027fae */ /* 0x000be2000e1a1014 */
[----:B------:R-:W4:Y:S01]  /*8750*/  LDC R5, c[0x0][0x3a0] ;  /* 0x0000e800ff057b82 */ /* 0x000f220000000800 */
[----:B--2---:R-:W-:Y:S02]  /*8760*/  IMAD.WIDE R8, R245, 0x4, R18 ;  /* 0x00000004f5087825 */ /* 0x004fe400078e0212 */
[----:B------:R2:W-:Y:S04]  /*8770*/  LDGSTS.E [R2+0x27c00], desc[UR20][R10.64], !P4 ;  /* 0x27c000000a027fae */ /* 0x0005e8000e1a1014 */
[----:B------:R2:W-:Y:S01]  /*8780*/  LDGSTS.E [R2+0x27e00], desc[UR20][R8.64], !P4 ;  /* 0x27e0000008027fae */ /* 0x0005e2000e1a1014 */
[----:B------:R-:W-:Y:S01]  /*8790*/  ISETP.GE.U32.AND P4, PT, R0, 0x7fffff6d, PT ;  /* 0x7fffff6d0000780c */ /* 0x000fe20003f86070 */
[----:B-1----:R-:W-:-:S02]  /*87a0*/  VIADD R0, R4, 0xffffffab ;  /* 0xffffffab04007836 */ /* 0x002fc40000000000 */
[----:B------:R-:W1:Y:S01]  /*87b0*/  LDC R4, c[0x0][0x3a0] ;  /* 0x0000e800ff047b82 */ /* 0x000e620000000800 */
[----:B------:R3:W-:Y:S04]  /*87c0*/  STL.64 [R1+0x860], R14 ;  /* 0x0008600e01007387 */ /* 0x0007e80000100a00 */
[----:B------:R5:W-:Y:S04]  /*87d0*/  STL.64 [R1+0x858], R12 ;  /* 0x0008580c01007387 */ /* 0x000be80000100a00 */
[----:B------:R2:W-:Y:S01]  /*87e0*/  STL.64 [R1+0x850], R10 ;  /* 0x0008500a01007387 */ /* 0x0005e20000100a00 */
[----:B---3--:R-:W-:-:S03]  /*87f0*/  IMAD.WIDE R14, R245, 0x4, R104 ;  /* 0x00000004f50e7825 */ /* 0x008fc600078e0268 */
[----:B------:R3:W-:Y:S01]  /*8800*/  STL.64 [R1+0x848], R8 ;  /* 0x0008480801007387 */ /* 0x0007e20000100a00 */
[----:B-----5:R-:W-:-:S03]  /*8810*/  IMAD.WIDE R12, R245, 0x4, R106 ;  /* 0x00000004f50c7825 */ /* 0x020fc600078e026a */
[----:B------:R5:W-:Y:S01]  /*8820*/  STL.64 [R1+0x840], R14 ;  /* 0x0008400e01007387 */ /* 0x000be20000100a00 */
[----:B--2---:R-:W-:-:S03]  /*8830*/  IMAD.WIDE R10, R245, 0x4, R108 ;  /* 0x00000004f50a7825 */ /* 0x004fc600078e026c */
[----:B------:R5:W-:Y:S01]  /*8840*/  LDGSTS.E [R2+0x28000], desc[UR20][R14.64], !P6 ;  /* 0x280000000e027fae */ /* 0x000be2000f1a1014 */
[----:B---3--:R-:W-:-:S03]  /*8850*/  IMAD.WIDE R8, R245, 0x4, R20 ;  /* 0x00000004f5087825 */ /* 0x008fc600078e0214 */
[----:B------:R2:W-:Y:S04]  /*8860*/  STL.64 [R1+0x838], R12 ;  /* 0x0008380c01007387 */ /* 0x0005e80000100a00 */
[----:B------:R2:W-:Y:S01]  /*8870*/  LDGSTS.E [R2+0x28200], desc[UR20][R12.64], !P6 ;  /* 0x282000000c027fae */ /* 0x0005e2000f1a1014 */
[----:B-----5:R-:W-:-:S03]  /*8880*/  IMAD.WIDE R14, R245, 0x4, R110 ;  /* 0x00000004f50e7825 */ /* 0x020fc600078e026e */
[----:B------:R3:W-:Y:S04]  /*8890*/  STL.64 [R1+0x830], R10 ;  /* 0x0008300a01007387 */ /* 0x0007e80000100a00 */
[----:B------:R3:W-:Y:S01]  /*88a0*/  LDGSTS.E [R2+0x28400], desc[UR20][R10.64], !P6 ;  /* 0x284000000a027fae */ /* 0x0007e2000f1a1014 */
[----:B--2---:R-:W-:-:S03]  /*88b0*/  IMAD.WIDE R12, R245, 0x4, R112 ;  /* 0x00000004f50c7825 */ /* 0x004fc600078e0270 */
[----:B------:R2:W-:Y:S04]  /*88c0*/  STL.64 [R1+0x828], R8 ;  /* 0x0008280801007387 */ /* 0x0005e80000100a00 */
[----:B------:R2:W-:Y:S01]  /*88d0*/  LDGSTS.E [R2+0x28600], desc[UR20][R8.64], !P6 ;  /* 0x2860000008027fae */ /* 0x0005e2000f1a1014 */
[----:B------:R-:W-:Y:S01]  /*88e0*/  ISETP.GE.U32.AND P6, PT, R0, 0x7fffff6c, PT ;  /* 0x7fffff6c0000780c */ /* 0x000fe20003fc6070 */
[C---:B---3--:R-:W-:Y:S01]  /*88f0*/  IMAD.WIDE R10, R245.reuse, 0x4, R114 ;  /* 0x00000004f50a7825 */ /* 0x048fe200078e0272 */
[----:B----4-:R-:W-:Y:S01]  /*8900*/  IADD3 R0, PT, PT, R6, -0x56, RZ ;  /* 0xffffffaa06007810 */ /* 0x010fe20007ffe0ff */
[----:B------:R3:W-:Y:S01]  /*8910*/  STL.64 [R1+0x820], R14 ;  /* 0x0008200e01007387 */ /* 0x0007e20000100a00 */
[----:B------:R-:W4:Y:S03]  /*8920*/  LDC R6, c[0x0][0x3a0] ;  /* 0x0000e800ff067b82 */ /* 0x000f260000000800 */
[----:B------:R3:W-:Y:S01]  /*8930*/  LDGSTS.E [R2+0x28800], desc[UR20][R14.64], !P5 ;  /* 0x288000000e027fae */ /* 0x0007e2000e9a1014 */
[----:B--2---:R-:W-:-:S03]  /*8940*/  IMAD.WIDE R8, R245, 0x4, R22 ;  /* 0x00000004f5087825 */ /* 0x004fc600078e0216 */
[----:B------:R2:W-:Y:S04]  /*8950*/  STL.64 [R1+0x818], R12 ;  /* 0x0008180c01007387 */ /* 0x0005e80000100a00 */
[----:B------:R2:W-:Y:S01]  /*8960*/  LDGSTS.E [R2+0x28a00], desc[UR20][R12.64], !P5 ;  /* 0x28a000000c027fae */ /* 0x0005e2000e9a1014 */
[----:B---3--:R-:W-:-:S03]  /*8970*/  IMAD.WIDE R14, R245, 0x4, R116 ;  /* 0x00000004f50e7825 */ /* 0x008fc600078e0274 */
[----:B------:R3:W-:Y:S04]  /*8980*/  STL.64 [R1+0x810], R10 ;  /* 0x0008100a01007387 */ /* 0x0007e80000100a00 */
[----:B------:R3:W-:Y:S01]  /*8990*/  LDGSTS.E [R2+0x28c00], desc[UR20][R10.64], !P5 ;  /* 0x28c000000a027fae */ /* 0x0007e2000e9a1014 */
[----:B--2---:R-:W-:-:S03]  /*89a0*/  IMAD.WIDE R12, R245, 0x4, R118 ;  /* 0x00000004f50c7825 */ /* 0x004fc600078e0276 */
[----:B------:R2:W-:Y:S04]  /*89b0*/  STL.64 [R1+0x808], R8 ;  /* 0x0008080801007387 */ /* 0x0005e80000100a00 */
[----:B------:R2:W-:Y:S01]  /*89c0*/  LDGSTS.E [R2+0x28e00], desc[UR20][R8.64], !P5 ;  /* 0x28e0000008027fae */ /* 0x0005e2000e9a1014 */
[----:B------:R-:W-:Y:S01]  /*89d0*/  ISETP.GE.U32.AND P5, PT, R0, 0x7fffff6b, PT ;  /* 0x7fffff6b0000780c */ /* 0x000fe20003fa6070 */
[----:B------:R-:W-:Y:S02]  /*89e0*/  VIADD R0, R5, 0xffffffa9 ;  /* 0xffffffa905007836 */ /* 0x000fe40000000000 */
[C---:B---3--:R-:W-:Y:S01]  /*89f0*/  IMAD.WIDE R10, R245.reuse, 0x4, R120 ;  /* 0x00000004f50a7825 */ /* 0x048fe200078e0278 */
[----:B------:R3:W-:Y:S01]  /*8a00*/  LDGSTS.E [R2+0x29000], desc[UR20][R14.64], !P3 ;  /* 0x290000000e027fae */ /* 0x0007e2000d9a1014 */
[----:B------:R-:W5:Y:S03]  /*8a10*/  LDC R5, c[0x0][0x3a0] ;  /* 0x0000e800ff057b82 */ /* 0x000f660000000800 */
[----:B------:R1:W-:Y:S01]  /*8a20*/  LDGSTS.E [R2+0x29200], desc[UR20][R12.64], !P3 ;  /* 0x292000000c027fae */ /* 0x0003e2000d9a1014 */
[----:B--2---:R-:W-:-:S03]  /*8a30*/  IMAD.WIDE R8, R245, 0x4, R24 ;  /* 0x00000004f5087825 */ /* 0x004fc600078e0218 */
[----:B------:R2:W-:Y:S01]  /*8a40*/  LDGSTS.E [R2+0x29400], desc[UR20][R10.64], !P3 ;  /* 0x294000000a027fae */ /* 0x0005e2000d9a1014 */
[----:B------:R-:W4:Y:S03]  /*8a50*/  LDC R24, c[0x0][0x3a0] ;  /* 0x0000e800ff187b82 */ /* 0x000f260000000800 */
[----:B------:R2:W-:Y:S01]  /*8a60*/  LDGSTS.E [R2+0x29600], desc[UR20][R8.64], !P3 ;  /* 0x2960000008027fae */ /* 0x0005e2000d9a1014 */
[----:B------:R-:W-:Y:S01]  /*8a70*/  ISETP.GE.U32.AND P3, PT, R0, 0x7fffff6a, PT ;  /* 0x7fffff6a0000780c */ /* 0x000fe20003f66070 */
[----:B-1----:R-:W-:Y:S02]  /*8a80*/  VIADD R0, R4, 0xffffffa8 ;  /* 0xffffffa804007836 */ /* 0x002fe40000000000 */
[----:B------:R3:W-:Y:S01]  /*8a90*/  STL.64 [R1+0x7f0], R14 ;  /* 0x0007f00e01007387 */ /* 0x0007e20000100a00 */
[----:B------:R-:W1:Y:S03]  /*8aa0*/  LDC R4, c[0x0][0x3a0] ;  /* 0x0000e800ff047b82 */ /* 0x000e660000000800 */
[----:B------:R2:W-:Y:S04]  /*8ab0*/  STL.64 [R1+0x7e0], R12 ;  /* 0x0007e00c01007387 */ /* 0x0005e80000100a00 */
[----:B------:R2:W-:Y:S01]  /*8ac0*/  STL.64 [R1+0x7d0], R10 ;  /* 0x0007d00a01007387 */ /* 0x0005e20000100a00 */
[----:B---3--:R-:W-:-:S03]  /*8ad0*/  IMAD.WIDE R14, R245, 0x4, R122 ;  /* 0x00000004f50e7825 */ /* 0x008fc600078e027a */
[----:B------:R3:W-:Y:S01]  /*8ae0*/  STL.64 [R1+0x7b8], R8 ;  /* 0x0007b80801007387 */ /* 0x0007e20000100a00 */
[----:B--2---:R-:W-:-:S03]  /*8af0*/  IMAD.WIDE R12, R245, 0x4, R124 ;  /* 0x00000004f50c7825 */ /* 0x004fc600078e027c */
[----:B------:R2:W-:Y:S01]  /*8b00*/  STL.64 [R1+0x7a8], R14 ;  /* 0x0007a80e01007387 */ /* 0x0005e20000100a00 */
[----:B------:R-:W-:-:S03]  /*8b10*/  IMAD.WIDE R10, R245, 0x4, R126 ;  /* 0x00000004f50a7825 */ /* 0x000fc600078e027e */
[----:B------:R2:W-:Y:S01]  /*8b20*/  LDGSTS.E [R2+0x29800], desc[UR20][R14.64], !P4 ;  /* 0x298000000e027fae */ /* 0x0005e2000e1a1014 */
[----:B---3--:R-:W-:-:S03]  /*8b30*/  IMAD.WIDE R8, R245, 0x4, R26 ;  /* 0x00000004f5087825 */ /* 0x008fc600078e021a */
[----:B------:R3:W-:Y:S04]  /*8b40*/  STL.64 [R1+0x798], R12 ;  /* 0x0007980c01007387 */ /* 0x0007e80000100a00 */
[----:B------:R3:W-:Y:S01]  /*8b50*/  LDGSTS.E [R2+0x29a00], desc[UR20][R12.64], !P4 ;  /* 0x29a000000c027fae */ /* 0x0007e2000e1a1014 */
[----:B--2---:R-:W-:-:S03]  /*8b60*/  IMAD.WIDE R14, R245, 0x4, R128 ;  /* 0x00000004f50e7825 */ /* 0x004fc600078e0280 */
[----:B------:R2:W-:Y:S04]  /*8b70*/  STL.64 [R1+0x780], R10 ;  /* 0x0007800a01007387 */ /* 0x0005e80000100a00 */
[----:B------:R2:W-:Y:S01]  /*8b80*/  LDGSTS.E [R2+0x29c00], desc[UR20][R10.64], !P4 ;  /* 0x29c000000a027fae */ /* 0x0005e2000e1a1014 */
[----:B---3--:R-:W-:-:S03]  /*8b90*/  IMAD.WIDE R12, R245, 0x4, R130 ;  /* 0x00000004f50c7825 */ /* 0x008fc600078e0282 */
[----:B------:R3:W-:Y:S04]  /*8ba0*/  STL.64 [R1+0x770], R8 ;  /* 0x0007700801007387 */ /* 0x0007e80000100a00 */
[----:B------:R3:W-:Y:S01]  /*8bb0*/  LDGSTS.E [R2+0x29e00], desc[UR20][R8.64], !P4 ;  /* 0x29e0000008027fae */ /* 0x0007e2000e1a1014 */
[----:B------:R-:W-:Y:S01]  /*8bc0*/  ISETP.GE.U32.AND P4, PT, R0, 0x7fffff69, PT ;  /* 0x7fffff690000780c */ /* 0x000fe20003f86070 */
[----:B--2---:R-:W-:Y:S02]  /*8bd0*/  IMAD.WIDE R10, R245, 0x4, R132 ;  /* 0x00000004f50a7825 */ /* 0x004fe400078e0284 */
[----:B------:R2:W-:Y:S02]  /*8be0*/  STL.64 [R1+0x760], R14 ;  /* 0x0007600e01007387 */ /* 0x0005e40000100a00 */
[----:B----4-:R-:W-:-:S02]  /*8bf0*/  VIADD R0, R6, 0xffffffa7 ;  /* 0xffffffa706007836 */ /* 0x010fc40000000000 */
[----:B------:R2:W-:Y:S01]  /*8c00*/  LDGSTS.E [R2+0x2a000], desc[UR20][R14.64], !P6 ;  /* 0x2a0000000e027fae */ /* 0x0005e2000f1a1014 */
[----:B------:R-:W4:Y:S01]  /*8c10*/  LDC R6, c[0x0][0x3a0] ;  /* 0x0000e800ff067b82 */ /* 0x000f220000000800 */
[C---:B---3--:R-:W-:Y:S02]  /*8c20*/  IMAD.WIDE R8, R245.reuse, 0x4, R28 ;  /* 0x00000004f5087825 */ /* 0x048fe400078e021c */
        /* <DEDUP_REMOVED lines=9> */
[----:B--2---:R-:W-:Y:S01]  /*8cc0*/  IMAD.WIDE R10, R245, 0x4, R138 ;  /* 0x00000004f50a7825 */ /* 0x004fe200078e028a */
[----:B-----5:R-:W-:Y:S01]  /*8cd0*/  IADD3 R0, PT, PT, R5, -0x5a, RZ ;  /* 0xffffffa605007810 */ /* 0x020fe20007ffe0ff */
[----:B------:R2:W-:Y:S01]  /*8ce0*/  LDGSTS.E [R2+0x2a800], desc[UR20][R14.64], !P5 ;  /* 0x2a8000000e027fae */ /* 0x0005e2000e9a1014 */
[----:B------:R-:W5:Y:S03]  /*8cf0*/  LDC R5, c[0x0][0x3a0] ;  /* 0x0000e800ff057b82 */ /* 0x000f660000000800 */
[----:B------:R1:W-:Y:S01]  /*8d00*/  LDGSTS.E [R2+0x2aa00], desc[UR20][R12.64], !P5 ;  /* 0x2aa000000c027fae */ /* 0x0003e2000e9a1014 */
[----:B---3--:R-:W-:-:S03]  /*8d10*/  IMAD.WIDE R8, R245, 0x4, R30 ;  /* 0x00000004f5087825 */ /* 0x008fc600078e021e */
[----:B------:R3:W-:Y:S04]  /*8d20*/  LDGSTS.E [R2+0x2ac00], desc[UR20][R10.64], !P5 ;  /* 0x2ac000000a027fae */ /* 0x0007e8000e9a1014 */
[----:B------:R2:W-:Y:S01]  /*8d30*/  LDGSTS.E [R2+0x2ae00], desc[UR20][R8.64], !P5 ;  /* 0x2ae0000008027fae */ /* 0x0005e2000e9a1014 */
[----:B------:R-:W-:Y:S01]  /*8d40*/  ISETP.GE.U32.AND P5, PT, R0, 0x7fffff67, PT ;  /* 0x7fffff670000780c */ /* 0x000fe20003fa6070 */
[----:B-1----:R-:W-:Y:S02]  /*8d50*/  VIADD R0, R4, 0xffffffa5 ;  /* 0xffffffa504007836 */ /* 0x002fe40000000000 */
[----:B------:R-:W1:Y:S01]  /*8d60*/  LDC R4, c[0x0][0x3a0] ;  /* 0x0000e800ff047b82 */ /* 0x000e620000000800 */
[----:B------:R2:W-:Y:S04]  /*8d70*/  STL.64 [R1+0x710], R14 ;  /* 0x0007100e01007387 */ /* 0x0005e80000100a00 */
[----:B------:R3:W-:Y:S04]  /*8d80*/  STL.64 [R1+0x700], R12 ;  /* 0x0007000c01007387 */ /* 0x0007e80000100a00 */
[----:B------:R4:W-:Y:S01]  /*8d90*/  STL.64 [R1+0x6e8], R10 ;  /* 0x0006e80a01007387 */ /* 0x0009e20000100a00 */
[----:B--2---:R-:W-:-:S03]  /*8da0*/  IMAD.WIDE R14, R245, 0x4, R140 ;  /* 0x00000004f50e7825 */ /* 0x004fc600078e028c */
[----:B------:R2:W-:Y:S01]  /*8db0*/  STL.64 [R1+0x6d8], R8 ;  /* 0x0006d80801007387 */ /* 0x0005e20000100a00 */
[----:B---3--:R-:W-:-:S03]  /*8dc0*/  IMAD.WIDE R12, R245, 0x4, R142 ;  /* 0x00000004f50c7825 */ /* 0x008fc600078e028e */
[----:B------:R3:W-:Y:S01]  /*8dd0*/  STL.64 [R1+0x6c8], R14 ;  /* 0x0006c80e01007387 */ /* 0x0007e20000100a00 */
[----:B----4-:R-:W-:-:S03]  /*8de0*/  IMAD.WIDE R10, R245, 0x4, R144 ;  /* 0x00000004f50a7825 */ /* 0x010fc600078e0290 */
[----:B------:R3:W-:Y:S01]  /*8df0*/  LDGSTS.E [R2+0x2b000], desc[UR20][R14.64], !P3 ;  /* 0x2b0000000e027fae */ /* 0x0007e2000d9a1014 */
[----:B--2---:R-:W-:-:S03]  /*8e00*/  IMAD.WIDE R8, R245, 0x4, R32 ;  /* 0x00000004f5087825 */ /* 0x004fc600078e0220 */
[----:B------:R2:W-:Y:S01]  /*8e10*/  STL.64 [R1+0x6b8], R12 ;  /* 0x0006b80c01007387 */ /* 0x0005e20000100a00 */
[----:B------:R-:W4:Y:S03]  /*8e20*/  LDC R32, c[0x0][0x3a0] ;  /* 0x0000e800ff207b82 */ /* 0x000f260000000800 */
        /* <DEDUP_REMOVED lines=12> */
[----:B------:R-:W1:Y:S01]  /*8ef0*/  LDC R6, c[0x0][0x3a0] ;  /* 0x0000e800ff067b82 */ /* 0x000e620000000800 */
[C---:B--2---:R-:W-:Y:S02]  /*8f00*/  IMAD.WIDE R8, R245.reuse, 0x4, R34 ;  /* 0x00000004f5087825 */ /* 0x044fe400078e0222 */
        /* <DEDUP_REMOVED lines=10> */
[----:B------:R3:W-:Y:S02]  /*8fb0*/  LDGSTS.E [R2+0x2c000], desc[UR20][R14.64], !P6 ;  /* 0x2c0000000e027fae */ /* 0x0007e4000f1a1014 */
[----:B-----5:R-:W-:-:S02]  /*8fc0*/  VIADD R0, R5, 0xffffffa3 ;  /* 0xffffffa305007836 */ /* 0x020fc40000000000 */
[----:B------:R5:W-:Y:S01]  /*8fd0*/  LDGSTS.E [R2+0x2c200], desc[UR20][R12.64], !P6 ;  /* 0x2c2000000c027fae */ /* 0x000be2000f1a1014 */
[----:B------:R-:W4:Y:S01]  /*8fe0*/  LDC R5, c[0x0][0x3a0] ;  /* 0x0000e800ff057b82 */ /* 0x000f220000000800 */
[C---:B--2---:R-:W-:Y:S02]  /*8ff0*/  IMAD.WIDE R8, R245.reuse, 0x4, R36 ;  /* 0x00000004f5087825 */ /* 0x044fe400078e0224 */
[----:B------:R2:W-:Y:S04]  /*9000*/  LDGSTS.E [R2+0x2c400], desc[UR20][R10.64], !P6 ;  /* 0x2c4000000a027fae */ /* 0x0005e8000f1a1014 */
[----:B------:R2:W-:Y:S01]  /*9010*/  LDGSTS.E [R2+0x2c600], desc[UR20][R8.64], !P6 ;  /* 0x2c60000008027fae */ /* 0x0005e2000f1a1014 */
[----:B------:R-:W-:Y:S02]  /*9020*/  ISETP.GE.U32.AND P6, PT, R0, 0x7fffff64, PT ;  /* 0x7fffff640000780c */ /* 0x000fe40003fc6070 */
[----:B-1----:R-:W-:Y:S01]  /*9030*/  IADD3 R0, PT, PT, R4, -0x5e, RZ ;  /* 0xffffffa204007810 */ /* 0x002fe20007ffe0ff */
[----:B------:R3:W-:Y:S01]  /*9040*/  STL.64 [R1+0x630], R14 ;  /* 0x0006300e01007387 */ /* 0x0007e20000100a00 */
[----:B------:R-:W1:Y:S03]  /*9050*/  LDC R4, c[0x0][0x3a0] ;  /* 0x0000e800ff047b82 */ /* 0x000e660000000800 */
        /* <DEDUP_REMOVED lines=12> */
[----:B------:R3:W-:Y:S01]  /*9120*/  STL.64 [R1+0x5c0], R10 ;  /* 0x0005c00a01007387 */ /* 0x0007e20000100a00 */
[----:B------:R-:W-:Y:S01]  /*9130*/  USHF.L.U32 UR5, UR5, 0x6, URZ ;  /* 0x0000000605057899 */ /* 0x000fe200080006ff */
[----:B------:R-:W5:Y:S02]  /*9140*/  LDC R164, c[0x0][0x3a0] ;  /* 0x0000e800ffa47b82 */ /* 0x000f640000000800 */
        /* <DEDUP_REMOVED lines=13> */
[C---:B------:R-:W-:Y:S01]  /*9220*/  IMAD.WIDE R16, R245.reuse, 0x4, R230 ;  /* 0x00000004f5107825 */ /* 0x040fe200078e02e6 */
[----:B------:R-:W1:Y:S02]  /*9230*/  LDC R40, c[0x0][0x3a0] ;  /* 0x0000e800ff287b82 */ /* 0x000e640000000800 */
[----:B------:R4:W-:Y:S01]  /*9240*/  STL.64 [R1+0x578], R10 ;  /* 0x0005780a01007387 */ /* 0x0009e20000100a00 */
[----:B---3--:R-:W-:-:S03]  /*9250*/  IMAD.WIDE R14, R245, 0x4, R170 ;  /* 0x00000004f50e7825 */ /* 0x008fc600078e02aa */
[----:B------:R4:W-:Y:S01]  /*9260*/  LDGSTS.E [R2+0x2d400], desc[UR20][R10.64], !P3 ;  /* 0x2d4000000a027fae */ /* 0x0009e2000d9a1014 */
[----:B--2---:R-:W-:-:S03]  /*9270*/  IMAD.WIDE R12, R245, 0x4, R172 ;  /* 0x00000004f50c7825 */ /* 0x004fc600078e02ac */
[----:B------:R2:W-:Y:S01]  /*9280*/  STL.64 [R1+0x568], R8 ;  /* 0x0005680801007387 */ /* 0x0005e20000100a00 */
[----:B------:R-:W3:Y:S03]  /*9290*/  LDC R172, c[0x0][0x3a0] ;  /* 0x0000e800ffac7b82 */ /* 0x000ee60000000800 */
[----:B------:R2:W-:Y:S01]  /*92a0*/  LDGSTS.E [R2+0x2d600], desc[UR20][R8.64], !P3 ;  /* 0x2d60000008027fae */ /* 0x0005e2000d9a1014 */
[----:B------:R-:W-:Y:S01]  /*92b0*/  ISETP.GE.U32.AND P3, PT, R0, 0x7fffff62, PT ;  /* 0x7fffff620000780c */ /* 0x000fe20003f66070 */
[----:B----4-:R-:W-:Y:S02]  /*92c0*/  IMAD.WIDE R10, R245, 0x4, R174 ;  /* 0x00000004f50a7825 */ /* 0x010fe400078e02ae */
[----:B------:R4:W-:Y:S02]  /*92d0*/  STL.64 [R1+0x550], R14 ;  /* 0x0005500e01007387 */ /* 0x0009e40000100a00 */
[----:B------:R-:W-:-:S02]  /*92e0*/  VIADD R0, R5, 0xffffffa0 ;  /* 0xffffffa005007836 */ /* 0x000fc40000000000 */
[----:B------:R4:W-:Y:S01]  /*92f0*/  LDGSTS.E [R2+0x2d800], desc[UR20][R14.64], !P4 ;  /* 0x2d8000000e027fae */ /* 0x0009e2000e1a1014 */
[----:B------:R-:W3:Y:S01]  /*9300*/  LDC R5, c[0x0][0x3a0] ;  /* 0x0000e800ff057b82 */ /* 0x000ee20000000800 */
[C---:B--2---:R-:W-:Y:S02]  /*9310*/  IMAD.WIDE R8, R245.reuse, 0x4, R42 ;  /* 0x00000004f5087825 */ /* 0x044fe400078e022a */
[----:B------:R2:W-:Y:S04]  /*9320*/  STL.64 [R1+0x540], R12 ;  /* 0x0005400c01007387 */ /* 0x0005e80000100a00 */
[----:B------:R2:W-:Y:S01]  /*9330*/  LDGSTS.E [R2+0x2da00], desc[UR20][R12.64], !P4 ;  /* 0x2da000000c027fae */ /* 0x0005e2000e1a1014 */
[----:B----4-:R-:W-:-:S03]  /*9340*/  IMAD.WIDE R14, R245, 0x4, R176 ;  /* 0x00000004f50e7825 */ /* 0x010fc600078e02b0 */
[----:B------:R4:W-:Y:S04]  /*9350*/  STL.64 [R1+0x530], R10 ;  /* 0x0005300a01007387 */ /* 0x0009e80000100a00 */
[----:B------:R4:W-:Y:S01]  /*9360*/  LDGSTS.E [R2+0x2dc00], desc[UR20][R10.64], !P4 ;  /* 0x2dc000000a027fae */ /* 0x0009e2000e1a1014 */
[----:B--2---:R-:W-:-:S03]  /*9370*/  IMAD.WIDE R12, R245, 0x4, R178 ;  /* 0x00000004f50c7825 */ /* 0x004fc600078e02b2 */
[----:B------:R2:W-:Y:S04]  /*9380*/  STL.64 [R1+0x518], R8 ;  /* 0x0005180801007387 */ /* 0x0005e80000100a00 */
[----:B------:R2:W-:Y:S01]  /*9390*/  LDGSTS.E [R2+0x2de00], desc[UR20][R8.64], !P4 ;  /* 0x2de0000008027fae */ /* 0x0005e2000e1a1014 */
[----:B------:R-:W-:Y:S01]  /*93a0*/  ISETP.GE.U32.AND P4, PT, R0, 0x7fffff61, PT ;  /* 0x7fffff610000780c */ /* 0x000fe20003f86070 */
[----:B----4-:R-:W-:Y:S02]  /*93b0*/  IMAD.WIDE R10, R245, 0x4, R180 ;  /* 0x00000004f50a7825 */ /* 0x010fe400078e02b4 */
[----:B------:R4:W-:Y:S01]  /*93c0*/  STL.64 [R1+0x508], R14 ;  /* 0x0005080e01007387 */ /* 0x0009e20000100a00 */
[----:B------:R-:W4:Y:S01]  /*93d0*/  S2R R244, SR_TID.X ;  /* 0x0000000000f47919 */ /* 0x000f220000002100 */
[----:B-1----:R-:W-:-:S02]  /*93e0*/  VIADD R0, R4, 0xffffff9f ;  /* 0xffffff9f04007836 */ /* 0x002fc40000000000 */
[----:B------:R-:W-:Y:S01]  /*93f0*/  VIADD R100, R100, 0xffffff7d ;  /* 0xffffff7d64647836 */ /* 0x000fe20000000000 */
[----:B------:R4:W-:Y:S01]  /*9400*/  LDGSTS.E [R2+0x2e000], desc[UR20][R14.64], !P6 ;  /* 0x2e0000000e027fae */ /* 0x0009e2000f1a1014 */
[C---:B--2---:R-:W-:Y:S01]  /*9410*/  IMAD.WIDE R8, R245.reuse, 0x4, R44 ;  /* 0x00000004f5087825 */ /* 0x044fe200078e022c */
[----:B------:R-:W1:Y:S02]  /*9420*/  LDC R4, c[0x0][0x3a0] ;  /* 0x0000e800ff047b82 */ /* 0x000e640000000800 */
[----:B------:R2:W-:Y:S04]  /*9430*/  STL.64 [R1+0x4e8], R12 ;  /* 0x0004e80c01007387 */ /* 0x0005e80000100a00 */
[----:B------:R2:W-:Y:S01]  /*9440*/  LDGSTS.E [R2+0x2e200], desc[UR20][R12.64], !P6 ;  /* 0x2e2000000c027fae */ /* 0x0005e2000f1a1014 */
[----:B-----5:R-:W-:Y:S01]  /*9450*/  IADD3 R164, PT, PT, R164, -0x84, RZ ;  /* 0xffffff7ca4a47810 */ /* 0x020fe20007ffe0ff */
[----:B---3--:R-:W-:Y:S01]  /*9460*/  VIADD R172, R172, 0xffffff7b ;  /* 0xffffff7bacac7836 */ /* 0x008fe20000000000 */
[----:B------:R-:W3:Y:S01]  /*9470*/  LDC R180, c[0x0][0x3a0] ;  /* 0x0000e800ffb47b82 */ /* 0x000ee20000000800 */
[C---:B----4-:R-:W-:Y:S01]  /*9480*/  IMAD.WIDE R14, R245.reuse, 0x4, R182 ;  /* 0x00000004f50e7825 */ /* 0x050fe200078e02b6 */
[----:B------:R4:W-:Y:S04]  /*9490*/  STL.64 [R1+0x4b8], R10 ;  /* 0x0004b80a01007387 */ /* 0x0009e80000100a00 */
[----:B------:R4:W-:Y:S01]  /*94a0*/  LDGSTS.E [R2+0x2e400], desc[UR20][R10.64], !P6 ;  /* 0x2e4000000a027fae */ /* 0x0009e2000f1a1014 */
[----:B--2---:R-:W-:-:S03]  /*94b0*/  IMAD.WIDE R12, R245, 0x4, R184 ;  /* 0x00000004f50c7825 */ /* 0x004fc600078e02b8 */
        /* <DEDUP_REMOVED lines=8> */
[----:B----4-:R-:W-:-:S03]  /*9540*/  IMAD.WIDE R14, R245, 0x4, R188 ;  /* 0x00000004f50e7825 */ /* 0x010fc600078e02bc */
[----:B------:R4:W-:Y:S01]  /*9550*/  STL.64 [R1+0x428], R10 ;  /* 0x0004280a01007387 */ /* 0x0009e20000100a00 */
[----:B------:R-:W-:Y:S01]  /*9560*/  ISETP.GE.U32.AND P6, PT, R0, 0x7fffff60, PT ;  /* 0x7fffff600000780c */ /* 0x000fe20003fc6070 */
[----:B------:R-:W5:Y:S02]  /*9570*/  LDC R188, c[0x0][0x3a0] ;  /* 0x0000e800ffbc7b82 */ /* 0x000f640000000800 */
[----:B------:R4:W-:Y:S01]  /*9580*/  LDGSTS.E [R2+0x2ec00], desc[UR20][R10.64], !P5 ;  /* 0x2ec000000a027fae */ /* 0x0009e2000e9a1014 */
[----:B--2---:R-:W-:-:S03]  /*9590*/  IMAD.WIDE R12, R245, 0x4, R190 ;  /* 0x00000004f50c7825 */ /* 0x004fc600078e02be */
[----:B------:R2:W-:Y:S04]  /*95a0*/  STL.64 [R1+0x400], R8 ;  /* 0x0004000801007387 */ /* 0x0005e80000100a00 */
[----:B------:R2:W-:Y:S01]  /*95b0*/  LDGSTS.E [R2+0x2ee00], desc[UR20][R8.64], !P5 ;  /* 0x2ee0000008027fae */ /* 0x0005e2000e9a1014 */
[----:B----4-:R-:W-:-:S03]  /*95c0*/  IMAD.WIDE R10, R245, 0x4, R192 ;  /* 0x00000004f50a7825 */ /* 0x010fc600078e02c0 */
[----:B------:R4:W-:Y:S01]  /*95d0*/  STL.64 [R1+0x3d8], R14 ;  /* 0x0003d80e01007387 */ /* 0x0009e20000100a00 */
[----:B------:R-:W-:Y:S02]  /*95e0*/  IADD3 R0, PT, PT, R6, -0x62, RZ ;  /* 0xffffff9e06007810 */ /* 0x000fe40007ffe0ff */
[----:B------:R-:W1:Y:S01]  /*95f0*/  LDC R6, c[0x0][0x3a0] ;  /* 0x0000e800ff067b82 */ /* 0x000e620000000800 */
[----:B------:R4:W-:Y:S01]  /*9600*/  LDGSTS.E [R2+0x2f000], desc[UR20][R14.64], !P3 ;  /* 0x2f0000000e027fae */ /* 0x0009e2000d9a1014 */
[----:B--2---:R-:W-:-:S03]  /*9610*/  IMAD.WIDE R8, R245, 0x4, R48 ;  /* 0x00000004f5087825 */ /* 0x004fc600078e0230 */
[----:B------:R2:W-:Y:S01]  /*9620*/  STL.64 [R1+0x3b0], R12 ;  /* 0x0003b00c01007387 */ /* 0x0005e20000100a00 */
[----:B------:R-:W-:Y:S02]  /*9630*/  ISETP.GE.U32.AND P5, PT, R0, 0x7fffff5f, PT ;  /* 0x7fffff5f0000780c */ /* 0x000fe40003fa6070 */
[----:B------:R-:W1:Y:S01]  /*9640*/  LDC R48, c[0x0][0x3a0] ;  /* 0x0000e800ff307b82 */ /* 0x000e620000000800 */
[----:B------:R2:W-:Y:S01]  /*9650*/  LDGSTS.E [R2+0x2f200], desc[UR20][R12.64], !P3 ;  /* 0x2f2000000c027fae */ /* 0x0005e2000d9a1014 */
[----:B----4-:R-:W-:-:S03]  /*9660*/  IMAD.WIDE R14, R245, 0x4, R194 ;  /* 0x00000004f50e7825 */ /* 0x010fc600078e02c2 */
[----:B------:R4:W-:Y:S03]  /*9670*/  STL.64 [R1+0x398], R10 ;  /* 0x0003980a01007387 */ /* 0x0009e60000100a00 */
[----:B------:R-:W1:Y:S01]  /*9680*/  LDC R49, c[0x0][0x3a0] ;  /* 0x0000e800ff317b82 */ /* 0x000e620000000800 */
[----:B------:R4:W-:Y:S01]  /*9690*/  LDGSTS.E [R2+0x2f400], desc[UR20][R10.64], !P3 ;  /* 0x2f4000000a027fae */ /* 0x0009e2000d9a1014 */
[----:B--2---:R-:W-:-:S03]  /*96a0*/  IMAD.WIDE R12, R245, 0x4, R196 ;  /* 0x00000004f50c7825 */ /* 0x004fc600078e02c4 */
[----:B------:R2:W-:Y:S01]  /*96b0*/  STL.64 [R1+0x368], R8 ;  /* 0x0003680801007387 */ /* 0x0005e20000100a00 */
[----:B------:R-:W-:Y:S02]  /*96c0*/  LOP3.LUT R244, R244, 0x3f, RZ, 0xc0, !PT ;  /* 0x0000003ff4f47812 */ /* 0x000fe400078ec0ff */
[----:B------:R-:W3:Y:S01]  /*96d0*/  LDC R196, c[0x0][0x3a0] ;  /* 0x0000e800ffc47b82 */ /* 0x000ee20000000800 */
[----:B------:R2:W-:Y:S01]  /*96e0*/  LDGSTS.E [R2+0x2f600], desc[UR20][R8.64], !P3 ;  /* 0x2f60000008027fae */ /* 0x0005e2000d9a1014 */
[----:B------:R-:W-:Y:S02]  /*96f0*/  VIADD R0, R5, 0xffffff9d ;  /* 0xffffff9d05007836 */ /* 0x000fe40000000000 */
[C---:B----4-:R-:W-:Y:S01]  /*9700*/  IMAD.WIDE R10, R245.reuse, 0x4, R198 ;  /* 0x00000004f50a7825 */ /* 0x050fe200078e02c6 */
[----:B------:R4:W-:Y:S03]  /*9710*/  STL.64 [R1+0x348], R14 ;  /* 0x0003480e01007387 */ /* 0x0009e60000100a00 */
[----:B------:R-:W3:Y:S01]  /*9720*/  LDC R5, c[0x0][0x3a0] ;  /* 0x0000e800ff057b82 */ /* 0x000ee20000000800 */
[----:B------:R4:W-:Y:S01]  /*9730*/  LDGSTS.E [R2+0x2f800], desc[UR20][R14.64], !P4 ;  /* 0x2f8000000e027fae */ /* 0x0009e2000e1a1014 */
[----:B--2---:R-:W-:-:S03]  /*9740*/  IMAD.WIDE R8, R245, 0x4, R50 ;  /* 0x00000004f5087825 */ /* 0x004fc600078e0232 */
[----:B------:R2:W-:Y:S04]  /*9750*/  STL.64 [R1+0x328], R12 ;  /* 0x0003280c01007387 */ /* 0x0005e80000100a00 */
[----:B------:R2:W-:Y:S01]  /*9760*/  LDGSTS.E [R2+0x2fa00], desc[UR20][R12.64], !P4 ;  /* 0x2fa000000c027fae */ /* 0x0005e2000e1a1014 */
[----:B----4-:R-:W-:-:S03]  /*9770*/  IMAD.WIDE R14, R245, 0x4, R200 ;  /* 0x00000004f50e7825 */ /* 0x010fc600078e02c8 */
[----:B------:R4:W-:Y:S01]  /*9780*/  STL.64 [R1+0x300], R10 ;  /* 0x0003000a01007387 */ /* 0x0009e20000100a00 */
[----:B------:R-:W-:-:S03]  /*9790*/  ISETP.GE.U32.AND P3, PT, R0, 0x7fffff5e, PT ;  /* 0x7fffff5e0000780c */ /* 0x000fc60003f66070 */
[----:B------:R4:W-:Y:S01]  /*97a0*/  LDGSTS.E [R2+0x2fc00], desc[UR20][R10.64], !P4 ;  /* 0x2fc000000a027fae */ /* 0x0009e2000e1a1014 */
[----:B--2---:R-:W-:-:S03]  /*97b0*/  IMAD.WIDE R12, R245, 0x4, R202 ;  /* 0x00000004f50c7825 */ /* 0x004fc600078e02ca */
[----:B------:R2:W-:Y:S04]  /*97c0*/  STL.64 [R1+0x2f0], R8 ;  /* 0x0002f00801007387 */ /* 0x0005e80000100a00 */
[----:B------:R2:W-:Y:S01]  /*97d0*/  LDGSTS.E [R2+0x2fe00], desc[UR20][R8.64], !P4 ;  /* 0x2fe0000008027fae */ /* 0x0005e2000e1a1014 */
[----:B-1----:R-:W-:Y:S02]  /*97e0*/  VIADD R0, R4, 0xffffff9c ;  /* 0xffffff9c04007836 */ /* 0x002fe40000000000 */
[----:B------:R-:W1:Y:S01]  /*97f0*/  LDC R4, c[0x0][0x3a0] ;  /* 0x0000e800ff047b82 */ /* 0x000e620000000800 */
[C---:B----4-:R-:W-:Y:S01]  /*9800*/  IMAD.WIDE R10, R245.reuse, 0x4, R204 ;  /* 0x00000004f50a7825 */ /* 0x050fe200078e02cc */
[----:B------:R4:W-:Y:S04]  /*9810*/  STL.64 [R1+0x2e0], R14 ;  /* 0x0002e00e01007387 */ /* 0x0009e80000100a00 */
[----:B------:R4:W-:Y:S01]  /*9820*/  LDGSTS.E [R2+0x30000], desc[UR20][R14.64], !P6 ;  /* 0x300000000e027fae */ /* 0x0009e2000f1a1014 */
[----:B--2---:R-:W-:-:S03]  /*9830*/  IMAD.WIDE R8, R245, 0x4, R52 ;  /* 0x00000004f5087825 */ /* 0x004fc600078e0234 */
[----:B------:R2:W-:Y:S01]  /*9840*/  STL.64 [R1+0x2c8], R12 ;  /* 0x0002c80c01007387 */ /* 0x0005e20000100a00 */
[----:B------:R-:W-:Y:S01]  /*9850*/  ISETP.GE.U32.AND P4, PT, R0, 0x7fffff5d, PT ;  /* 0x7fffff5d0000780c */ /* 0x000fe20003f86070 */
[----:B------:R-:W1:Y:S02]  /*9860*/  LDC R204, c[0x0][0x3a0] ;  /* 0x0000e800ffcc7b82 */ /* 0x000e640000000800 */
        /* <DEDUP_REMOVED lines=15> */
[----:B---3--:R-:W-:-:S03]  /*9960*/  VIADD R180, R180, 0xffffff7a ;  /* 0xffffff7ab4b47836 */ /* 0x008fc60000000000 */
[----:B------:R4:W-:Y:S01]  /*9970*/  LDGSTS.E [R2+0x30c00], desc[UR20][R10.64], !P5 ;  /* 0x30c000000a027fae */ /* 0x0009e2000e9a1014 */
[----:B------:R-:W-:Y:S02]  /*9980*/  VIADD R0, R6, 0xffffff9b ;  /* 0xffffff9b06007836 */ /* 0x000fe40000000000 */
[----:B-----5:R-:W-:Y:S01]  /*9990*/  VIADD R188, R188, 0xffffff79 ;  /* 0xffffff79bcbc7836 */ /* 0x020fe20000000000 */
[----:B------:R3:W-:Y:S01]  /*99a0*/  STL.64 [R1+0x258], R8 ;  /* 0x0002580801007387 */ /* 0x0007e20000100a00 */
[C---:B--2---:R-:W-:Y:S01]  /*99b0*/  IMAD.WIDE R12, R245.reuse, 0x4, R214 ;  /* 0x00000004f50c7825 */ /* 0x044fe200078e02d6 */
[----:B------:R-:W2:Y:S02]  /*99c0*/  LDC R6, c[0x0][0x3a0] ;  /* 0x0000e800ff067b82 */ /* 0x000ea40000000800 */
[----:B------:R3:W-:Y:S01]  /*99d0*/  LDGSTS.E [R2+0x30e00], desc[UR20][R8.64], !P5 ;  /* 0x30e0000008027fae */ /* 0x0007e2000e9a1014 */
[----:B----4-:R-:W-:-:S03]  /*99e0*/  IMAD.WIDE R10, R245, 0x4, R216 ;  /* 0x00000004f50a7825 */ /* 0x010fc600078e02d8 */
[----:B------:R4:W-:Y:S01]  /*99f0*/  STL.64 [R1+0x248], R14 ;  /* 0x0002480e01007387 */ /* 0x0009e20000100a00 */
[----:B------:R-:W-:Y:S01]  /*9a00*/  IADD3 R196, PT, PT, R196, -0x88, RZ ;  /* 0xffffff78c4c47810 */ /* 0x000fe20007ffe0ff */
[----:B------:R-:W5:Y:S02]  /*9a10*/  LDC R212, c[0x0][0x3a0] ;  /* 0x0000e800ffd47b82 */ /* 0x000f640000000800 */
[----:B------:R4:W-:Y:S01]  /*9a20*/  LDGSTS.E [R2+0x31000], desc[UR20][R14.64], !P3 ;  /* 0x310000000e027fae */ /* 0x0009e2000d9a1014 */
[----:B---3--:R-:W-:-:S03]  /*9a30*/  IMAD.WIDE R8, R245, 0x4, R66 ;  /* 0x00000004f5087825 */ /* 0x008fc600078e0242 */
[----:B------:R3:W-:Y:S04]  /*9a40*/  STL.64 [R1+0x238], R12 ;  /* 0x0002380c01007387 */ /* 0x0007e80000100a00 */
[----:B------:R3:W-:Y:S01]  /*9a50*/  LDGSTS.E [R2+0x31200], desc[UR20][R12.64], !P3 ;  /* 0x312000000c027fae */ /* 0x0007e2000d9a1014 */
[----:B----4-:R-:W-:-:S03]  /*9a60*/  IMAD.WIDE R14, R245, 0x4, R218 ;  /* 0x00000004f50e7825 */ /* 0x010fc600078e02da */
[----:B------:R4:W-:Y:S04]  /*9a70*/  STL.64 [R1+0x220], R10 ;  /* 0x0002200a01007387 */ /* 0x0009e80000100a00 */
[----:B------:R4:W-:Y:S01]  /*9a80*/  LDGSTS.E [R2+0x31400], desc[UR20][R10.64], !P3 ;  /* 0x314000000a027fae */ /* 0x0009e2000d9a1014 */
[----:B---3--:R-:W-:-:S03]  /*9a90*/  IMAD.WIDE R12, R245, 0x4, R220 ;  /* 0x00000004f50c7825 */ /* 0x008fc600078e02dc */
[----:B------:R3:W-:Y:S01]  /*9aa0*/  STL.64 [R1+0x210], R8 ;  /* 0x0002100801007387 */ /* 0x0007e20000100a00 */
[----:B------:R-:W-:Y:S01]  /*9ab0*/  ISETP.GE.U32.AND P6, PT, R0, 0x7fffff5c, PT ;  /* 0x7fffff5c0000780c */ /* 0x000fe20003fc6070 */
[----:B------:R-:W1:Y:S02]  /*9ac0*/  LDC R220, c[0x0][0x3a0] ;  /* 0x0000e800ffdc7b82 */ /* 0x000e640000000800 */
[----:B------:R3:W-:Y:S01]  /*9ad0*/  LDGSTS.E [R2+0x31600], desc[UR20][R8.64], !P3 ;  /* 0x3160000008027fae */ /* 0x0007e2000d9a1014 */
[----:B----4-:R-:W-:-:S03]  /*9ae0*/  IMAD.WIDE R10, R245, 0x4, R222 ;  /* 0x00000004f50a7825 */ /* 0x010fc600078e02de */
[----:B------:R4:W-:Y:S04]  /*9af0*/  STL.64 [R1+0x200], R14 ;  /* 0x0002000e01007387 */ /* 0x0009e80000100a00 */
        /* <DEDUP_REMOVED lines=11> */
[----:B------:R4:W-:Y:S01]  /*9bb0*/  STL.64 [R1+0x1e0], R14 ;  /* 0x0001e00e01007387 */ /* 0x0009e20000100a00 */
[----:B------:R-:W-:Y:S01]  /*9bc0*/  IADD3 R0, PT, PT, R5, -0x66, RZ ;  /* 0xffffff9a05007810 */ /* 0x000fe20007ffe0ff */
[----:B------:R-:W1:Y:S02]  /*9bd0*/  LDC R228, c[0x0][0x3a0] ;  /* 0x0000e800ffe47b82 */ /* 0x000e640000000800 */
[----:B------:R2:W-:Y:S01]  /*9be0*/  STL.64 [R1+0x1d8], R12 ;  /* 0x0001d80c01007387 */ /* 0x0005e20000100a00 */
[----:B---3--:R-:W-:-:S03]  /*9bf0*/  IMAD.WIDE R8, R245, 0x4, R58 ;  /* 0x00000004f5087825 */ /* 0x008fc600078e023a */
[----:B------:R3:W-:Y:S02]  /*9c00*/  STL.64 [R1+0x1d0], R10 ;  /* 0x0001d00a01007387 */ /* 0x0007e40000100a00 */
[----:B------:R-:W1:Y:S02]  /*9c10*/  LDC R5, c[0x0][0x3a0] ;  /* 0x0000e800ff057b82 */ /* 0x000e640000000800 */
[----:B------:R2:W-:Y:S04]  /*9c20*/  STL.64 [R1+0x1c8], R8 ;  /* 0x0001c80801007387 */ /* 0x0005e80000100a00 */
[----:B------:R-:W5:Y:S01]  /*9c30*/  LDL.LU.64 R64, [R1+0x118] ;  /* 0x0001180001407983 */ /* 0x000f620000300a00 */
[----:B------:R-:W-:-:S03]  /*9c40*/  ISETP.GE.U32.AND P5, PT, R0, 0x7fffff5b, PT ;  /* 0x7fffff5b0000780c */ /* 0x000fc60003fa6070 */
[----:B------:R4:W-:Y:S04]  /*9c50*/  LDGSTS.E [R2+0x32000], desc[UR20][R14.64], !P6 ;  /* 0x320000000e027fae */ /* 0x0009e8000f1a1014 */
[----:B------:R2:W-:Y:S04]  /*9c60*/  LDGSTS.E [R2+0x32200], desc[UR20][R12.64], !P6 ;  /* 0x322000000c027fae */ /* 0x0005e8000f1a1014 */
[----:B------:R-:W-:Y:S01]  /*9c70*/  LDGSTS.E [R2+0x32400], desc[UR20][R10.64], !P6 ;  /* 0x324000000a027fae */ /* 0x000fe2000f1a1014 */
[----:B----4-:R-:W-:-:S03]  /*9c80*/  IMAD.WIDE R14, R245, 0x4, R232 ;  /* 0x00000004f50e7825 */ /* 0x010fc600078e02e8 */
[----:B------:R4:W-:Y:S01]  /*9c90*/  LDGSTS.E [R2+0x32600], desc[UR20][R8.64], !P6 ;  /* 0x3260000008027fae */ /* 0x0009e2000f1a1014 */
[----:B--2---:R-:W-:-:S03]  /*9ca0*/  IMAD.WIDE R12, R245, 0x4, R234 ;  /* 0x00000004f50c7825 */ /* 0x004fc600078e02ea */
[----:B------:R2:W-:Y:S04]  /*9cb0*/  LDGSTS.E [R2+0x32800], desc[UR20][R16.64], !P5 ;  /* 0x3280000010027fae */ /* 0x0005e8000e9a1014 */
[----:B---3--:R-:W3:Y:S04]  /*9cc0*/  LDL.LU.64 R10, [R1+0x120] ;  /* 0x00012000010a7983 */ /* 0x008ee80000300a00 */
[----:B------:R-:W3:Y:S01]  /*9cd0*/  LDL.LU.64 R74, [R1+0x130] ;  /* 0x00013000014a7983 */ /* 0x000ee20000300a00 */
[----:B----4-:R-:W-:-:S03]  /*9ce0*/  IMAD.WIDE R8, R245, 0x4, R60 ;  /* 0x00000004f5087825 */ /* 0x010fc600078e023c */
[----:B------:R-:W4:Y:S04]  /*9cf0*/  LDL.LU.64 R72, [R1+0x128] ;  /* 0x0001280001487983 */ /* 0x000f280000300a00 */
[----:B------:R2:W-:Y:S04]  /*9d00*/  STL.64 [R1+0x1c0], R16 ;  /* 0x0001c01001007387 */ /* 0x0005e80000100a00 */
[----:B------:R1:W-:Y:S04]  /*9d10*/  STL.64 [R1+0x1b8], R14 ;  /* 0x0001b80e01007387 */ /* 0x0003e80000100a00 */
[----:B------:R1:W-:Y:S04]  /*9d20*/  STL.64 [R1+0x1b0], R12 ;  /* 0x0001b00c01007387 */ /* 0x0003e80000100a00 */
[----:B------:R1:W-:Y:S01]  /*9d30*/  LDGSTS.E [R2+0x32a00], desc[UR20][R14.64], !P5 ;  /* 0x32a000000e027fae */ /* 0x0003e2000e9a1014 */
[----:B--2---:R-:W-:-:S02]  /*9d40*/  IMAD.WIDE R16, R245, 0x4, R236 ;  /* 0x00000004f5107825 */ /* 0x004fc400078e02ec */
[----:B------:R-:W2:Y:S01]  /*9d50*/  LDC R236, c[0x0][0x3a0] ;  /* 0x0000e800ffec7b82 */ /* 0x000ea20000000800 */
[----:B------:R2:W-:Y:S04]  /*9d60*/  STL.64 [R1+0x1a8], R8 ;  /* 0x0001a80801007387 */ /* 0x0005e80000100a00 */
[----:B------:R1:W-:Y:S04]  /*9d70*/  LDGSTS.E [R2+0x32c00], desc[UR20][R12.64], !P5 ;  /* 0x32c000000c027fae */ /* 0x0003e8000e9a1014 */
[----:B------:R-:W4:Y:S01]  /*9d80*/  LDL.LU.64 R246, [R1+0x138] ;  /* 0x0001380001f67983 */ /* 0x000f220000300a00 */
[----:B-1----:R-:W-:-:S03]  /*9d90*/  IMAD.WIDE R14, R245, 0x4, R238 ;  /* 0x00000004f50e7825 */ /* 0x002fc600078e02ee */
[----:B------:R-:W4:Y:S01]  /*9da0*/  LDL.LU.64 R248, [R1+0x140] ;  /* 0x0001400001f87983 */ /* 0x000f220000300a00 */
[----:B------:R-:W-:-:S03]  /*9db0*/  IMAD.WIDE R12, R245, 0x4, R240 ;  /* 0x00000004f50c7825 */ /* 0x000fc600078e02f0 */
[----:B------:R-:W4:Y:S04]  /*9dc0*/  LDL.LU.64 R250, [R1+0x150] ;  /* 0x0001500001fa7983 */ /* 0x000f280000300a00 */
[----:B------:R-:W-:Y:S04]  /*9dd0*/  STL.64 [R1+0x1a0], R16 ;  /* 0x0001a01001007387 */ /* 0x000fe80000100a00 */
[----:B------:R-:W-:Y:S01]  /*9de0*/  STL.64 [R1+0x198], R14 ;  /* 0x0001980e01007387 */ /* 0x000fe20000100a00 */
[----:B------:R-:W-:Y:S02]  /*9df0*/  VIADD R0, R4, 0xffffff99 ;  /* 0xffffff9904007836 */ /* 0x000fe40000000000 */
[----:B------:R-:W1:Y:S01]  /*9e00*/  LDC R4, c[0x0][0x3a0] ;  /* 0x0000e800ff047b82 */ /* 0x000e620000000800 */
[----:B------:R-:W-:Y:S04]  /*9e10*/  STL.64 [R1+0x190], R12 ;  /* 0x0001900c01007387 */ /* 0x000fe80000100a00 */
[----:B------:R-:W4:Y:S01]  /*9e20*/  LDL.LU.64 R242, [R1+0x148] ;  /* 0x0001480001f27983 */ /* 0x000f220000300a00 */
[----:B------:R-:W-:-:S03]  /*9e30*/  ISETP.GE.U32.AND P3, PT, R0, 0x7fffff5a, PT ;  /* 0x7fffff5a0000780c */ /* 0x000fc60003f66070 */
[----:B------:R2:W-:Y:S10]  /*9e40*/  LDGSTS.E [R2+0x32e00], desc[UR20][R8.64], !P5 ;  /* 0x32e0000008027fae */ /* 0x0005f4000e9a1014 */
[----:B------:R5:W-:Y:S01]  /*9e50*/  LDGSTS.E [R2+0x33000], desc[UR20][R16.64], !P3 ;  /* 0x3300000010027fae */ /* 0x000be2000d9a1014 */
[----:B--2---:R-:W-:-:S03]  /*9e60*/  IMAD.WIDE R8, R245, 0x4, R62 ;  /* 0x00000004f5087825 */ /* 0x004fc600078e023e */
[----:B------:R3:W-:Y:S04]  /*9e70*/  LDGSTS.E [R2+0x33200], desc[UR20][R14.64], !P3 ;  /* 0x332000000e027fae */ /* 0x0007e8000d9a1014 */
[----:B------:R2:W-:Y:S04]  /*9e80*/  STL.64 [R1+0x188], R8 ;  /* 0x0001880801007387 */ /* 0x0005e80000100a00 */
[----:B------:R1:W-:Y:S04]  /*9e90*/  LDGSTS.E [R2+0x33400], desc[UR20][R12.64], !P3 ;  /* 0x334000000c027fae */ /* 0x0003e8000d9a1014 */
[----:B------:R-:W4:Y:S04]  /*9ea0*/  LDL.LU.64 R70, [R1+0x208] ;  /* 0x0002080001467983 */ /* 0x000f280000300a00 */
[----:B------:R-:W-:Y:S04]  /*9eb0*/  LDGSTS.E [R2+0x33600], desc[UR20][R8.64], !P3 ;  /* 0x3360000008027fae */ /* 0x000fe8000d9a1014 */
[----:B--2---:R-:W2:Y:S04]  /*9ec0*/  LDL.LU.64 R8, [R1+0x218] ;  /* 0x0002180001087983 */ /* 0x004ea80000300a00 */
[----:B------:R-:W2:Y:S01]  /*9ed0*/  LDL.LU.64 R68, [R1+0x230] ;  /* 0x0002300001447983 */ /* 0x000ea20000300a00 */
[----:B-----5:R-:W-:-:S05]  /*9ee0*/  IMAD.WIDE R16, R245, 0x4, R64 ;  /* 0x00000004f5107825 */ /* 0x020fca00078e0240 */
[----:B------:R5:W-:Y:S04]  /*9ef0*/  STL.64 [R1+0x180], R16 ;  /* 0x0001801001007387 */ /* 0x000be80000100a00 */
[----:B------:R-:W2:Y:S01]  /*9f00*/  LDL.LU.64 R64, [R1+0x228] ;  /* 0x0002280001407983 */ /* 0x000ea20000300a00 */
[----:B------:R-:W-:Y:S02]  /*9f10*/  VIADD R0, R6, 0xffffff98 ;  /* 0xffffff9806007836 */ /* 0x000fe40000000000 */
[----:B------:R-:W2:Y:S03]  /*9f20*/  LDC R6, c[0x0][0x3a0] ;  /* 0x0000e800ff067b82 */ /* 0x000ea60000000800 */
[----:B------:R-:W-:Y:S01]  /*9f30*/  ISETP.GE.U32.AND P4, PT, R0, 0x7fffff59, PT ;  /* 0x7fffff590000780c */ /* 0x000fe20003f86070 */
[----:B---3--:R-:W-:-:S12]  /*9f40*/  IMAD.WIDE R14, R245, 0x4, R10 ;  /* 0x00000004f50e7825 */ /* 0x008fd800078e020a */
[----:B------:R5:W-:Y:S01]  /*9f50*/  LDGSTS.E [R2+0x33800], desc[UR20][R16.64], !P4 ;  /* 0x3380000010027fae */ /* 0x000be2000e1a1014 */
[----:B-1----:R-:W-:-:S04]  /*9f60*/  IMAD.WIDE R12, R245, 0x4, R74 ;  /* 0x00000004f50c7825 */ /* 0x002fc800078e024a */
[C---:B----4-:R-:W-:Y:S01]  /*9f70*/  IMAD.WIDE R10, R245.reuse, 0x4, R72 ;  /* 0x00000004f50a7825 */ /* 0x050fe200078e0248 */
[----:B------:R1:W-:Y:S04]  /*9f80*/  STL.64 [R1+0x178], R14 ;  /* 0x0001780e01007387 */ /* 0x0003e80000100a00 */
[----:B------:R-:W-:Y:S04]  /*9f90*/  STL.64 [R1+0x170], R12 ;  /* 0x0001700c01007387 */ /* 0x000fe80000100a00 */
[----:B------:R1:W-:Y:S04]  /*9fa0*/  LDGSTS.E [R2+0x33a00], desc[UR20][R14.64], !P4 ;  /* 0x33a000000e027fae */ /* 0x0003e8000e1a1014 */
[----:B------:R3:W-:Y:S04]  /*9fb0*/  STL.64 [R1+0x168], R10 ;  /* 0x0001680a01007387 */ /* 0x0007e80000100a00 */
[----:B------:R4:W-:Y:S04]  /*9fc0*/  LDGSTS.E [R2+0x33c00], desc[UR20][R12.64], !P4 ;  /* 0x33c000000c027fae */ /* 0x0009e8000e1a1014 */
[----:B------:R-:W2:Y:S04]  /*9fd0*/  LDL.LU.64 R76, [R1+0x240] ;  /* 0x00024000014c7983 */ /* 0x000ea80000300a00 */
[----:B------:R-:W-:Y:S01]  /*9fe0*/  LDGSTS.E [R2+0x33e00], desc[UR20][R10.64], !P4 ;  /* 0x33e000000a027fae */ /* 0x000fe2000e1a1014 */
[----:B------:R-:W-:-:S04]  /*9ff0*/  IMAD.WIDE R18, R245, 0x4, R246 ;  /* 0x00000004f5127825 */ /* 0x000fc800078e02f6 */
[C---:B-----5:R-:W-:Y:S01]  /*a000*/  IMAD.WIDE R16, R245.reuse, 0x4, R248 ;  /* 0x00000004f5107825 */ /* 0x060fe200078e02f8 */
[----:B------:R-:W-:Y:S03]  /*a010*/  STL.64 [R1+0x160], R18 ;  /* 0x0001601201007387 */ /* 0x000fe60000100a00 */
[----:B-1----:R-:W-:Y:S01]  /*a020*/  IMAD.WIDE R14, R245, 0x4, R250 ;  /* 0x00000004f50e7825 */ /* 0x002fe200078e02fa */
[----:B---3--:R-:W3:Y:S04]  /*a030*/  LDL.LU.64 R10, [R1+0x250] ;  /* 0x00025000010a7983 */ /* 0x008ee80000300a00 */
[----:B------:R1:W-:Y:S01]  /*a040*/  STL.64 [R1+0x158], R16 ;  /* 0x0001581001007387 */ /* 0x0003e20000100a00 */
[----:B------:R-:W-:-:S02]  /*a050*/  VIADD R0, R5, 0xffffff97 ;  /* 0xffffff9705007836 */ /* 0x000fc40000000000 */
[----:B------:R-:W5:Y:S01]  /*a060*/  LDC R5, c[0x0][0x3a0] ;  /* 0x0000e800ff057b82 */ /* 0x000f620000000800 */
[----:B------:R-:W5:Y:S04]  /*a070*/  LDL.LU.64 R246, [R1+0x268] ;  /* 0x0002680001f67983 */ /* 0x000f680000300a00 */
[----:B------:R2:W-:Y:S01]  /*a080*/  STL.64 [R1+0x150], R14 ;  /* 0x0001500e01007387 */ /* 0x0005e20000100a00 */
[----:B----4-:R-:W-:-:S03]  /*a090*/  IMAD.WIDE R12, R245, 0x4, R242 ;  /* 0x00000004f50c7825 */ /* 0x010fc600078e02f2 */
[----:B------:R-:W4:Y:S01]  /*a0a0*/  LDL.LU.64 R248, [R1+0x260] ;  /* 0x0002600001f87983 */ /* 0x000f220000300a00 */
[----:B------:R-:W-:-:S03]  /*a0b0*/  ISETP.GE.U32.AND P6, PT, R0, 0x7fffff58, PT ;  /* 0x7fffff580000780c */ /* 0x000fc60003fc6070 */
[----:B------:R1:W-:Y:S04]  /*a0c0*/  STL.64 [R1+0x148], R12 ;  /* 0x0001480c01007387 */ /* 0x0003e80000100a00 */
[----:B------:R-:W4:Y:S04]  /*a0d0*/  LDL.LU.64 R250, [R1+0x278] ;  /* 0x0002780001fa7983 */ /* 0x000f280000300a00 */
[----:B------:R-:W4:Y:S04]  /*a0e0*/  LDL.LU.64 R242, [R1+0x288] ;  /* 0x0002880001f27983 */ /* 0x000f280000300a00 */
[----:B------:R-:W-:Y:S04]  /*a0f0*/  LDGSTS.E [R2+0x34000], desc[UR20][R18.64], !P6 ;  /* 0x3400000012027fae */ /* 0x000fe8000f1a1014 */
[----:B------:R1:W-:Y:S04]  /*a100*/  LDGSTS.E [R2+0x34200], desc[UR20][R16.64], !P6 ;  /* 0x3420000010027fae */ /* 0x0003e8000f1a1014 */
[----:B------:R2:W-:Y:S01]  /*a110*/  LDGSTS.E [R2+0x34400], desc[UR20][R14.64], !P6 ;  /* 0x344000000e027fae */ /* 0x0005e2000f1a1014 */
[----:B------:R-:W-:-:S02]  /*a120*/  IADD3 R0, PT, PT, R4, -0x6a, RZ ;  /* 0xffffff9604007810 */ /* 0x000fc40007ffe0ff */
[----:B------:R-:W2:Y:S01]  /*a130*/  LDC R4, c[0x0][0x3a0] ;  /* 0x0000e800ff047b82 */ /* 0x000ea20000000800 */
[----:B------:R2:W-:Y:S01]  /*a140*/  LDGSTS.E [R2+0x34600], desc[UR20][R12.64], !P6 ;  /* 0x346000000c027fae */ /* 0x0005e2000f1a1014 */
[----:B-1----:R-:W-:-:S05]  /*a150*/  IMAD.WIDE R16, R245, 0x4, R70 ;  /* 0x00000004f5107825 */ /* 0x002fca00078e0246 */
[----:B------:R1:W-:Y:S04]  /*a160*/  STL.64 [R1+0x140], R16 ;  /* 0x0001401001007387 */ /* 0x0003e80000100a00 */
[----:B------:R-:W4:Y:S01]  /*a170*/  LDL.LU.64 R74, [R1+0x2a0] ;  /* 0x0002a000014a7983 */ /* 0x000f220000300a00 */
[----:B--2---:R-:W-:-:S05]  /*a180*/  IMAD.WIDE R14, R245, 0x4, R8 ;  /* 0x00000004f50e7825 */ /* 0x004fca00078e0208 */
[----:B------:R-:W-:Y:S01]  /*a190*/  STL.64 [R1+0x138], R14 ;  /* 0x0001380e01007387 */ /* 0x000fe20000100a00 */
[----:B------:R-:W-:-:S03]  /*a1a0*/  IMAD.WIDE R8, R245, 0x4, R64 ;  /* 0x00000004f5087825 */ /* 0x000fc600078e0240 */
[----:B------:R-:W2:Y:S01]  /*a1b0*/  LDL.LU.64 R64, [R1+0x298] ;  /* 0x0002980001407983 */ /* 0x000ea20000300a00 */
[----:B------:R-:W-:Y:S01]  /*a1c0*/  ISETP.GE.U32.AND P5, PT, R0, 0x7fffff57, PT ;  /* 0x7fffff570000780c */ /* 0x000fe20003fa6070 */
[----:B------:R-:W-:Y:S02]  /*a1d0*/  VIADD R0, R6, 0xffffff95 ;  /* 0xffffff9506007836 */ /* 0x000fe40000000000 */
[C---:B------:R-:W-:Y:S01]  /*a1e0*/  IMAD.WIDE R12, R245.reuse, 0x4, R68 ;  /* 0x00000004f50c7825 */ /* 0x040fe200078e0244 */
[----:B------:R-:W2:Y:S02]  /*a1f0*/  LDC R6, c[0x0][0x3a0] ;  /* 0x0000e800ff067b82 */ /* 0x000ea40000000800 */
[----:B------:R-:W-:Y:S02]  /*a200*/  ISETP.GE.U32.AND P3, PT, R0, 0x7fffff56, PT ;  /* 0x7fffff560000780c */ /* 0x000fe40003f66070 */
[----:B------:R-:W-:Y:S04]  /*a210*/  STL.64 [R1+0x130], R12 ;  /* 0x0001300c01007387 */ /* 0x000fe80000100a00 */
[----:B------:R1:W-:Y:S04]  /*a220*/  STL.64 [R1+0x128], R8 ;  /* 0x0001280801007387 */ /* 0x0003e80000100a00 */
[----:B------:R1:W-:Y:S04]  /*a230*/  LDGSTS.E [R2+0x34800], desc[UR20][R16.64], !P5 ;  /* 0x3480000010027fae */ /* 0x0003e8000e9a1014 */
[----:B------:R-:W2:Y:S04]  /*a240*/  LDL.LU.64 R72, [R1+0x2b0] ;  /* 0x0002b00001487983 */ /* 0x000ea80000300a00 */
[----:B------:R3:W-:Y:S04]  /*a250*/  LDGSTS.E [R2+0x34a00], desc[UR20][R14.64], !P5 ;  /* 0x34a000000e027fae */ /* 0x0007e8000e9a1014 */
[----:B------:R5:W-:Y:S04]  /*a260*/  LDGSTS.E [R2+0x34c00], desc[UR20][R12.64], !P5 ;  /* 0x34c000000c027fae */ /* 0x000be8000e9a1014 */
[----:B------:R-:W2:Y:S04]  /*a270*/  LDL.LU.64 R70, [R1+0x2c0] ;  /* 0x0002c00001467983 */ /* 0x000ea80000300a00 */
[----:B------:R-:W-:Y:S01]  /*a280*/  LDGSTS.E [R2+0x34e00], desc[UR20][R8.64], !P5 ;  /* 0x34e0000008027fae */ /* 0x000fe2000e9a1014 */
[----:B-1----:R-:W-:-:S05]  /*a290*/  IMAD.WIDE R16, R245, 0x4, R76 ;  /* 0x00000004f5107825 */ /* 0x002fca00078e024c */
[----:B------:R1:W-:Y:S04]  /*a2a0*/  LDGSTS.E [R2+0x35000], desc[UR20][R16.64], !P3 ;  /* 0x3500000010027fae */ /* 0x0003e8000d9a1014 */
[----:B------:R-:W2:Y:S04]  /*a2b0*/  LDL.LU.64 R8, [R1+0x2d8] ;  /* 0x0002d80001087983 */ /* 0x000ea80000300a00 */
[----:B------:R-:W2:Y:S01]  /*a2c0*/  LDL.LU.64 R68, [R1+0x2d0] ;  /* 0x0002d00001447983 */ /* 0x000ea20000300a00 */
[----:B---3--:R-:W-:-:S03]  /*a2d0*/  IMAD.WIDE R14, R245, 0x4, R10 ;  /* 0x00000004f50e7825 */ /* 0x008fc600078e020a */
[----:B------:R1:W-:Y:S01]  /*a2e0*/  STL.64 [R1+0x120], R16 ;  /* 0x0001201001007387 */ /* 0x0003e20000100a00 */
[----:B-----5:R-:W-:-:S03]  /*a2f0*/  IMAD.WIDE R12, R245, 0x4, R246 ;  /* 0x00000004f50c7825 */ /* 0x020fc600078e02f6 */
[----:B------:R3:W-:Y:S01]  /*a300*/  STL.64 [R1+0x118], R14 ;  /* 0x0001180e01007387 */ /* 0x0007e20000100a00 */
[----:B----4-:R-:W-:-:S03]  /*a310*/  IMAD.WIDE R10, R245, 0x4, R248 ;  /* 0x00000004f50a7825 */ /* 0x010fc600078e02f8 */
[----:B------:R4:W-:Y:S04]  /*a320*/  STL.64 [R1+0x110], R12 ;  /* 0x0001100c01007387 */ /* 0x0009e80000100a00 */
[----:B------:R2:W-:Y:S01]  /*a330*/  STL.64 [R1+0x108], R10 ;  /* 0x0001080a01007387 */ /* 0x0005e20000100a00 */
[----:B-1----:R-:W-:-:S03]  /*a340*/  IMAD.WIDE R16, R245, 0x4, R250 ;  /* 0x00000004f5107825 */ /* 0x002fc600078e02fa */
[----:B------:R-:W5:Y:S04]  /*a350*/  LDL.LU.64 R246, [R1+0x2e8] ;  /* 0x0002e80001f67983 */ /* 0x000f680000300a00 */
[----:B------:R3:W-:Y:S04]  /*a360*/  LDGSTS.E [R2+0x35200], desc[UR20][R14.64], !P3 ;  /* 0x352000000e027fae */ /* 0x0007e8000d9a1014 */
[----:B------:R-:W5:Y:S04]  /*a370*/  LDL.LU.64 R248, [R1+0x2f8] ;  /* 0x0002f80001f87983 */ /* 0x000f680000300a00 */
[----:B------:R1:W-:Y:S01]  /*a380*/  STL.64 [R1+0x100], R16 ;  /* 0x0001001001007387 */ /* 0x0003e20000100a00 */
[----:B---3--:R-:W-:-:S03]  /*a390*/  IMAD.WIDE R14, R245, 0x4, R242 ;  /* 0x00000004f50e7825 */ /* 0x008fc600078e02f2 */
[----:B------:R-:W3:Y:S04]  /*a3a0*/  LDL.LU.64 R250, [R1+0x320] ;  /* 0x0003200001fa7983 */ /* 0x000ee80000300a00 */
[----:B------:R1:W-:Y:S04]  /*a3b0*/  STL.64 [R1+0xf8], R14 ;  /* 0x0000f80e01007387 */ /* 0x0003e80000100a00 */
[----:B------:R-:W3:Y:S04]  /*a3c0*/  LDL.LU.64 R242, [R1+0x310] ;  /* 0x0003100001f27983 */ /* 0x000ee80000300a00 */
[----:B------:R4:W-:Y:S04]  /*a3d0*/  LDGSTS.E [R2+0x35400], desc[UR20][R12.64], !P3 ;  /* 0x354000000c027fae */ /* 0x0009e8000d9a1014 */
[----:B------:R2:W-:Y:S01]  /*a3e0*/  LDGSTS.E [R2+0x35600], desc[UR20][R10.64], !P3 ;  /* 0x356000000a027fae */ /* 0x0005e2000d9a1014 */
[----:B----4-:R-:W-:-:S05]  /*a3f0*/  IMAD.WIDE R12, R245, 0x4, R74 ;  /* 0x00000004f50c7825 */ /* 0x010fca00078e024a */
[----:B------:R4:W-:Y:S01]  /*a400*/  STL.64 [R1+0xf0], R12 ;  /* 0x0000f00c01007387 */ /* 0x0009e20000100a00 */
[----:B--2---:R-:W-:-:S05]  /*a410*/  IMAD.WIDE R10, R245, 0x4, R64 ;  /* 0x00000004f50a7825 */ /* 0x004fca00078e0240 */
[----:B------:R2:W-:Y:S04]  /*a420*/  STL.64 [R1+0xe8], R10 ;  /* 0x0000e80a01007387 */ /* 0x0005e80000100a00 */
[----:B------:R-:W3:Y:S01]  /*a430*/  LDL.LU.64 R64, [R1+0x338] ;  /* 0x0003380001407983 */ /* 0x000ee20000300a00 */
[----:B------:R-:W-:Y:S02]  /*a440*/  VIADD R0, R5, 0xffffff94 ;  /* 0xffffff9405007836 */ /* 0x000fe40000000000 */
[----:B------:R-:W3:Y:S03]  /*a450*/  LDC R5, c[0x0][0x3a0] ;  /* 0x0000e800ff057b82 */ /* 0x000ee60000000800 */
[----:B------:R-:W-:Y:S01]  /*a460*/  ISETP.GE.U32.AND P4, PT, R0, 0x7fffff55, PT ;  /* 0x7fffff550000780c */ /* 0x000fe20003f86070 */
[----:B------:R-:W-:-:S04]  /*a470*/  VIADD R0, R4, 0xffffff93 ;  /* 0xffffff9304007836 */ /* 0x000fc80000000000 */
[----:B------:R-:W3:Y:S01]  /*a480*/  LDC R4, c[0x0][0x3a0] ;  /* 0x0000e800ff047b82 */ /* 0x000ee20000000800 */
[----:B------:R-:W-:-:S07]  /*a490*/  ISETP.GE.U32.AND P6, PT, R0, 0x7fffff54, PT ;  /* 0x7fffff540000780c */ /* 0x000fce0003fc6070 */
[----:B------:R1:W-:Y:S04]  /*a4a0*/  LDGSTS.E [R2+0x35800], desc[UR20][R16.64], !P4 ;  /* 0x3580000010027fae */ /* 0x0003e8000e1a1014 */
[----:B------:R4:W-:Y:S04]  /*a4b0*/  LDGSTS.E [R2+0x35a00], desc[UR20][R14.64], !P4 ;  /* 0x35a000000e027fae */ /* 0x0009e8000e1a1014 */
[----:B------:R2:W-:Y:S01]  /*a4c0*/  LDGSTS.E [R2+0x35c00], desc[UR20][R12.64], !P4 ;  /* 0x35c000000c027fae */ /* 0x0005e2000e1a1014 */
[----:B-1----:R-:W-:-:S03]  /*a4d0*/  IMAD.WIDE R16, R245, 0x4, R72 ;  /* 0x00000004f5107825 */ /* 0x002fc600078e0248 */
[----:B------:R-:W-:Y:S01]  /*a4e0*/  LDGSTS.E [R2+0x35e00], desc[UR20][R10.64], !P4 ;  /* 0x35e000000a027fae */ /* 0x000fe2000e1a1014 */
[----:B----4-:R-:W-:-:S03]  /*a4f0*/  IMAD.WIDE R14, R245, 0x4, R70 ;  /* 0x00000004f50e7825 */ /* 0x010fc600078e0246 */
[----:B------:R1:W-:Y:S04]  /*a500*/  STL.64 [R1+0xe0], R16 ;  /* 0x0000e01001007387 */ /* 0x0003e80000100a00 */
[----:B------:R1:W-:Y:S01]  /*a510*/  LDGSTS.E [R2+0x36000], desc[UR20][R16.64], !P6 ;  /* 0x3600000010027fae */ /* 0x0003e2000f1a1014 */
[----:B--2---:R-:W-:-:S03]  /*a520*/  IMAD.WIDE R12, R245, 0x4, R8 ;  /* 0x00000004f50c7825 */ /* 0x004fc600078e0208 */
[----:B------:R-:W2:Y:S01]  /*a530*/  LDL.LU.64 R10, [R1+0x360] ;  /* 0x00036000010a7983 */ /* 0x000ea20000300a00 */
[----:B------:R-:W-:-:S03]  /*a540*/  IMAD.WIDE R8, R245, 0x4, R68 ;  /* 0x00000004f5087825 */ /* 0x000fc600078e0244 */
[----:B------:R3:W-:Y:S04]  /*a550*/  STL.64 [R1+0xd8], R14 ;  /* 0x0000d80e01007387 */ /* 0x0007e80000100a00 */
[----:B------:R-:W4:Y:S04]  /*a560*/  LDL.LU.64 R74, [R1+0x388] ;  /* 0x00038800014a7983 */ /* 0x000f280000300a00 */
[----:B------:R-:W-:Y:S04]  /*a570*/  STL.64 [R1+0xd0], R12 ;  /* 0x0000d00c01007387 */ /* 0x000fe80000100a00 */
[----:B------:R-:W4:Y:S04]  /*a580*/  LDL.LU.64 R72, [R1+0x380] ;  /* 0x0003800001487983 */ /* 0x000f280000300a00 */
[----:B------:R1:W-:Y:S04]  /*a590*/  STL.64 [R1+0xc8], R8 ;  /* 0x0000c80801007387 */ /* 0x0003e80000100a00 */
[----:B------:R3:W-:Y:S04]  /*a5a0*/  LDGSTS.E [R2+0x36200], desc[UR20][R14.64], !P6 ;  /* 0x362000000e027fae */ /* 0x0007e8000f1a1014 */
[----:B------:R1:W-:Y:S01]  /*a5b0*/  LDGSTS.E [R2+0x36400], desc[UR20][R12.64], !P6 ;  /* 0x364000000c027fae */ /* 0x0003e2000f1a1014 */
[----:B-----5:R-:W-:-:S03]  /*a5c0*/  IMAD.WIDE R18, R245, 0x4, R246 ;  /* 0x00000004f5127825 */ /* 0x020fc600078e02f6 */
[----:B------:R-:W5:Y:S04]  /*a5d0*/  LDL.LU.64 R70, [R1+0x3a8] ;  /* 0x0003a80001467983 */ /* 0x000f680000300a00 */
[----:B------:R-:W-:Y:S01]  /*a5e0*/  LDGSTS.E [R2+0x36600], desc[UR20][R8.64], !P6 ;  /* 0x3660000008027fae */ /* 0x000fe2000f1a1014 */
[C---:B-1----:R-:W-:Y:S01]  /*a5f0*/  IMAD.WIDE R16, R245.reuse, 0x4, R248 ;  /* 0x00000004f5107825 */ /* 0x042fe200078e02f8 */
[----:B------:R-:W-:Y:S02]  /*a600*/  IADD3 R0, PT, PT, R6, -0x6e, RZ ;  /* 0xffffff9206007810 */ /* 0x000fe40007ffe0ff */
[----:B------:R-:W1:Y:S01]  /*a610*/  LDC R6, c[0x0][0x3a0] ;  /* 0x0000e800ff067b82 */ /* 0x000e620000000800 */
[C---:B---3--:R-:W-:Y:S01]  /*a620*/  IMAD.WIDE R14, R245.reuse, 0x4, R250 ;  /* 0x00000004f50e7825 */ /* 0x048fe200078e02fa */
[----:B------:R-:W3:Y:S04]  /*a630*/  LDL.LU.64 R8, [R1+0x3d0] ;  /* 0x0003d00001087983 */ /* 0x000ee80000300a00 */
[----:B------:R-:W3:Y:S04]  /*a640*/  LDL.LU.64 R68, [R1+0x3f8] ;  /* 0x0003f80001447983 */ /* 0x000ee80000300a00 */
[----:B------:R-:W-:Y:S01]  /*a650*/  STL.64 [R1+0xc0], R18 ;  /* 0x0000c01201007387 */ /* 0x000fe20000100a00 */
[----:B------:R-:W-:-:S03]  /*a660*/  IMAD.WIDE R12, R245, 0x4, R242 ;  /* 0x00000004f50c7825 */ /* 0x000fc600078e02f2 */
[----:B------:R1:W-:Y:S04]  /*a670*/  STL.64 [R1+0xb8], R16 ;  /* 0x0000b81001007387 */ /* 0x0003e80000100a00 */
[----:B------:R2:W-:Y:S01]  /*a680*/  STL.64 [R1+0xb0], R14 ;  /* 0x0000b00e01007387 */ /* 0x0005e20000100a00 */
[----:B------:R-:W-:-:S03]  /*a690*/  ISETP.GE.U32.AND P5, PT, R0, 0x7fffff53, PT ;  /* 0x7fffff530000780c */ /* 0x000fc60003fa6070 */
[----:B------:R-:W3:Y:S04]  /*a6a0*/  LDL.LU.64 R242, [R1+0x3f0] ;  /* 0x0003f00001f27983 */ /* 0x000ee80000300a00 */
[----:B------:R4:W-:Y:S04]  /*a6b0*/  STL.64 [R1+0xa8], R12 ;  /* 0x0000a80c01007387 */ /* 0x0009e80000100a00 */
[----:B------:R-:W3:Y:S04]  /*a6c0*/  LDL.LU.64 R246, [R1+0x420] ;  /* 0x0004200001f67983 */ /* 0x000ee80000300a00 */
[----:B------:R-:W-:Y:S04]  /*a6d0*/  LDGSTS.E [R2+0x36800], desc[UR20][R18.64], !P5 ;  /* 0x3680000012027fae */ /* 0x000fe8000e9a1014 */
[----:B------:R1:W-:Y:S04]  /*a6e0*/  LDGSTS.E [R2+0x36a00], desc[UR20][R16.64], !P5 ;  /* 0x36a0000010027fae */ /* 0x0003e8000e9a1014 */
[----:B------:R-:W3:Y:S04]  /*a6f0*/  LDL.LU.64 R248, [R1+0x440] ;  /* 0x0004400001f87983 */ /* 0x000ee80000300a00 */
[----:B------:R-:W3:Y:S01]  /*a700*/  LDL.LU.64 R250, [R1+0x468] ;  /* 0x0004680001fa7983 */ /* 0x000ee20000300a00 */
[----:B------:R-:W-:-:S02]  /*a710*/  VIADD R0, R5, 0xffffff91 ;  /* 0xffffff9105007836 */ /* 0x000fc40000000000 */
[----:B------:R-:W1:Y:S01]  /*a720*/  LDC R5, c[0x0][0x3a0] ;  /* 0x0000e800ff057b82 */ /* 0x000e620000000800 */
[----:B------:R2:W-:Y:S01]  /*a730*/  LDGSTS.E [R2+0x36c00], desc[UR20][R14.64], !P5 ;  /* 0x36c000000e027fae */ /* 0x0005e2000e9a1014 */
[----:B-1----:R-:W-:Y:S01]  /*a740*/  IMAD.WIDE R16, R245, 0x4, R64 ;  /* 0x00000004f5107825 */ /* 0x002fe200078e0240 */
[----:B------:R-:W-:Y:S02]  /*a750*/  ISETP.GE.U32.AND P3, PT, R0, 0x7fffff52, PT ;  /* 0x7fffff520000780c */ /* 0x000fe40003f66070 */
[----:B------:R4:W-:Y:S04]  /*a760*/  LDGSTS.E [R2+0x36e00], desc[UR20][R12.64], !P5 ;  /* 0x36e000000c027fae */ /* 0x0009e8000e9a1014 */
[----:B------:R3:W-:Y:S04]  /*a770*/  STL.64 [R1+0xa0], R16 ;  /* 0x0000a01001007387 */ /* 0x0007e80000100a00 */
[----:B------:R-:W3:Y:S04]  /*a780*/  LDL.LU.64 R64, [R1+0x460] ;  /* 0x0004600001407983 */ /* 0x000ee80000300a00 */
[----:B------:R3:W-:Y:S01]  /*a790*/  LDGSTS.E [R2+0x37000], desc[UR20][R16.64], !P3 ;  /* 0x3700000010027fae */ /* 0x0007e2000d9a1014 */
[----:B------:R-:W-:-:S02]  /*a7a0*/  VIADD R0, R4, 0xffffff90 ;  /* 0xffffff9004007836 */ /* 0x000fc40000000000 */
[----:B------:R-:W1:Y:S03]  /*a7b0*/  LDC R4, c[0x0][0x3a0] ;  /* 0x0000e800ff047b82 */ /* 0x000e660000000800 */
[----:B------:R-:W-:Y:S01]  /*a7c0*/  ISETP.GE.U32.AND P4, PT, R0, 0x7fffff51, PT ;  /* 0x7fffff510000780c */ /* 0x000fe20003f86070 */
[----:B--2---:R-:W-:-:S04]  /*a7d0*/  IMAD.WIDE R14, R245, 0x4, R10 ;  /* 0x00000004f50e7825 */ /* 0x004fc800078e020a */
[C---:B----4-:R-:W-:Y:S01]  /*a7e0*/  IMAD.WIDE R12, R245.reuse, 0x4, R74 ;  /* 0x00000004f50c7825 */ /* 0x050fe200078e024a */
[----:B------:R-:W-:Y:S03]  /*a7f0*/  STL.64 [R1+0x98], R14 ;  /* 0x0000980e01007387 */ /* 0x000fe60000100a00 */
[C---:B------:R-:W-:Y:S01]  /*a800*/  IMAD.WIDE R10, R245.reuse, 0x4, R72 ;  /* 0x00000004f50a7825 */ /* 0x040fe200078e0248 */
[----:B------:R-:W-:Y:S04]  /*a810*/  STL.64 [R1+0x90], R12 ;  /* 0x0000900c01007387 */ /* 0x000fe80000100a00 */
[----:B------:R2:W-:Y:S04]  /*a820*/  LDGSTS.E [R2+0x37200], desc[UR20][R14.64], !P3 ;  /* 0x372000000e027fae */ /* 0x0005e8000d9a1014 */
[----:B------:R4:W-:Y:S04]  /*a830*/  STL.64 [R1+0x88], R10 ;  /* 0x0000880a01007387 */ /* 0x0009e80000100a00 */
[----:B------:R1:W-:Y:S01]  /*a840*/  LDGSTS.E [R2+0x37400], desc[UR20][R12.64], !P3 ;  /* 0x374000000c027fae */ /* 0x0003e2000d9a1014 */
[----:B-----5:R-:W-:-:S03]  /*a850*/  IMAD.WIDE R18, R245, 0x4, R70 ;  /* 0x00000004f5127825 */ /* 0x020fc600078e0246 */
[----:B------:R-:W5:Y:S04]  /*a860*/  LDL.LU.64 R76, [R1+0x490] ;  /* 0x00049000014c7983 */ /* 0x000f680000300a00 */
[----:B------:R-:W-:Y:S04]  /*a870*/  LDGSTS.E [R2+0x37600], desc[UR20][R10.64], !P3 ;  /* 0x376000000a027fae */ /* 0x000fe8000d9a1014 */
[----:B------:R1:W-:Y:S04]  /*a880*/  STL.64 [R1+0x80], R18 ;  /* 0x0000801201007387 */ /* 0x0003e80000100a00 */
[----:B------:R1:W-:Y:S01]  /*a890*/  LDGSTS.E [R2+0x37800], desc[UR20][R18.64], !P4 ;  /* 0x3780000012027fae */ /* 0x0003e2000e1a1014 */
[----:B---3--:R-:W-:-:S03]  /*a8a0*/  IMAD.WIDE R16, R245, 0x4, R8 ;  /* 0x00000004f5107825 */ /* 0x008fc600078e0208 */
[----:B----4-:R-:W3:Y:S01]  /*a8b0*/  LDL.LU.64 R10, [R1+0x4a8] ;  /* 0x0004a800010a7983 */ /* 0x010ee20000300a00 */
[----:B--2---:R-:W-:-:S03]  /*a8c0*/  IMAD.WIDE R14, R245, 0x4, R68 ;  /* 0x00000004f50e7825 */ /* 0x004fc600078e0244 */
[----:B------:R2:W-:Y:S04]  /*a8d0*/  STL.64 [R1+0x78], R16 ;  /* 0x0000781001007387 */ /* 0x0005e80000100a00 */
[----:B------:R-:W4:Y:S04]  /*a8e0*/  LDL.LU.64 R74, [R1+0x4e0] ;  /* 0x0004e000014a7983 */ /* 0x000f280000300a00 */
[----:B------:R2:W-:Y:S04]  /*a8f0*/  STL.64 [R1+0x70], R14 ;  /* 0x0000700e01007387 */ /* 0x0005e80000100a00 */
[----:B------:R-:W4:Y:S01]  /*a900*/  LDL.LU.64 R8, [R1+0x4d0] ;  /* 0x0004d00001087983 */ /* 0x000f220000300a00 */
[----:B-1----:R-:W-:-:S03]  /*a910*/  IMAD.WIDE R12, R245, 0x4, R242 ;  /* 0x00000004f50c7825 */ /* 0x002fc600078e02f2 */
[----:B------:R2:W-:Y:S04]  /*a920*/  LDGSTS.E [R2+0x37a00], desc[UR20][R16.64], !P4 ;  /* 0x37a0000010027fae */ /* 0x0005e8000e1a1014 */
[----:B------:R1:W-:Y:S04]  /*a930*/  STL.64 [R1+0x68], R12 ;  /* 0x0000680c01007387 */ /* 0x0003e80000100a00 */
[----:B------:R-:W4:Y:S04]  /*a940*/  LDL.LU.64 R72, [R1+0x4f8] ;  /* 0x0004f80001487983 */ /* 0x000f280000300a00 */
[----:B------:R-:W4:Y:S01]  /*a950*/  LDL.LU.64 R242, [R1+0x510] ;  /* 0x0005100001f27983 */ /* 0x000f220000300a00 */
[----:B------:R-:W-:-:S03]  /*a960*/  IMAD.WIDE R18, R245, 0x4, R246 ;  /* 0x00000004f5127825 */ /* 0x000fc600078e02f6 */
[----:B------:R1:W-:Y:S01]  /*a970*/  LDGSTS.E [R2+0x37c00], desc[UR20][R14.64], !P4 ;  /* 0x37c000000e027fae */ /* 0x0003e2000e1a1014 */
[----:B--2---:R-:W-:-:S03]  /*a980*/  IMAD.WIDE R16, R245, 0x4, R248 ;  /* 0x00000004f5107825 */ /* 0x004fc600078e02f8 */
[----:B------:R2:W-:Y:S04]  /*a990*/  LDGSTS.E [R2+0x37e00], desc[UR20][R12.64], !P4 ;  /* 0x37e000000c027fae */ /* 0x0005e8000e1a1014 */
[----:B------:R-:W-:Y:S01]  /*a9a0*/  STL.64 [R1+0x60], R18 ;  /* 0x0000601201007387 */ /* 0x000fe20000100a00 */
[----:B-1----:R-:W-:-:S03]  /*a9b0*/  IMAD.WIDE R14, R245, 0x4, R250 ;  /* 0x00000004f50e7825 */ /* 0x002fc600078e02fa */
[----:B------:R-:W4:Y:S04]  /*a9c0*/  LDL.LU.64 R70, [R1+0x528] ;  /* 0x0005280001467983 */ /* 0x000f280000300a00 */
[----:B------:R-:W-:Y:S04]  /*a9d0*/  STL.64 [R1+0x58], R16 ;  /* 0x0000581001007387 */ /* 0x000fe80000100a00 */
[----:B------:R-:W4:Y:S04]  /*a9e0*/  LDL.LU.64 R68, [R1+0x520] ;  /* 0x0005200001447983 */ /* 0x000f280000300a00 */
[----:B------:R5:W-:Y:S01]  /*a9f0*/  STL.64 [R1+0x50], R14 ;  /* 0x0000500e01007387 */ /* 0x000be20000100a00 */
[----:B--2---:R-:W-:-:S05]  /*aa00*/  IMAD.WIDE R12, R245, 0x4, R64 ;  /* 0x00000004f50c7825 */ /* 0x004fca00078e0240 */
[----:B------:R3:W-:Y:S04]  /*aa10*/  STL.64 [R1+0x48], R12 ;  /* 0x0000480c01007387 */ /* 0x0007e80000100a00 */
[----:B------:R-:W2:Y:S04]  /*aa20*/  LDL.LU.64 R246, [R1+0x538] ;  /* 0x0005380001f67983 */ /* 0x000ea80000300a00 */
[----:B------:R-:W2:Y:S04]  /*aa30*/  LDL.LU.64 R250, [R1+0x548] ;  /* 0x0005480001fa7983 */ /* 0x000ea80000300a00 */
[----:B------:R-:W2:Y:S04]  /*aa40*/  LDL.LU.64 R248, [R1+0x560] ;  /* 0x0005600001f87983 */ /* 0x000ea80000300a00 */
[----:B------:R-:W2:Y:S01]  /*aa50*/  LDL.LU.64 R64, [R1+0x558] ;  /* 0x0005580001407983 */ /* 0x000ea20000300a00 */
[----:B------:R-:W-:-:S02]  /*aa60*/  VIADD R0, R6, 0xffffff8f ;  /* 0xffffff8f06007836 */ /* 0x000fc40000000000 */
[----:B------:R-:W1:Y:S03]  /*aa70*/  LDC R6, c[0x0][0x3a0] ;  /* 0x0000e800ff067b82 */ /* 0x000e660000000800 */
[----:B------:R-:W-:Y:S02]  /*aa80*/  ISETP.GE.U32.AND P6, PT, R0, 0x7fffff50, PT ;  /* 0x7fffff500000780c */ /* 0x000fe40003fc6070 */
[----:B------:R-:W-:-:S03]  /*aa90*/  IADD3 R0, PT, PT, R5, -0x72, RZ ;  /* 0xffffff8e05007810 */ /* 0x000fc60007ffe0ff */
[----:B------:R-:W3:Y:S01]  /*aaa0*/  LDC R5, c[0x0][0x3a0] ;  /* 0x0000e800ff057b82 */ /* 0x000ee20000000800 */
[----:B------:R-:W-:Y:S01]  /*aab0*/  ISETP.GE.U32.AND P5, PT, R0, 0x7fffff4f, PT ;  /* 0x7fffff4f0000780c */ /* 0x000fe20003fa6070 */
[----:B------:R-:W-:-:S06]  /*aac0*/  VIADD R0, R4, 0xffffff8d ;  /* 0xffffff8d04007836 */ /* 0x000fcc0000000000 */
[----:B------:R-:W-:Y:S01]  /*aad0*/  LDGSTS.E [R2+0x38000], desc[UR20][R18.64], !P6 ;  /* 0x3800000012027fae */ /* 0x000fe2000f1a1014 */
[----:B------:R-:W3:Y:S03]  /*aae0*/  LDC R4, c[0x0][0x3a0] ;  /* 0x0000e800ff047b82 */ /* 0x000ee60000000800 */
[----:B------:R-:W-:Y:S04]  /*aaf0*/  LDGSTS.E [R2+0x38200], desc[UR20][R16.64], !P6 ;  /* 0x3820000010027fae */ /* 0x000fe8000f1a1014 */
[----:B------:R5:W-:Y:S01]  /*ab00*/  LDGSTS.E [R2+0x38400], desc[UR20][R14.64], !P6 ;  /* 0x384000000e027fae */ /* 0x000be2000f1a1014 */
[----:B------:R-:W-:-:S03]  /*ab10*/  ISETP.GE.U32.AND P3, PT, R0, 0x7fffff4e, PT ;  /* 0x7fffff4e0000780c */ /* 0x000fc60003f66070 */
[----:B------:R3:W-:Y:S01]  /*ab20*/  LDGSTS.E [R2+0x38600], desc[UR20][R12.64], !P6 ;  /* 0x386000000c027fae */ /* 0x0007e2000f1a1014 */
[----:B-1----:R-:W-:Y:S02]  /*ab30*/  VIADD R0, R6, 0xffffff8c ;  /* 0xffffff8c06007836 */ /* 0x002fe40000000000 */
[----:B------:R-:W1:Y:S01]  /*ab40*/  LDC R6, c[0x0][0x3a0] ;  /* 0x0000e800ff067b82 */ /* 0x000e620000000800 */
[----:B-----5:R-:W-:-:S05]  /*ab50*/  IMAD.WIDE R14, R245, 0x4, R76 ;  /* 0x00000004f50e7825 */ /* 0x020fca00078e024c */
[----:B------:R5:W-:Y:S04]  /*ab60*/  STL.64 [R1+0x40], R14 ;  /* 0x0000400e01007387 */ /* 0x000be80000100a00 */
[----:B------:R5:W-:Y:S01]  /*ab70*/  LDGSTS.E [R2+0x38800], desc[UR20][R14.64], !P5 ;  /* 0x388000000e027fae */ /* 0x000be2000e9a1014 */
[----:B---3--:R-:W-:-:S04]  /*ab80*/  IMAD.WIDE R12, R245, 0x4, R10 ;  /* 0x00000004f50c7825 */ /* 0x008fc800078e020a */
[C---:B----4-:R-:W-:Y:S01]  /*ab90*/  IMAD.WIDE R10, R245.reuse, 0x4, R74 ;  /* 0x00000004f50a7825 */ /* 0x050fe200078e024a */
[----:B------:R3:W-:Y:S03]  /*aba0*/  STL.64 [R1+0x38], R12 ;  /* 0x0000380c01007387 */ /* 0x0007e60000100a00 */
[C---:B------:R-:W-:Y:S01]  /*abb0*/  IMAD.WIDE R8, R245.reuse, 0x4, R8 ;  /* 0x00000004f5087825 */ /* 0x040fe200078e0208 */
[----:B------:R4:W-:Y:S04]  /*abc0*/  STL.64 [R1+0x30], R10 ;  /* 0x0000300a01007387 */ /* 0x0009e80000100a00 */
[----:B------:R1:W-:Y:S01]  /*abd0*/  STL.64 [R1+0x28], R8 ;  /* 0x0000280801007387 */ /* 0x0003e20000100a00 */
[----:B------:R-:W-:Y:S01]  /*abe0*/  IMAD.WIDE R16, R245, 0x4, R72 ;  /* 0x00000004f5107825 */ /* 0x000fe200078e0248 */
[----:B------:R-:W-:-:S02]  /*abf0*/  ISETP.GE.U32.AND P4, PT, R0, 0x7fffff4d, PT ;  /* 0x7fffff4d0000780c */ /* 0x000fc40003f86070 */
[----:B------:R3:W-:Y:S01]  /*ac00*/  LDGSTS.E [R2+0x38a00], desc[UR20][R12.64], !P5 ;  /* 0x38a000000c027fae */ /* 0x0007e2000e9a1014 */
[----:B-----5:R-:W-:-:S03]  /*ac10*/  IMAD.WIDE R14, R245, 0x4, R242 ;  /* 0x00000004f50e7825 */ /* 0x020fc600078e02f2 */
[----:B------:R-:W5:Y:S04]  /*ac20*/  LDL.LU.64 R242, [R1+0x570] ;  /* 0x0005700001f27983 */ /* 0x000f680000300a00 */
[----:B------:R-:W5:Y:S04]  /*ac30*/  LDL.LU.64 R76, [R1+0x580] ;  /* 0x00058000014c7983 */ /* 0x000f680000300a00 */
[----:B------:R1:W-:Y:S04]  /*ac40*/  STL.64 [R1+0x20], R16 ;  /* 0x0000201001007387 */ /* 0x0003e80000100a00 */
[----:B------:R-:W5:Y:S01]  /*ac50*/  LDL.LU.64 R74, [R1+0x598] ;  /* 0x00059800014a7983 */ /* 0x000f620000300a00 */
[----:B------:R-:W-:-:S02]  /*ac60*/  VIADD R0, R5, 0xffffff8b ;  /* 0xffffff8b05007836 */ /* 0x000fc40000000000 */
[C---:B---3--:R-:W-:Y:S01]  /*ac70*/  IMAD.WIDE R12, R245.reuse, 0x4, R70 ;  /* 0x00000004f50c7825 */ /* 0x048fe200078e0246 */
[----:B------:R4:W-:Y:S01]  /*ac80*/  LDGSTS.E [R2+0x38c00], desc[UR20][R10.64], !P5 ;  /* 0x38c000000a027fae */ /* 0x0009e2000e9a1014 */
[----:B------:R-:W3:Y:S01]  /*ac90*/  LDC R5, c[0x0][0x3a0] ;  /* 0x0000e800ff057b82 */ /* 0x000ee20000000800 */
[----:B------:R-:W-:Y:S02]  /*aca0*/  ISETP.GE.U32.AND P6, PT, R0, 0x7fffff4c, PT ;  /* 0x7fffff4c0000780c */ /* 0x000fe40003fc6070 */
[----:B------:R-:W-:Y:S01]  /*acb0*/  IADD3 R0, PT, PT, R4, -0x76, RZ ;  /* 0xffffff8a04007810 */ /* 0x000fe20007ffe0ff */
[----:B------:R4:W-:Y:S03]  /*acc0*/  LDGSTS.E [R2+0x38e00], desc[UR20][R8.64], !P5 ;  /* 0x38e0000008027fae */ /* 0x0009e6000e9a1014 */
[----:B------:R-:W-:Y:S01]  /*acd0*/  ISETP.GE.U32.AND P5, PT, R0, 0x7fffff4b, PT ;  /* 0x7fffff4b0000780c */ /* 0x000fe20003fa6070 */
[----:B-1----:R-:W-:Y:S01]  /*ace0*/  VIADD R0, R6, 0xffffff89 ;  /* 0xffffff8906007836 */ /* 0x002fe20000000000 */
[----:B------:R-:W-:Y:S01]  /*acf0*/  STL.64 [R1+0x18], R14 ;  /* 0x0000180e01007387 */ /* 0x000fe20000100a00 */
[----:B----4-:R-:W-:-:S03]  /*ad00*/  IMAD.WIDE R10, R245, 0x4, R68 ;  /* 0x00000004f50a7825 */ /* 0x010fc600078e0244 */
[----:B------:R-:W4:Y:S01]  /*ad10*/  LDL.LU.64 R72, [R1+0x590] ;  /* 0x0005900001487983 */ /* 0x000f220000300a00 */
[----:B------:R-:W1:Y:S03]  /*ad20*/  LDC R8, c[0x0][0x3a0] ;  /* 0x0000e800ff087b82 */ /* 0x000e660000000800 */
[----:B------:R3:W-:Y:S04]  /*ad30*/  LDGSTS.E [R2+0x39000], desc[UR20][R16.64], !P3 ;  /* 0x3900000010027fae */ /* 0x0007e8000d9a1014 */
[----:B------:R-:W-:Y:S04]  /*ad40*/  STL.64 [R1+0x10], R12 ;  /* 0x0000100c01007387 */ /* 0x000fe80000100a00 */
[----:B------:R-:W-:Y:S04]  /*ad50*/  LDGSTS.E [R2+0x39200], desc[UR20][R14.64], !P3 ;  /* 0x392000000e027fae */ /* 0x000fe8000d9a1014 */
[----:B------:R1:W-:Y:S01]  /*ad60*/  STL.64 [R1+0x8], R10 ;  /* 0x0000080a01007387 */ /* 0x0003e20000100a00 */
[----:B---3--:R-:W3:Y:S03]  /*ad70*/  LDC R16, c[0x0][0x3a0] ;  /* 0x0000e800ff107b82 */ /* 0x008ee60000000800 */
[----:B------:R-:W-:Y:S04]  /*ad80*/  LDGSTS.E [R2+0x39400], desc[UR20][R12.64], !P3 ;  /* 0x394000000c027fae */ /* 0x000fe8000d9a1014 */
[----:B------:R-:W-:Y:S01]  /*ad90*/  LDGSTS.E [R2+0x39600], desc[UR20][R10.64], !P3 ;  /* 0x396000000a027fae */ /* 0x000fe2000d9a1014 */
[----:B--2---:R-:W-:-:S05]  /*ada0*/  IMAD.WIDE R6, R245, 0x4, R246 ;  /* 0x00000004f5067825 */ /* 0x004fca00078e02f6 */
[----:B------:R4:W-:Y:S04]  /*adb0*/  STL.64 [R1], R6 ;  /* 0x0000000601007387 */ /* 0x0009e80000100a00 */
[----:B-1----:R-:W2:Y:S04]  /*adc0*/  LDL.LU.64 R10, [R1+0x5a8] ;  /* 0x0005a800010a7983 */ /* 0x002ea80000300a00 */
[----:B------:R-:W3:Y:S01]  /*add0*/  LDL.LU.64 R70, [R1+0x5b8] ;  /* 0x0005b80001467983 */ /* 0x000ee20000300a00 */
[----:B------:R-:W-:-:S03]  /*ade0*/  IMAD.WIDE R246, R245, 0x4, R64 ;  /* 0x00000004f5f67825 */ /* 0x000fc600078e0240 */
[----:B------:R-:W3:Y:S04]  /*adf0*/  LDL.LU.64 R68, [R1+0x5d0] ;  /* 0x0005d00001447983 */ /* 0x000ee80000300a00 */
[----:B------:R-:W3:Y:S01]  /*ae00*/  LDL.LU.64 R64, [R1+0x5c8] ;  /* 0x0005c80001407983 */ /* 0x000ee20000300a00 */
[----:B------:R-:W-:-:S04]  /*ae10*/  IMAD.WIDE R250, R245, 0x4, R250 ;  /* 0x00000004f5fa7825 */ /* 0x000fc800078e02fa */
[----:B------:R-:W-:Y:S01]  /*ae20*/  IMAD.WIDE R248, R245, 0x4, R248 ;  /* 0x00000004f5f87825 */ /* 0x000fe200078e02f8 */
[----:B------:R-:W-:Y:S01]  /*ae30*/  STL.64 [R1+0xcd0], R250 ;  /* 0x000cd0fa01007387 */ /* 0x000fe20000100a00 */
[----:B------:R-:W-:-:S03]  /*ae40*/  ISETP.GE.U32.AND P3, PT, R0, 0x7fffff4a, PT ;  /* 0x7fffff4a0000780c */ /* 0x000fc60003f66070 */
[----:B------:R-:W-:Y:S01]  /*ae50*/  STL.64 [R1+0xcd8], R248 ;  /* 0x000cd8f801007387 */ /* 0x000fe20000100a00 */
[----:B------:R-:W-:-:S03]  /*ae60*/  VIADD R0, R5, 0xffffff88 ;  /* 0xffffff8805007836 */ /* 0x000fc60000000000 */
[----:B------:R-:W-:Y:S04]  /*ae70*/  STL.64 [R1+0xce0], R246 ;  /* 0x000ce0f601007387 */ /* 0x000fe80000100a00 */
[----:B------:R-:W3:Y:S04]  /*ae80*/  LDL.LU.64 R78, [R1+0x5e0] ;  /* 0x0005e000014e7983 */ /* 0x000ee80000300a00 */
[----:B------:R4:W-:Y:S04]  /*ae90*/  LDGSTS.E [R2+0x39800], desc[UR20][R6.64], !P4 ;  /* 0x3980000006027fae */ /* 0x0009e8000e1a1014 */
[----:B------:R-:W-:Y:S04]  /*aea0*/  LDGSTS.E [R2+0x39a00], desc[UR20][R250.64], !P4 ;  /* 0x39a00000fa027fae */ /* 0x000fe8000e1a1014 */
[----:B------:R-:W-:Y:S04]  /*aeb0*/  LDGSTS.E [R2+0x39c00], desc[UR20][R248.64], !P4 ;  /* 0x39c00000f8027fae */ /* 0x000fe8000e1a1014 */
[----:B------:R-:W-:Y:S01]  /*aec0*/  LDGSTS.E [R2+0x39e00], desc[UR20][R246.64], !P4 ;  /* 0x39e00000f6027fae */ /* 0x000fe2000e1a1014 */
[----:B------:R-:W-:Y:S01]  /*aed0*/  ISETP.GE.U32.AND P4, PT, R0, 0x7fffff49, PT ;  /* 0x7fffff490000780c */ /* 0x000fe20003f86070 */
[----:B------:R-:W-:-:S02]  /*aee0*/  VIADD R0, R8, 0xffffff87 ;  /* 0xffffff8708007836 */ /* 0x000fc40000000000 */
[C---:B-----5:R-:W-:Y:S02]  /*aef0*/  IMAD.WIDE R240, R245.reuse, 0x4, R76 ;  /* 0x00000004f5f07825 */ /* 0x060fe400078e024c */
[----:B------:R-:W5:Y:S02]  /*af00*/  LDL.LU.64 R76, [R1+0x5f0] ;  /* 0x0005f000014c7983 */ /* 0x000f640000300a00 */
[C---:B------:R-:W-:Y:S02]  /*af10*/  IMAD.WIDE R4, R245.reuse, 0x4, R74 ;  /* 0x00000004f5047825 */ /* 0x040fe400078e024a */
[----:B------:R-:W5:Y:S02]  /*af20*/  LDL.LU.64 R74, [R1+0x608] ;  /* 0x00060800014a7983 */ /* 0x000f640000300a00 */
[----:B------:R-:W-:-:S05]  /*af30*/  IMAD.WIDE R242, R245, 0x4, R242 ;  /* 0x00000004f5f27825 */ /* 0x000fca00078e02f2 */
[----:B------:R-:W-:Y:S04]  /*af40*/  LDGSTS.E [R2+0x3a000], desc[UR20][R242.64], !P6 ;  /* 0x3a000000f2027fae */ /* 0x000fe8000f1a1014 */
[----:B------:R-:W-:Y:S04]  /*af50*/  LDGSTS.E [R2+0x3a200], desc[UR20][R240.64], !P6 ;  /* 0x3a200000f0027fae */ /* 0x000fe8000f1a1014 */
[----:B------:R1:W-:Y:S01]  /*af60*/  LDGSTS.E [R2+0x3a400], desc[UR20][R4.64], !P6 ;  /* 0x3a40000004027fae */ /* 0x0003e2000f1a1014 */
[----:B----4-:R-:W-:-:S03]  /*af70*/  IMAD.WIDE R6, R245, 0x4, R72 ;  /* 0x00000004f5067825 */ /* 0x010fc600078e0248 */
[----:B------:R-:W4:Y:S04]  /*af80*/  LDL.LU.64 R72, [R1+0x600] ;  /* 0x0006000001487983 */ /* 0x000f280000300a00 */
[----:B------:R-:W-:Y:S04]  /*af90*/  STL.64 [R1+0xcc8], R242 ;  /* 0x000cc8f201007387 */ /* 0x000fe80000100a00 */
[----:B------:R-:W-:Y:S04]  /*afa0*/  STL.64 [R1+0xce8], R240 ;  /* 0x000ce8f001007387 */ /* 0x000fe80000100a00 */
[----:B------:R1:W-:Y:S04]  /*afb0*/  STL.64 [R1+0xcf0], R4 ;  /* 0x000cf00401007387 */ /* 0x0003e80000100a00 */
[----:B------:R-:W-:Y:S04]  /*afc0*/  STL.64 [R1+0xcf8], R6 ;  /* 0x000cf80601007387 */ /* 0x000fe80000100a00 */
[----:B------:R-:W-:Y:S01]  /*afd0*/  LDGSTS.E [R2+0x3a600], desc[UR20][R6.64], !P6 ;  /* 0x3a60000006027fae */ /* 0x000fe2000f1a1014 */
[----:B--2---:R-:W-:-:S04]  /*afe0*/  IMAD.WIDE R8, R245, 0x4, R10 ;  /* 0x00000004f5087825 */ /* 0x004fc800078e020a */
[----:B------:R-:W-:Y:S02]  /*aff0*/  VIADD R204, R204, 0xffffff77 ;  /* 0xffffff77cccc7836 */ /* 0x000fe40000000000 */
[----:B---3--:R-:W-:-:S04]  /*b000*/  IMAD.WIDE R12, R245, 0x4, R68 ;  /* 0x00000004f50c7825 */ /* 0x008fc800078e0244 */
[C---:B------:R-:W-:Y:S01]  /*b010*/  IMAD.WIDE R14, R245.reuse, 0x4, R64 ;  /* 0x00000004f50e7825 */ /* 0x040fe200078e0240 */
[----:B------:R-:W-:Y:S01]  /*b020*/  ISETP.GE.U32.AND P6, PT, R0, 0x7fffff48, PT ;  /* 0x7fffff480000780c */ /* 0x000fe20003fc6070 */
[----:B------:R-:W-:Y:S02]  /*b030*/  LDGSTS.E [R2+0x3a800], desc[UR20][R8.64], !P5 ;  /* 0x3a80000008027fae */ /* 0x000fe4000e9a1014 */
[----:B------:R-:W-:Y:S02]  /*b040*/  VIADD R212, R212, 0xffffff76 ;  /* 0xffffff76d4d47836 */ /* 0x000fe40000000000 */
[----:B------:R-:W-:Y:S01]  /*b050*/  VIADD R220, R220, 0xffffff75 ;  /* 0xffffff75dcdc7836 */ /* 0x000fe20000000000 */
[----:B------:R-:W-:Y:S01]  /*b060*/  IADD3 R228, PT, PT, R228, -0x8c, RZ ;  /* 0xffffff74e4e47810 */ /* 0x000fe20007ffe0ff */
[----:B------:R-:W-:Y:S01]  /*b070*/  IMAD.WIDE R10, R245, 0x4, R70 ;  /* 0x00000004f50a7825 */ /* 0x000fe200078e0246 */
[----:B-1----:R-:W1:Y:S01]  /*b080*/  LDC R5, c[0x0][0x3a0] ;  /* 0x0000e800ff057b82 */ /* 0x002e620000000800 */
[----:B------:R-:W2:Y:S04]  /*b090*/  LDL.LU.64 R70, [R1+0x618] ;  /* 0x0006180001467983 */ /* 0x000ea80000300a00 */
[----:B------:R-:W3:Y:S01]  /*b0a0*/  LDL.LU.64 R88, [R1+0x628] ;  /* 0x0006280001587983 */ /* 0x000ee20000300a00 */
[----:B------:R-:W-:-:S02]  /*b0b0*/  VIADD R236, R236, 0xffffff73 ;  /* 0xffffff73ecec7836 */ /* 0x000fc40000000000 */
[----:B------:R-:W1:Y:S01]  /*b0c0*/  LDC R4, c[0x0][0x3a0] ;  /* 0x0000e800ff047b82 */ /* 0x000e620000000800 */
[----:B------:R-:W3:Y:S04]  /*b0d0*/  LDL.LU.64 R68, [R1+0x640] ;  /* 0x0006400001447983 */ /* 0x000ee80000300a00 */
[----:B------:R-:W3:Y:S01]  /*b0e0*/  LDL.LU.64 R64, [R1+0x638] ;  /* 0x0006380001407983 */ /* 0x000ee20000300a00 */
[----:B------:R-:W-:-:S03]  /*b0f0*/  IADD3 R0, PT, PT, R16, -0x7a, RZ ;  /* 0xffffff8610007810 */ /* 0x000fc60007ffe0ff */
[----:B------:R-:W-:Y:S01]  /*b100*/  STL.64 [R1+0xd00], R8 ;  /* 0x000d000801007387 */ /* 0x000fe20000100a00 */
[----:B------:R-:W-:-:S03]  /*b110*/  IMAD.WIDE R16, R245, 0x4, R78 ;  /* 0x00000004f5107825 */ /* 0x000fc600078e024e */
[----:B------:R-:W-:Y:S04]  /*b120*/  STL.64 [R1+0xd08], R10 ;  /* 0x000d080a01007387 */ /* 0x000fe80000100a00 */
[----:B------:R-:W-:Y:S04]  /*b130*/  STL.64 [R1+0xd10], R12 ;  /* 0x000d100c01007387 */ /* 0x000fe80000100a00 */
[----:B------:R-:W-:Y:S04]  /*b140*/  STL.64 [R1+0xd18], R14 ;  /* 0x000d180e01007387 */ /* 0x000fe80000100a00 */
[----:B------:R-:W3:Y:S04]  /*b150*/  LDL.LU.64 R86, [R1+0x650] ;  /* 0x0006500001567983 */ /* 0x000ee80000300a00 */
[----:B------:R-:W3:Y:S04]  /*b160*/  LDL.LU.64 R78, [R1+0x660] ;  /* 0x00066000014e7983 */ /* 0x000ee80000300a00 */
[----:B------:R-:W-:Y:S04]  /*b170*/  LDGSTS.E [R2+0x3aa00], desc[UR20][R10.64], !P5 ;  /* 0x3aa000000a027fae */ /* 0x000fe8000e9a1014 */
[----:B------:R-:W-:Y:S04]  /*b180*/  LDGSTS.E [R2+0x3ac00], desc[UR20][R12.64], !P5 ;  /* 0x3ac000000c027fae */ /* 0x000fe8000e9a1014 */
[----:B------:R-:W-:Y:S01]  /*b190*/  LDGSTS.E [R2+0x3ae00], desc[UR20][R14.64], !P5 ;  /* 0x3ae000000e027fae */ /* 0x000fe2000e9a1014 */
[----:B------:R-:W-:Y:S01]  /*b1a0*/  ISETP.GE.U32.AND P5, PT, R0, 0x7fffff47, PT ;  /* 0x7fffff470000780c */ /* 0x000fe20003fa6070 */
[----:B------:R-:W-:-:S02]  /*b1b0*/  VIADD R0, R24, 0xffffff85 ;  /* 0xffffff8518007836 */ /* 0x000fc40000000000 */
[----:B------:R1:W-:Y:S01]  /*b1c0*/  LDGSTS.E [R2+0x3b000], desc[UR20][R16.64], !P3 ;  /* 0x3b00000010027fae */ /* 0x0003e2000d9a1014 */
[----:B-----5:R-:W-:-:S03]  /*b1d0*/  IMAD.WIDE R18, R245, 0x4, R76 ;  /* 0x00000004f5127825 */ /* 0x020fc600078e024c */
[----:B------:R-:W5:Y:S04]  /*b1e0*/  LDL.LU.64 R76, [R1+0x678] ;  /* 0x00067800014c7983 */ /* 0x000f680000300a00 */
[----:B------:R-:W-:Y:S01]  /*b1f0*/  LDGSTS.E [R2+0x3b200], desc[UR20][R18.64], !P3 ;  /* 0x3b20000012027fae */ /* 0x000fe2000d9a1014 */
[----:B------:R-:W-:-:S03]  /*b200*/  IMAD.WIDE R20, R245, 0x4, R74 ;  /* 0x00000004f5147825 */ /* 0x000fc600078e024a */
[----:B------:R-:W5:Y:S04]  /*b210*/  LDL.LU.64 R74, [R1+0x670] ;  /* 0x00067000014a7983 */ /* 0x000f680000300a00 */
[----:B------:R1:W-:Y:S04]  /*b220*/  STL.64 [R1+0xd20], R16 ;  /* 0x000d201001007387 */ /* 0x0003e80000100a00 */
[----:B------:R-:W-:Y:S04]  /*b230*/  STL.64 [R1+0xd28], R18 ;  /* 0x000d281201007387 */ /* 0x000fe80000100a00 */
[----:B------:R2:W-:Y:S04]  /*b240*/  STL.64 [R1+0xd30], R20 ;  /* 0x000d301401007387 */ /* 0x0005e80000100a00 */
[----:B------:R-:W5:Y:S01]  /*b250*/  LDL.LU.64 R94, [R1+0x688] ;  /* 0x00068800015e7983 */ /* 0x000f620000300a00 */
[C---:B----4-:R-:W-:Y:S01]  /*b260*/  IMAD.WIDE R22, R245.reuse, 0x4, R72 ;  /* 0x00000004f5167825 */ /* 0x050fe200078e0248 */
[----:B-1----:R-:W1:Y:S02]  /*b270*/  LDC R16, c[0x0][0x3a0] ;  /* 0x0000e800ff107b82 */ /* 0x002e640000000800 */
[----:B------:R-:W4:Y:S04]  /*b280*/  LDL.LU.64 R92, [R1+0x698] ;  /* 0x00069800015c7983 */ /* 0x000f280000300a00 */
[----:B------:R-:W4:Y:S02]  /*b290*/  LDL.LU.64 R84, [R1+0x6b0] ;  /* 0x0006b00001547983 */ /* 0x000f240000300a00 */
[----:B------:R-:W1:Y:S02]  /*b2a0*/  LDC R72, c[0x0][0x3a0] ;  /* 0x0000e800ff487b82 */ /* 0x000e640000000800 */
[----:B------:R1:W-:Y:S04]  /*b2b0*/  LDGSTS.E [R2+0x3b400], desc[UR20][R20.64], !P3 ;  /* 0x3b40000014027fae */ /* 0x0003e8000d9a1014 */
[----:B------:R-:W-:Y:S01]  /*b2c0*/  LDGSTS.E [R2+0x3b600], desc[UR20][R22.64], !P3 ;  /* 0x3b60000016027fae */ /* 0x000fe2000d9a1014 */
[----:B--2---:R-:W-:-:S03]  /*b2d0*/  IMAD.WIDE R24, R245, 0x4, R70 ;  /* 0x00000004f5187825 */ /* 0x004fc600078e0246 */
[----:B------:R-:W2:Y:S01]  /*b2e0*/  LDL.LU.64 R70, [R1+0x6a8] ;  /* 0x0006a80001467983 */ /* 0x000ea20000300a00 */
[----:B---3--:R-:W-:-:S04]  /*b2f0*/  IMAD.WIDE R28, R245, 0x4, R68 ;  /* 0x00000004f51c7825 */ /* 0x008fc800078e0244 */
[C---:B------:R-:W-:Y:S01]  /*b300*/  IMAD.WIDE R30, R245.reuse, 0x4, R64 ;  /* 0x00000004f51e7825 */ /* 0x040fe200078e0240 */
[----:B------:R-:W3:Y:S04]  /*b310*/  LDL.LU.64 R68, [R1+0x6c0] ;  /* 0x0006c00001447983 */ /* 0x000ee80000300a00 */
[----:B------:R-:W2:Y:S01]  /*b320*/  LDL.LU.64 R64, [R1+0x6d0] ;  /* 0x0006d00001407983 */ /* 0x000ea20000300a00 */
[----:B------:R-:W-:Y:S01]  /*b330*/  ISETP.GE.U32.AND P3, PT, R0, 0x7fffff46, PT ;  /* 0x7fffff460000780c */ /* 0x000fe20003f66070 */
[----:B------:R-:W-:Y:S02]  /*b340*/  IMAD.WIDE R26, R245, 0x4, R88 ;  /* 0x00000004f51a7825 */ /* 0x000fe400078e0258 */
[----:B------:R-:W3:Y:S02]  /*b350*/  LDL.LU.64 R90, [R1+0x6e0] ;  /* 0x0006e000015a7983 */ /* 0x000ee40000300a00 */
[----:B------:R-:W-:-:S02]  /*b360*/  VIADD R0, R32, 0xffffff84 ;  /* 0xffffff8420007836 */ /* 0x000fc40000000000 */
[----:B------:R-:W3:Y:S04]  /*b370*/  LDL.LU.64 R88, [R1+0x6f8] ;  /* 0x0006f80001587983 */ /* 0x000ee80000300a00 */
[----:B------:R-:W-:Y:S01]  /*b380*/  LDGSTS.E [R2+0x3b800], desc[UR20][R24.64], !P4 ;  /* 0x3b80000018027fae */ /* 0x000fe2000e1a1014 */
[----:B------:R-:W-:-:S03]  /*b390*/  IMAD.WIDE R32, R245, 0x4, R86 ;  /* 0x00000004f5207825 */ /* 0x000fc600078e0256 */
[----:B------:R-:W-:Y:S01]  /*b3a0*/  LDGSTS.E [R2+0x3ba00], desc[UR20][R26.64], !P4 ;  /* 0x3ba000001a027fae */ /* 0x000fe2000e1a1014 */
[----:B------:R-:W-:-:S03]  /*b3b0*/  IMAD.WIDE R34, R245, 0x4, R78 ;  /* 0x00000004f5227825 */ /* 0x000fc600078e024e */
[----:B------:R-:W3:Y:S04]  /*b3c0*/  LDL.LU.64 R86, [R1+0x6f0] ;  /* 0x0006f00001567983 */ /* 0x000ee80000300a00 */
[----:B------:R-:W3:Y:S04]  /*b3d0*/  LDL.LU.64 R78, [R1+0x708] ;  /* 0x00070800014e7983 */ /* 0x000ee80000300a00 */
[----:B------:R-:W-:Y:S04]  /*b3e0*/  LDGSTS.E [R2+0x3bc00], desc[UR20][R28.64], !P4 ;  /* 0x3bc000001c027fae */ /* 0x000fe8000e1a1014 */
[----:B------:R-:W-:Y:S01]  /*b3f0*/  LDGSTS.E [R2+0x3be00], desc[UR20][R30.64], !P4 ;  /* 0x3be000001e027fae */ /* 0x000fe2000e1a1014 */
[----:B------:R-:W-:Y:S01]  /*b400*/  ISETP.GE.U32.AND P4, PT, R0, 0x7fffff45, PT ;  /* 0x7fffff450000780c */ /* 0x000fe20003f86070 */
[----:B------:R-:W-:-:S02]  /*b410*/  VIADD R0, R40, 0xffffff83 ;  /* 0xffffff8328007836 */ /* 0x000fc40000000000 */
[----:B------:R-:W-:Y:S04]  /*b420*/  LDGSTS.E [R2+0x3c000], desc[UR20][R32.64], !P6 ;  /* 0x3c00000020027fae */ /* 0x000fe8000f1a1014 */
[----:B------:R-:W-:Y:S01]  /*b430*/  LDGSTS.E [R2+0x3c200], desc[UR20][R34.64], !P6 ;  /* 0x3c20000022027fae */ /* 0x000fe2000f1a1014 */
[----:B-----5:R-:W-:-:S03]  /*b440*/  IMAD.WIDE R36, R245, 0x4, R76 ;  /* 0x00000004f5247825 */ /* 0x020fc600078e024c */
[----:B------:R-:W5:Y:S04]  /*b450*/  LDL.LU.64 R76, [R1+0x720] ;  /* 0x00072000014c7983 */ /* 0x000f680000300a00 */
[----:B------:R-:W-:Y:S01]  /*b460*/  LDGSTS.E [R2+0x3c400], desc[UR20][R36.64], !P6 ;  /* 0x3c40000024027fae */ /* 0x000fe2000f1a1014 */
[----:B------:R-:W-:-:S03]  /*b470*/  IMAD.WIDE R38, R245, 0x4, R74 ;  /* 0x00000004f5267825 */ /* 0x000fc600078e024a */
[----:B------:R-:W5:Y:S04]  /*b480*/  LDL.LU.64 R74, [R1+0x718] ;  /* 0x00071800014a7983 */ /* 0x000f680000300a00 */
[----:B------:R-:W-:Y:S01]  /*b490*/  LDGSTS.E [R2+0x3c600], desc[UR20][R38.64], !P6 ;  /* 0x3c60000026027fae */ /* 0x000fe2000f1a1014 */
[----:B------:R-:W-:-:S04]  /*b4a0*/  IMAD.WIDE R40, R245, 0x4, R94 ;  /* 0x00000004f5287825 */ /* 0x000fc800078e025e */
[C---:B--2---:R-:W-:Y:S01]  /*b4b0*/  IMAD.WIDE R50, R245.reuse, 0x4, R64 ;  /* 0x00000004f5327825 */ /* 0x044fe200078e0240 */
[----:B------:R-:W-:Y:S01]  /*b4c0*/  ISETP.GE.U32.AND P6, PT, R0, 0x7fffff44, PT ;  /* 0x7fffff440000780c */ /* 0x000fe20003fc6070 */
[----:B------:R-:W2:Y:S04]  /*b4d0*/  LDL.LU.64 R64, [R1+0x730] ;  /* 0x0007300001407983 */ /* 0x000ea80000300a00 */
[----:B------:R-:W2:Y:S01]  /*b4e0*/  LDL.LU.64 R94, [R1+0x740] ;  /* 0x00074000015e7983 */ /* 0x000ea20000300a00 */
[C---:B----4-:R-:W-:Y:S01]  /*b4f0*/  IMAD.WIDE R42, R245.reuse, 0x4, R92 ;  /* 0x00000004f52a7825 */ /* 0x050fe200078e025c */
[----:B------:R-:W-:Y:S01]  /*b500*/  IADD3 R0, PT, PT, R48, -0x7e, RZ ;  /* 0xffffff8230007810 */ /* 0x000fe20007ffe0ff */
[----:B------:R-:W4:Y:S01]  /*b510*/  LDC R92, c[0x0][0x3a0] ;  /* 0x0000e800ff5c7b82 */ /* 0x000f220000000800 */
[----:B------:R-:W-:Y:S01]  /*b520*/  LDGSTS.E [R2+0x3c800], desc[UR20][R40.64], !P5 ;  /* 0x3c80000028027fae */ /* 0x000fe2000e9a1014 */
[----:B------:R-:W-:-:S03]  /*b530*/  IMAD.WIDE R44, R245, 0x4, R84 ;  /* 0x00000004f52c7825 */ /* 0x000fc600078e0254 */
[----:B------:R-:W-:Y:S01]  /*b540*/  LDGSTS.E [R2+0x3ca00], desc[UR20][R42.64], !P5 ;  /* 0x3ca000002a027fae */ /* 0x000fe2000e9a1014 */
[----:B------:R-:W-:Y:S02]  /*b550*/  IMAD.WIDE R46, R245, 0x4, R70 ;  /* 0x00000004f52e7825 */ /* 0x000fe400078e0246 */
[----:B------:R-:W2:Y:S01]  /*b560*/  LDC R84, c[0x0][0x3a0] ;  /* 0x0000e800ff547b82 */ /* 0x000ea20000000800 */
[----:B------:R-:W-:Y:S04]  /*b570*/  LDGSTS.E [R2+0x3cc00], desc[UR20][R44.64], !P5 ;  /* 0x3cc000002c027fae */ /* 0x000fe8000e9a1014 */
[----:B------:R-:W-:Y:S01]  /*b580*/  LDGSTS.E [R2+0x3ce00], desc[UR20][R46.64], !P5 ;  /* 0x3ce000002e027fae */ /* 0x000fe2000e9a1014 */
[----:B------:R-:W-:Y:S01]  /*b590*/  ISETP.GE.U32.AND P5, PT, R0, 0x7fffff43, PT ;  /* 0x7fffff430000780c */ /* 0x000fe20003fa6070 */
[----:B------:R-:W-:-:S02]  /*b5a0*/  VIADD R0, R49, 0xffffff81 ;  /* 0xffffff8131007836 */ /* 0x000fc40000000000 */
[C---:B---3--:R-:W-:Y:S02]  /*b5b0*/  IMAD.WIDE R48, R245.reuse, 0x4, R68 ;  /* 0x00000004f5307825 */ /* 0x048fe400078e0244 */
[----:B------:R-:W3:Y:S04]  /*b5c0*/  LDL.LU.64 R68, [R1+0x758] ;  /* 0x0007580001447983 */ /* 0x000ee80000300a00 */
[----:B------:R-:W3:Y:S01]  /*b5d0*/  LDL.LU.64 R70, [R1+0x750] ;  /* 0x0007500001467983 */ /* 0x000ee20000300a00 */
[----:B------:R-:W-:-:S03]  /*b5e0*/  IMAD.WIDE R58, R245, 0x4, R78 ;  /* 0x00000004f53a7825 */ /* 0x000fc600078e024e */
[----:B------:R-:W3:Y:S01]  /*b5f0*/  LDL.LU.64 R106, [R1+0x768] ;  /* 0x00076800016a7983 */ /* 0x000ee20000300a00 */
[----:B------:R-:W-:-:S03]  /*b600*/  IMAD.WIDE R56, R245, 0x4, R86 ;  /* 0x00000004f5387825 */ /* 0x000fc600078e0256 */
[----:B------:R-:W-:Y:S01]  /*b610*/  LDGSTS.E [R2+0x3d000], desc[UR20][R48.64], !P3 ;  /* 0x3d00000030027fae */ /* 0x000fe2000d9a1014 */
[----:B------:R-:W-:-:S04]  /*b620*/  IMAD.WIDE R54, R245, 0x4, R88 ;  /* 0x00000004f5367825 */ /* 0x000fc800078e0258 */
[----:B------:R-:W-:-:S04]  /*b630*/  IMAD.WIDE R52, R245, 0x4, R90 ;  /* 0x00000004f5347825 */ /* 0x000fc800078e025a */
[----:B-1----:R-:W-:Y:S01]  /*b640*/  VIADD R72, R72, 0xffffff80 ;  /* 0xffffff8048487836 */ /* 0x002fe20000000000 */
[----:B------:R-:W-:Y:S04]  /*b650*/  LDGSTS.E [R2+0x3d200], desc[UR20][R52.64], !P3 ;  /* 0x3d20000034027fae */ /* 0x000fe8000d9a1014 */
[----:B------:R-:W-:Y:S04]  /*b660*/  LDGSTS.E [R2+0x3d400], desc[UR20][R54.64], !P3 ;  /* 0x3d40000036027fae */ /* 0x000fe8000d9a1014 */
[----:B------:R-:W-:Y:S01]  /*b670*/  LDGSTS.E [R2+0x3d600], desc[UR20][R56.64], !P3 ;  /* 0x3d60000038027fae */ /* 0x000fe2000d9a1014 */
[----:B-----5:R-:W-:-:S04]  /*b680*/  IMAD.WIDE R60, R245, 0x4, R76 ;  /* 0x00000004f53c7825 */ /* 0x020fc800078e024c */
[----:B------:R-:W-:-:S04]  /*b690*/  IMAD.WIDE R62, R245, 0x4, R74 ;  /* 0x00000004f53e7825 */ /* 0x000fc800078e024a */
[----:B--2---:R-:W-:Y:S01]  /*b6a0*/  IMAD.WIDE R66, R245, 0x4, R94 ;  /* 0x00000004f5427825 */ /* 0x004fe200078e025e */
[----:B------:R-:W2:Y:S04]  /*b6b0*/  LDL.LU.64 R74, [R1+0x778] ;  /* 0x00077800014a7983 */ /* 0x000ea80000300a00 */
[----:B------:R-:W5:Y:S04]  /*b6c0*/  LDL.LU.64 R76, [R1+0x790] ;  /* 0x00079000014c7983 */ /* 0x000f680000300a00 */
[----:B------:R-:W4:Y:S04]  /*b6d0*/  LDL.LU.64 R78, [R1+0x788] ;  /* 0x00078800014e7983 */ /* 0x000f280000300a00 */
        /* <DEDUP_REMOVED lines=8> */
[----:B------:R-:W4:Y:S01]  /*b760*/  LDL.LU.64 R138, [R1+0x308] ;  /* 0x00030800018a7983 */ /* 0x000f220000300a00 */
[----:B------:R-:W-:-:S02]  /*b770*/  ISETP.GE.AND P3, PT, R244, R72, PT ;  /* 0x00000048f400720c */ /* 0x000fc40003f66270 */
[----:B------:R-:W1:Y:S01]  /*b780*/  LDC R244, c[0x0][0x3a0] ;  /* 0x0000e800fff47b82 */ /* 0x000e620000000800 */
[----:B------:R-:W-:Y:S04]  /*b790*/  LDGSTS.E [R2+0x3d800], desc[UR20][R50.64], !P4 ;  /* 0x3d80000032027fae */ /* 0x000fe8000e1a1014 */
[----:B------:R-:W-:Y:S04]  /*b7a0*/  LDGSTS.E [R2+0x3da00], desc[UR20][R58.64], !P4 ;  /* 0x3da000003a027fae */ /* 0x000fe8000e1a1014 */
[----:B------:R-:W-:Y:S04]  /*b7b0*/  LDGSTS.E [R2+0x3dc00], desc[UR20][R60.64], !P4 ;  /* 0x3dc000003c027fae */ /* 0x000fe8000e1a1014 */
[----:B------:R-:W-:Y:S01]  /*b7c0*/  LDGSTS.E [R2+0x3de00], desc[UR20][R62.64], !P4 ;  /* 0x3de000003e027fae */ /* 0x000fe2000e1a1014 */
[----:B------:R-:W-:-:S02]  /*b7d0*/  ISETP.GE.U32.AND P4, PT, R0, 0x7fffff42, PT ;  /* 0x7fffff420000780c */ /* 0x000fc40003f86070 */
[----:B------:R-:W-:Y:S01]  /*b7e0*/  SEL R0, RZ, 0x4, P3 ;  /* 0x00000004ff007807 */ /* 0x000fe20001800000 */
[----:B------:R-:W-:-:S04]  /*b7f0*/  IMAD.WIDE R64, R245, 0x4, R64 ;  /* 0x00000004f5407825 */ /* 0x000fc800078e0240 */
[C---:B---3--:R-:W-:Y:S01]  /*b800*/  IMAD.WIDE R68, R245.reuse, 0x4, R68 ;  /* 0x00000004f5447825 */ /* 0x048fe200078e0244 */
[----:B------:R-:W-:Y:S03]  /*b810*/  LDGSTS.E [R2+0x3e000], desc[UR20][R64.64], !P6 ;  /* 0x3e00000040027fae */ /* 0x000fe6000f1a1014 */
[----:B-1----:R-:W-:Y:S01]  /*b820*/  VIADD R244, R244, 0x3f ;  /* 0x0000003ff4f47836 */ /* 0x002fe20000000000 */
[----:B------:R-:W-:Y:S04]  /*b830*/  LDGSTS.E [R2+0x3e200], desc[UR20][R66.64], !P6 ;  /* 0x3e20000042027fae */ /* 0x000fe8000f1a1014 */
[----:B------:R-:W-:Y:S01]  /*b840*/  ISETP.GT.AND P3, PT, R244, 0xbf, PT ;  /* 0x000000bff400780c */ /* 0x000fe20003f64270 */
[----:B------:R-:W-:Y:S01]  /*b850*/  IMAD.WIDE R70, R245, 0x4, R70 ;  /* 0x00000004f5467825 */ /* 0x000fe200078e0246 */
[----:B------:R-:W-:Y:S01]  /*b860*/  LDGSTS.E [R2+0x3e400], desc[UR20][R68.64], !P6 ;  /* 0x3e40000044027fae */ /* 0x000fe2000f1a1014 */
[----:B------:R-:W1:Y:S01]  /*b870*/  LDC R244, c[0x0][0x3a0] ;  /* 0x0000e800fff47b82 */ /* 0x000e620000000800 */
[----:B------:R-:W-:-:S02]  /*b880*/  SEL R0, R0, RZ, P3 ;  /* 0x000000ff00007207 */ /* 0x000fc40001800000 */
[----:B------:R-:W-:Y:S01]  /*b890*/  ISETP.GE.U32.AND P3, PT, R72, 0x7fffff41, PT ;  /* 0x7fffff414800780c */ /* 0x000fe20003f66070 */
[C---:B------:R-:W-:Y:S01]  /*b8a0*/  IMAD.WIDE R72, R245.reuse, 0x4, R106 ;  /* 0x00000004f5487825 */ /* 0x040fe200078e026a */
[----:B------:R-:W-:Y:S01]  /*b8b0*/  LDGSTS.E [R2+0x3e600], desc[UR20][R70.64], !P6 ;  /* 0x3e60000046027fae */ /* 0x000fe2000f1a1014 */
[----:B------:R-:W-:Y:S02]  /*b8c0*/  ISETP.NE.U32.AND P6, PT, R0, RZ, PT ;  /* 0x000000ff0000720c */ /* 0x000fe40003fc5070 */
[----:B------:R-:W-:Y:S01]  /*b8d0*/  IADD3 R0, PT, PT, R84, -0x81, RZ ;  /* 0xffffff7f54007810 */ /* 0x000fe20007ffe0ff */
[----:B------:R-:W-:Y:S01]  /*b8e0*/  LDGSTS.E [R2+0x3e800], desc[UR20][R72.64], !P5 ;  /* 0x3e80000048027fae */ /* 0x000fe2000e9a1014 */
[----:B--2---:R-:W-:-:S04]  /*b8f0*/  IMAD.WIDE R74, R245, 0x4, R74 ;  /* 0x00000004f54a7825 */ /* 0x004fc800078e024a */
[C---:B-----5:R-:W-:Y:S01]  /*b900*/  IMAD.WIDE R76, R245.reuse, 0x4, R76 ;  /* 0x00000004f54c7825 */ /* 0x060fe200078e024c */
[----:B------:R-:W-:Y:S03]  /*b910*/  LDGSTS.E [R2+0x3ea00], desc[UR20][R74.64], !P5 ;  /* 0x3ea000004a027fae */ /* 0x000fe6000e9a1014 */
[----:B----4-:R-:W-:Y:S01]  /*b920*/  IMAD.WIDE R78, R245, 0x4, R78 ;  /* 0x00000004f54e7825 */ /* 0x010fe200078e024e */
[----:B------:R-:W-:Y:S04]  /*b930*/  LDGSTS.E [R2+0x3ec00], desc[UR20][R76.64], !P5 ;  /* 0x3ec000004c027fae */ /* 0x000fe8000e9a1014 */
[----:B------:R-:W-:Y:S01]  /*b940*/  LDGSTS.E [R2+0x3ee00], desc[UR20][R78.64], !P5 ;  /* 0x3ee000004e027fae */ /* 0x000fe2000e9a1014 */
[----:B------:R-:W-:Y:S01]  /*b950*/  ISETP.GE.U32.AND P5, PT, R0, 0x7fffff40, PT ;  /* 0x7fffff400000780c */ /* 0x000fe20003fa6070 */
[----:B------:R-:W-:-:S02]  /*b960*/  VIADD R0, R92, 0xffffff7e ;  /* 0xffffff7e5c007836 */ /* 0x000fc40000000000 */
[----:B------:R-:W-:-:S04]  /*b970*/  IMAD.WIDE R84, R245, 0x4, R104 ;  /* 0x00000004f5547825 */ /* 0x000fc800078e0268 */
[C---:B------:R-:W-:Y:S01]  /*b980*/  IMAD.WIDE R86, R245.reuse, 0x4, R86 ;  /* 0x00000004f5567825 */ /* 0x040fe200078e0256 */
[----:B------:R-:W-:Y:S03]  /*b990*/  LDGSTS.E [R2+0x3f000], desc[UR20][R84.64], !P4 ;  /* 0x3f00000054027fae */ /* 0x000fe6000e1a1014 */
[C---:B------:R-:W-:Y:S01]  /*b9a0*/  IMAD.WIDE R88, R245.reuse, 0x4, R88 ;  /* 0x00000004f5587825 */ /* 0x040fe200078e0258 */
[----:B------:R-:W-:Y:S03]  /*b9b0*/  LDGSTS.E [R2+0x3f200], desc[UR20][R86.64], !P4 ;  /* 0x3f20000056027fae */ /* 0x000fe6000e1a1014 */
[C---:B------:R-:W-:Y:S01]  /*b9c0*/  IMAD.WIDE R92, R245.reuse, 0x4, R102 ;  /* 0x00000004f55c7825 */ /* 0x040fe200078e0266 */
[----:B------:R-:W-:Y:S04]  /*b9d0*/  LDGSTS.E [R2+0x3f400], desc[UR20][R88.64], !P4 ;  /* 0x3f40000058027fae */ /* 0x000fe8000e1a1014 */
[----:B------:R-:W2:Y:S04]  /*b9e0*/  LDL.LU.64 R102, [R1+0x318] ;  /* 0x0003180001667983 */ /* 0x000ea80000300a00 */
[----:B------:R-:W3:Y:S04]  /*b9f0*/  LDL.LU.64 R104, [R1+0x330] ;  /* 0x0003300001687983 */ /* 0x000ee80000300a00 */
[----:B------:R-:W4:Y:S04]  /*ba00*/  LDL.LU.64 R106, [R1+0x340] ;  /* 0x00034000016a7983 */ /* 0x000f280000300a00 */
[----:B------:R-:W5:Y:S04]  /*ba10*/  LDL.LU.64 R108, [R1+0x350] ;  /* 0x00035000016c7983 */ /* 0x000f680000300a00 */
[----:B------:R-:W2:Y:S04]  /*ba20*/  LDL.LU.64 R110, [R1+0x358] ;  /* 0x00035800016e7983 */ /* 0x000ea80000300a00 */
[----:B------:R-:W2:Y:S04]  /*ba30*/  LDL.LU.64 R112, [R1+0x370] ;  /* 0x0003700001707983 */ /* 0x000ea80000300a00 */
[----:B------:R-:W2:Y:S04]  /*ba40*/  LDL.LU.64 R114, [R1+0x378] ;  /* 0x0003780001727983 */ /* 0x000ea80000300a00 */
[----:B------:R-:W2:Y:S04]  /*ba50*/  LDL.LU.64 R116, [R1+0x390] ;  /* 0x0003900001747983 */ /* 0x000ea80000300a00 */
[----:B------:R-:W2:Y:S04]  /*ba60*/  LDL.LU.64 R118, [R1+0x3a0] ;  /* 0x0003a00001767983 */ /* 0x000ea80000300a00 */
[----:B------:R-:W2:Y:S04]  /*ba70*/  LDL.LU.64 R120, [R1+0x3b8] ;  /* 0x0003b80001787983 */ /* 0x000ea80000300a00 */
[----:B------:R-:W2:Y:S04]  /*ba80*/  LDL.LU.64 R122, [R1+0x3c0] ;  /* 0x0003c000017a7983 */ /* 0x000ea80000300a00 */
[----:B------:R-:W2:Y:S04]  /*ba90*/  LDL.LU.64 R124, [R1+0x3c8] ;  /* 0x0003c800017c7983 */ /* 0x000ea80000300a00 */
[----:B------:R-:W2:Y:S01]  /*baa0*/  LDL.LU.64 R126, [R1+0x3e0] ;  /* 0x0003e000017e7983 */ /* 0x000ea20000300a00 */
[----:B------:R-:W-:-:S03]  /*bab0*/  IMAD.WIDE R90, R245, 0x4, R90 ;  /* 0x00000004f55a7825 */ /* 0x000fc600078e025a */
[----:B------:R-:W2:Y:S04]  /*bac0*/  LDL.LU.64 R128, [R1+0x3e8] ;  /* 0x0003e80001807983 */ /* 0x000ea80000300a00 */
[----:B------:R-:W2:Y:S01]  /*bad0*/  LDL.LU.64 R130, [R1+0x408] ;  /* 0x0004080001827983 */ /* 0x000ea20000300a00 */
[----:B------:R-:W-:-:S03]  /*bae0*/  IMAD.WIDE R94, R245, 0x4, R94 ;  /* 0x00000004f55e7825 */ /* 0x000fc600078e025e */
[----:B------:R-:W2:Y:S01]  /*baf0*/  LDL.LU.64 R132, [R1+0x410] ;  /* 0x0004100001847983 */ /* 0x000ea20000300a00 */
[----:B------:R-:W-:-:S03]  /*bb00*/  IMAD.WIDE R96, R245, 0x4, R96 ;  /* 0x00000004f5607825 */ /* 0x000fc600078e0260 */
[----:B------:R-:W2:Y:S01]  /*bb10*/  LDL.LU.64 R134, [R1+0x418] ;  /* 0x0004180001867983 */ /* 0x000ea20000300a00 */
[----:B------:R-:W-:-:S03]  /*bb20*/  IMAD.WIDE R98, R245, 0x4, R98 ;  /* 0x00000004f5627825 */ /* 0x000fc600078e0262 */
[----:B------:R-:W2:Y:S04]  /*bb30*/  LDL.LU.64 R136, [R1+0x430] ;  /* 0x0004300001887983 */ /* 0x000ea80000300a00 */
[----:B------:R-:W2:Y:S04]  /*bb40*/  LDL.LU.64 R140, [R1+0x448] ;  /* 0x00044800018c7983 */ /* 0x000ea80000300a00 */
[----:B------:R-:W2:Y:S04]  /*bb50*/  LDL.LU.64 R142, [R1+0x458] ;  /* 0x00045800018e7983 */ /* 0x000ea80000300a00 */
[----:B------:R-:W2:Y:S04]  /*bb60*/  LDL.LU.64 R144, [R1+0x470] ;  /* 0x0004700001907983 */ /* 0x000ea80000300a00 */
[----:B------:R-:W-:Y:S01]  /*bb70*/  LDGSTS.E [R2+0x3f600], desc[UR20][R90.64], !P4 ;  /* 0x3f6000005a027fae */ /* 0x000fe2000e1a1014 */
[----:B------:R-:W-:Y:S01]  /*bb80*/  ISETP.GE.U32.AND P4, PT, R0, 0x7fffff3f, PT ;  /* 0x7fffff3f0000780c */ /* 0x000fe20003f86070 */
[----:B------:R-:W-:-:S02]  /*bb90*/  IMAD.U32 R0, RZ, RZ, UR5 ;  /* 0x00000005ff007e24 */ /* 0x000fc4000f8e00ff */
[----:B------:R-:W2:Y:S04]  /*bba0*/  LDL.LU.64 R146, [R1+0x480] ;  /* 0x0004800001927983 */ /* 0x000ea80000300a00 */
[----:B------:R-:W2:Y:S04]  /*bbb0*/  LDL.LU.64 R148, [R1+0x488] ;  /* 0x0004880001947983 */ /* 0x000ea80000300a00 */
[----:B------:R-:W-:Y:S04]  /*bbc0*/  LDGSTS.E [R2+0x3f800], desc[UR20][R92.64], !P3 ;  /* 0x3f8000005c027fae */ /* 0x000fe8000d9a1014 */
[----:B------:R-:W2:Y:S04]  /*bbd0*/  LDL.LU.64 R150, [R1+0x498] ;  /* 0x0004980001967983 */ /* 0x000ea80000300a00 */
[----:B------:R-:W-:Y:S04]  /*bbe0*/  LDGSTS.E [R2+0x3fa00], desc[UR20][R94.64], !P3 ;  /* 0x3fa000005e027fae */ /* 0x000fe8000d9a1014 */
[----:B------:R-:W2:Y:S04]  /*bbf0*/  LDL.LU.64 R152, [R1+0x4b0] ;  /* 0x0004b00001987983 */ /* 0x000ea80000300a00 */
[----:B------:R-:W-:Y:S04]  /*bc00*/  LDGSTS.E [R2+0x3fc00], desc[UR20][R96.64], !P3 ;  /* 0x3fc0000060027fae */ /* 0x000fe8000d9a1014 */
[----:B------:R-:W2:Y:S04]  /*bc10*/  LDL.LU.64 R154, [R1+0x4c0] ;  /* 0x0004c000019a7983 */ /* 0x000ea80000300a00 */
[----:B------:R-:W-:Y:S01]  /*bc20*/  LDGSTS.E [R2+0x3fe00], desc[UR20][R98.64], !P3 ;  /* 0x3fe0000062027fae */ /* 0x000fe2000d9a1014 */
[----:B------:R-:W-:Y:S01]  /*bc30*/  ISETP.GE.U32.AND P3, PT, R100, 0x7fffff3e, PT ;  /* 0x7fffff3e6400780c */ /* 0x000fe20003f66070 */
[----:B------:R-:W-:-:S02]  /*bc40*/  IMAD.WIDE R100, R0, 0x4, R138 ;  /* 0x0000000400647825 */ /* 0x000fc400078e028a */
[----:B------:R-:W2:Y:S02]  /*bc50*/  LDL.LU.64 R156, [R1+0x4c8] ;  /* 0x0004c800019c7983 */ /* 0x000ea40000300a00 */
[C---:B------:R-:W-:Y:S02]  /*bc60*/  IMAD.WIDE R138, R0.reuse, 0x4, R82 ;  /* 0x00000004008a7825 */ /* 0x040fe400078e0252 */
[----:B------:R-:W2:Y:S04]  /*bc70*/  LDL.LU.64 R158, [R1+0x4d8] ;  /* 0x0004d800019e7983 */ /* 0x000ea80000300a00 */
[----:B------:R-:W2:Y:S04]  /*bc80*/  LDL.LU.64 R162, [R1+0x500] ;  /* 0x0005000001a27983 */ /* 0x000ea80000300a00 */
[----:B------:R-:W2:Y:S04]  /*bc90*/  LDL.LU.64 R82, [R1+0xd40] ;  /* 0x000d400001527983 */ /* 0x000ea80000300a00 */
[----:B------:R-:W0:Y:S01]  /*bca0*/  LDGDEPBAR ;  /* 0x00000000000079af */ /* 0x000e220000000000 */
[----:B--2---:R-:W-:-:S03]  /*bcb0*/  IMAD.WIDE R160, R0, 0x4, R82 ;  /* 0x0000000400a07825 */ /* 0x004fc600078e0252 */
[----:B------:R-:W2:Y:S04]  /*bcc0*/  LDL.LU.64 R82, [R1+0xd38] ;  /* 0x000d380001527983 */ /* 0x000ea80000300a00 */
[----:B------:R-:W2:Y:S04]  /*bcd0*/  LDL.LU.64 R182, [R1+0xa58] ;  /* 0x000a580001b67983 */ /* 0x000ea80000300a00 */
[----:B------:R-:W2:Y:S04]  /*bce0*/  LDL.LU.64 R166, [R1+0xa50] ;  /* 0x000a500001a67983 */ /* 0x000ea80000300a00 */
[----:B------:R-:W2:Y:S04]  /*bcf0*/  LDL.LU.64 R168, [R1+0xa48] ;  /* 0x000a480001a87983 */ /* 0x000ea80000300a00 */
[----:B------:R-:W2:Y:S04]  /*bd00*/  LDL.LU.64 R170, [R1+0xa28] ;  /* 0x000a280001aa7983 */ /* 0x000ea80000300a00 */
[----:B------:R-:W2:Y:S01]  /*bd10*/  LDL.LU.64 R192, [R1+0xa20] ;  /* 0x000a200001c07983 */ /* 0x000ea20000300a00 */
[----:B-----5:R-:W-:-:S03]  /*bd20*/  IMAD.WIDE R108, R0, 0x4, R108 ;  /* 0x00000004006c7825 */ /* 0x020fc600078e026c */
[----:B------:R-:W5:Y:S01]  /*bd30*/  LDL.LU.64 R174, [R1+0xa18] ;  /* 0x000a180001ae7983 */ /* 0x000f620000300a00 */
[----:B------:R-:W-:-:S03]  /*bd40*/  IMAD.WIDE R116, R0, 0x4, R116 ;  /* 0x0000000400747825 */ /* 0x000fc600078e0274 */
[----:B------:R-:W5:Y:S01]  /*bd50*/  LDL.LU.64 R176, [R1+0xa10] ;  /* 0x000a100001b07983 */ /* 0x000f620000300a00 */
[----:B------:R-:W-:-:S03]  /*bd60*/  IMAD.WIDE R124, R0, 0x4, R124 ;  /* 0x00000004007c7825 */ /* 0x000fc600078e027c */
[----:B------:R-:W5:Y:S01]  /*bd70*/  LDL.LU.64 R178, [R1+0xa08] ;  /* 0x000a080001b27983 */ /* 0x000f620000300a00 */
[----:B------:R-:W-:-:S03]  /*bd80*/  IMAD.WIDE R132, R0, 0x4, R132 ;  /* 0x0000000400847825 */ /* 0x000fc600078e0284 */
[----:B------:R-:W5:Y:S01]  /*bd90*/  LDL.LU.64 R202, [R1+0xa00] ;  /* 0x000a000001ca7983 */ /* 0x000f620000300a00 */
[----:B------:R-:W-:-:S04]  /*bda0*/  IMAD.WIDE R140, R0, 0x4, R140 ;  /* 0x00000004008c7825 */ /* 0x000fc800078e028c */
        /* <DEDUP_REMOVED lines=10> */
[----:B---3--:R-:W-:-:S04]  /*be50*/  IMAD.WIDE R104, R0, 0x4, R104 ;  /* 0x0000000400687825 */ /* 0x008fc800078e0268 */
[----:B------:R-:W-:-:S04]  /*be60*/  IMAD.WIDE R112, R0, 0x4, R112 ;  /* 0x0000000400707825 */ /* 0x000fc800078e0270 */
[----:B------:R-:W-:-:S04]  /*be70*/  IMAD.WIDE R120, R0, 0x4, R120 ;  /* 0x0000000400787825 */ /* 0x000fc800078e0278 */
[----:B------:R-:W-:-:S04]  /*be80*/  IMAD.WIDE R128, R0, 0x4, R128 ;  /* 0x0000000400807825 */ /* 0x000fc800078e0280 */
[----:B------:R-:W-:-:S04]  /*be90*/  IMAD.WIDE R136, R0, 0x4, R136 ;  /* 0x0000000400887825 */ /* 0x000fc800078e0288 */
[----:B------:R-:W-:-:S04]  /*bea0*/  IMAD.WIDE R144, R0, 0x4, R144 ;  /* 0x0000000400907825 */ /* 0x000fc800078e0290 */
[----:B------:R-:W-:-:S04]  /*beb0*/  IMAD.WIDE R152, R0, 0x4, R152 ;  /* 0x0000000400987825 */ /* 0x000fc800078e0298 */
[----:B----4-:R-:W-:-:S04]  /*bec0*/  IMAD.WIDE R106, R0, 0x4, R106 ;  /* 0x00000004006a7825 */ /* 0x010fc800078e026a */
[----:B------:R-:W-:-:S04]  /*bed0*/  IMAD.WIDE R114, R0, 0x4, R114 ;  /* 0x0000000400727825 */ /* 0x000fc800078e0272 */
[----:B------:R-:W-:-:S04]  /*bee0*/  IMAD.WIDE R122, R0, 0x4, R122 ;  /* 0x00000004007a7825 */ /* 0x000fc800078e027a */
[----:B------:R-:W-:-:S04]  /*bef0*/  IMAD.WIDE R130, R0, 0x4, R130 ;  /* 0x0000000400827825 */ /* 0x000fc800078e0282 */
[----:B------:R-:W-:-:S04]  /*bf00*/  IMAD.WIDE R146, R0, 0x4, R146 ;  /* 0x0000000400927825 */ /* 0x000fc800078e0292 */
[----:B------:R-:W-:-:S04]  /*bf10*/  IMAD.WIDE R154, R0, 0x4, R154 ;  /* 0x00000004009a7825 */ /* 0x000fc800078e029a */
[----:B------:R-:W-:Y:S01]  /*bf20*/  IMAD.WIDE R162, R0, 0x4, R162 ;  /* 0x0000000400a27825 */ /* 0x000fe200078e02a2 */
[----:B--2---:R-:W-:Y:S04]  /*bf30*/  LDGSTS.E [R83+-0x5c000], desc[UR20][R100.64], P2 ;  /* 0xa400000064537fae */ /* 0x004fe800091a1014 */
[----:B------:R-:W-:Y:S04]  /*bf40*/  LDGSTS.E [R83+-0x5bc00], desc[UR20][R108.64], P2 ;  /* 0xa44000006c537fae */ /* 0x000fe800091a1014 */
        /* <DEDUP_REMOVED lines=30> */
[----:B------:R-:W0:Y:S01]  /*c130*/  LDGDEPBAR ;  /* 0x00000000000079af */ /* 0x000e220000000000 */
[----:B------:R-:W-:Y:S01]  /*c140*/  ISETP.GE.U32.AND P2, PT, R164, 0x7fffff3d, PT ;  /* 0x7fffff3da400780c */ /* 0x000fe20003f46070 */
[C---:B------:R-:W-:Y:S01]  /*c150*/  IMAD.WIDE R164, R245.reuse, 0x4, R182 ;  /* 0x00000004f5a47825 */ /* 0x040fe200078e02b6 */
[----:B------:R-:W-:Y:S03]  /*c160*/  BAR.SYNC.DEFER_BLOCKING 0x0 ;  /* 0x0000000000007b1d */ /* 0x000fe60000010000 */
[----:B------:R-:W-:-:S04]  /*c170*/  IMAD.WIDE R166, R245, 0x4, R166 ;  /* 0x00000004f5a67825 */ /* 0x000fc800078e02a6 */
[C---:B------:R-:W-:Y:S01]  /*c180*/  IMAD.WIDE R168, R245.reuse, 0x4, R168 ;  /* 0x00000004f5a87825 */ /* 0x040fe200078e02a8 */
[----:B------:R-:W2:Y:S03]  /*c190*/  LDL.LU.64 R182, [R1+0x9f8] ;  /* 0x0009f80001b67983 */ /* 0x000ea60000300a00 */
[C---:B------:R-:W-:Y:S01]  /*c1a0*/  IMAD.WIDE R170, R245.reuse, 0x4, R170 ;  /* 0x00000004f5aa7825 */ /* 0x040fe200078e02aa */
[----:B------:R-:W3:Y:S04]  /*c1b0*/  LDL.LU.64 R184, [R1+0x9f0] ;  /* 0x0009f00001b87983 */ /* 0x000ee80000300a00 */
[----:B------:R-:W4:Y:S04]  /*c1c0*/  LDL.LU.64 R186, [R1+0x9e8] ;  /* 0x0009e80001ba7983 */ /* 0x000f280000300a00 */
[----:B------:R-:W4:Y:S04]  /*c1d0*/  LDL.LU.64 R206, [R1+0x9e0] ;  /* 0x0009e00001ce7983 */ /* 0x000f280000300a00 */
[----:B------:R-:W-:Y:S01]  /*c1e0*/  @!PT LDS RZ, [RZ] ;  /* 0x00000000fffff984 */ /* 0x000fe20000000800 */
[----:B------:R-:W-:Y:S01]  /*c1f0*/  @!PT LDS RZ, [RZ] ;  /* 0x00000000fffff984 */ /* 0x000fe20000000800 */
[----:B------:R-:W-:Y:S01]  /*c200*/  @!PT LDS RZ, [RZ] ;  /* 0x00000000fffff984 */ /* 0x000fe20000000800 */
[----:B------:R-:W-:Y:S04]  /*c210*/  LDGSTS.E [R2+0x40000], desc[UR20][R164.64], !P5 ;  /* 0x40000000a4027fae */ /* 0x000fe8000e9a1014 */
[----:B------:R-:W-:Y:S04]  /*c220*/  LDGSTS.E [R2+0x40200], desc[UR20][R166.64], !P5 ;  /* 0x40200000a6027fae */ /* 0x000fe8000e9a1014 */
[----:B------:R-:W-:Y:S04]  /*c230*/  LDGSTS.E [R2+0x40400], desc[UR20][R168.64], !P5 ;  /* 0x40400000a8027fae */ /* 0x000fe8000e9a1014 */
[----:B------:R-:W-:Y:S01]  /*c240*/  LDGSTS.E [R2+0x40600], desc[UR20][R170.64], !P5 ;  /* 0x40600000aa027fae */ /* 0x000fe2000e9a1014 */
[----:B------:R-:W-:Y:S01]  /*c250*/  ISETP.GE.U32.AND P5, PT, R172, 0x7fffff3c, PT ;  /* 0x7fffff3cac00780c */ /* 0x000fe20003fa6070 */
[----:B------:R-:W-:-:S02]  /*c260*/  IMAD.WIDE R172, R245, 0x4, R192 ;  /* 0x00000004f5ac7825 */ /* 0x000fc400078e02c0 */
[----:B------:R-:W4:Y:S04]  /*c270*/  LDL.LU.64 R190, [R1+0x9d8] ;  /* 0x0009d80001be7983 */ /* 0x000f280000300a00 */
[----:B------:R-:W4:Y:S04]  /*c280*/  LDL.LU.64 R192, [R1+0x9d0] ;  /* 0x0009d00001c07983 */ /* 0x000f280000300a00 */
[----:B------:R-:W4:Y:S04]  /*c290*/  LDL.LU.64 R194, [R1+0x9c8] ;  /* 0x0009c80001c27983 */ /* 0x000f280000300a00 */
[----:B------:R-:W4:Y:S01]  /*c2a0*/  LDL.LU.64 R214, [R1+0x9c0] ;  /* 0x0009c00001d67983 */ /* 0x000f220000300a00 */
[----:B-----5:R-:W-:-:S03]  /*c2b0*/  IMAD.WIDE R174, R245, 0x4, R174 ;  /* 0x00000004f5ae7825 */ /* 0x020fc600078e02ae */
[----:B------:R-:W-:Y:S01]  /*c2c0*/  LDGSTS.E [R2+0x40800], desc[UR20][R172.64], !P4 ;  /* 0x40800000ac027fae */ /* 0x000fe2000e1a1014 */
[----:B------:R-:W-:-:S03]  /*c2d0*/  IMAD.WIDE R176, R245, 0x4, R176 ;  /* 0x00000004f5b07825 */ /* 0x000fc600078e02b0 */
[----:B------:R-:W-:Y:S01]  /*c2e0*/  LDGSTS.E [R2+0x40a00], desc[UR20][R174.64], !P4 ;  /* 0x40a00000ae027fae */ /* 0x000fe2000e1a1014 */
[----:B------:R-:W-:-:S03]  /*c2f0*/  IMAD.WIDE R178, R245, 0x4, R178 ;  /* 0x00000004f5b27825 */ /* 0x000fc600078e02b2 */
[----:B------:R-:W-:Y:S04]  /*c300*/  LDGSTS.E [R2+0x40c00], desc[UR20][R176.64], !P4 ;  /* 0x40c00000b0027fae */ /* 0x000fe8000e1a1014 */
[----:B------:R-:W-:Y:S01]  /*c310*/  LDGSTS.E [R2+0x40e00], desc[UR20][R178.64], !P4 ;  /* 0x40e00000b2027fae */ /* 0x000fe2000e1a1014 */
[----:B------:R-:W-:Y:S01]  /*c320*/  ISETP.GE.U32.AND P4, PT, R180, 0x7fffff3b, PT ;  /* 0x7fffff3bb400780c */ /* 0x000fe20003f86070 */
[C---:B------:R-:W-:Y:S02]  /*c330*/  IMAD.WIDE R180, R245.reuse, 0x4, R202 ;  /* 0x00000004f5b47825 */ /* 0x040fe400078e02ca */
[----:B------:R-:W5:Y:S04]  /*c340*/  LDL.LU.64 R198, [R1+0x9b8] ;  /* 0x0009b80001c67983 */ /* 0x000f680000300a00 */
[----:B------:R-:W5:Y:S04]  /*c350*/  LDL.LU.64 R200, [R1+0x9b0] ;  /* 0x0009b00001c87983 */ /* 0x000f680000300a00 */
[----:B------:R-:W5:Y:S04]  /*c360*/  LDL.LU.64 R202, [R1+0x9a8] ;  /* 0x0009a80001ca7983 */ /* 0x000f680000300a00 */
[----:B------:R-:W-:Y:S04]  /*c370*/  LDGSTS.E [R2+0x41000], desc[UR20][R180.64], !P3 ;  /* 0x41000000b4027fae */ /* 0x000fe8000d9a1014 */
[----:B------:R-:W5:Y:S01]  /*c380*/  LDL.LU.64 R226, [R1+0x9a0] ;  /* 0x0009a00001e27983 */ /* 0x000f620000300a00 */
[----:B--2---:R-:W-:-:S04]  /*c390*/  IMAD.WIDE R182, R245, 0x4, R182 ;  /* 0x00000004f5b67825 */ /* 0x004fc800078e02b6 */
[C---:B---3--:R-:W-:Y:S01]  /*c3a0*/  IMAD.WIDE R184, R245.reuse, 0x4, R184 ;  /* 0x00000004f5b87825 */ /* 0x048fe200078e02b8 */
[----:B------:R-:W-:Y:S03]  /*c3b0*/  LDGSTS.E [R2+0x41200], desc[UR20][R182.64], !P3 ;  /* 0x41200000b6027fae */ /* 0x000fe6000d9a1014 */
[C---:B----4-:R-:W-:Y:S01]  /*c3c0*/  IMAD.WIDE R186, R245.reuse, 0x4, R186 ;  /* 0x00000004f5ba7825 */ /* 0x050fe200078e02ba */
[----:B------:R-:W-:Y:S04]  /*c3d0*/  LDGSTS.E [R2+0x41400], desc[UR20][R184.64], !P3 ;  /* 0x41400000b8027fae */ /* 0x000fe8000d9a1014 */
[----:B------:R-:W-:Y:S01]  /*c3e0*/  LDGSTS.E [R2+0x41600], desc[UR20][R186.64], !P3 ;  /* 0x41600000ba027fae */ /* 0x000fe2000d9a1014 */
[----:B------:R-:W-:Y:S01]  /*c3f0*/  ISETP.GE.U32.AND P3, PT, R188, 0x7fffff3a, PT ;  /* 0x7fffff3abc00780c */ /* 0x000fe20003f66070 */
[----:B------:R-:W-:-:S02]  /*c400*/  IMAD.WIDE R188, R245, 0x4, R206 ;  /* 0x00000004f5bc7825 */ /* 0x000fc400078e02ce */
[----:B------:R-:W2:Y:S04]  /*c410*/  LDL.LU.64 R206, [R1+0x998] ;  /* 0x0009980001ce7983 */ /* 0x000ea80000300a00 */
[----:B------:R-:W3:Y:S04]  /*c420*/  LDL.LU.64 R208, [R1+0x990] ;  /* 0x0009900001d07983 */ /* 0x000ee80000300a00 */
[----:B------:R-:W4:Y:S04]  /*c430*/  LDL.LU.64 R210, [R1+0x988] ;  /* 0x0009880001d27983 */ /* 0x000f280000300a00 */
[----:B------:R-:W-:Y:S01]  /*c440*/  LDGSTS.E [R2+0x41800], desc[UR20][R188.64], !P2 ;  /* 0x41800000bc027fae */ /* 0x000fe2000d1a1014 */
[----:B------:R-:W-:-:S03]  /*c450*/  IMAD.WIDE R190, R245, 0x4, R190 ;  /* 0x00000004f5be7825 */ /* 0x000fc600078e02be */
[----:B------:R-:W4:Y:S01]  /*c460*/  LDL.LU.64 R250, [R1+0x980] ;  /* 0x0009800001fa7983 */ /* 0x000f220000300a00 */
[----:B------:R-:W-:-:S03]  /*c470*/  IMAD.WIDE R192, R245, 0x4, R192 ;  /* 0x00000004f5c07825 */ /* 0x000fc600078e02c0 */
[----:B------:R-:W-:Y:S01]  /*c480*/  LDGSTS.E [R2+0x41a00], desc[UR20][R190.64], !P2 ;  /* 0x41a00000be027fae */ /* 0x000fe2000d1a1014 */
[----:B------:R-:W-:-:S03]  /*c490*/  IMAD.WIDE R194, R245, 0x4, R194 ;  /* 0x00000004f5c27825 */ /* 0x000fc600078e02c2 */
[----:B------:R-:W-:Y:S04]  /*c4a0*/  LDGSTS.E [R2+0x41c00], desc[UR20][R192.64], !P2 ;  /* 0x41c00000c0027fae */ /* 0x000fe8000d1a1014 */
[----:B------:R-:W-:Y:S01]  /*c4b0*/  LDGSTS.E [R2+0x41e00], desc[UR20][R194.64], !P2 ;  /* 0x41e00000c2027fae */ /* 0x000fe2000d1a1014 */
[----:B------:R-:W-:Y:S01]  /*c4c0*/  ISETP.GE.U32.AND P2, PT, R196, 0x7fffff39, PT ;  /* 0x7fffff39c400780c */ /* 0x000fe20003f46070 */
[C---:B------:R-:W-:Y:S02]  /*c4d0*/  IMAD.WIDE R196, R245.reuse, 0x4, R214 ;  /* 0x00000004f5c47825 */ /* 0x040fe400078e02d6 */
        /* <DEDUP_REMOVED lines=17> */
[----:B------:R-:W5:Y:S04]  /*c5f0*/  LDL.LU.64 R242, [R1+0x940] ;  /* 0x0009400001f27983 */ /* 0x000f680000300a00 */
[----:B------:R-:W5:Y:S04]  /*c600*/  LDL.LU.64 R230, [R1+0x938] ;  /* 0x0009380001e67983 */ /* 0x000f680000300a00 */
[----:B------:R-:W5:Y:S04]  /*c610*/  LDL.LU.64 R232, [R1+0x930] ;  /* 0x0009300001e87983 */ /* 0x000f680000300a00 */
[----:B------:R-:W5:Y:S04]  /*c620*/  LDL.LU.64 R234, [R1+0x928] ;  /* 0x0009280001ea7983 */ /* 0x000f680000300a00 */
        /* <DEDUP_REMOVED lines=8> */
[----:B------:R-:W-:-:S05]  /*c6b0*/  IMAD.WIDE R212, R245, 0x4, R250 ;  /* 0x00000004f5d47825 */ /* 0x000fca00078e02fa */
[----:B------:R-:W-:Y:S01]  /*c6c0*/  LDGSTS.E [R2+0x43000], desc[UR20][R212.64], !P3 ;  /* 0x43000000d4027fae */ /* 0x000fe2000d9a1014 */
[----:B------:R-:W-:-:S04]  /*c6d0*/  IMAD.WIDE R214, R245, 0x4, R214 ;  /* 0x00000004f5d67825 */ /* 0x000fc800078e02d6 */
[C---:B------:R-:W-:Y:S01]  /*c6e0*/  IMAD.WIDE R216, R245.reuse, 0x4, R216 ;  /* 0x00000004f5d87825 */ /* 0x040fe200078e02d8 */
[----:B------:R-:W-:Y:S03]  /*c6f0*/  LDGSTS.E [R2+0x43200], desc[UR20][R214.64], !P3 ;  /* 0x43200000d6027fae */ /* 0x000fe6000d9a1014 */
[C---:B------:R-:W-:Y:S01]  /*c700*/  IMAD.WIDE R218, R245.reuse, 0x4, R218 ;  /* 0x00000004f5da7825 */ /* 0x040fe200078e02da */
[----:B------:R-:W-:Y:S04]  /*c710*/  LDGSTS.E [R2+0x43400], desc[UR20][R216.64], !P3 ;  /* 0x43400000d8027fae */ /* 0x000fe8000d9a1014 */
[----:B------:R-:W-:Y:S01]  /*c720*/  LDGSTS.E [R2+0x43600], desc[UR20][R218.64], !P3 ;  /* 0x43600000da027fae */ /* 0x000fe2000d9a1014 */
[----:B------:R-:W-:Y:S01]  /*c730*/  ISETP.GE.U32.AND P3, PT, R220, 0x7fffff36, PT ;  /* 0x7fffff36dc00780c */ /* 0x000fe20003f66070 */
[----:B------:R-:W-:-:S02]  /*c740*/  IMAD.WIDE R220, R245, 0x4, R238 ;  /* 0x00000004f5dc7825 */ /* 0x000fc400078e02ee */
[----:B------:R-:W2:Y:S04]  /*c750*/  LDL.LU.64 R238, [R1+0x918] ;  /* 0x0009180001ee7983 */ /* 0x000ea80000300a00 */
[----:B------:R-:W3:Y:S04]  /*c760*/  LDL.LU.64 R246, [R1+0x910] ;  /* 0x0009100001f67983 */ /* 0x000ee80000300a00 */
[----:B------:R-:W4:Y:S04]  /*c770*/  LDL.LU.64 R248, [R1+0x908] ;  /* 0x0009080001f87983 */ /* 0x000f280000300a00 */
        /* <DEDUP_REMOVED lines=13> */
[----:B------:R-:W5:Y:S02]  /*c850*/  LDL.LU.64 R242, [R1+0x8e0] ;  /* 0x0008e00001f27983 */ /* 0x000f640000300a00 */
[----:B------:R-:W-:-:S02]  /*c860*/  IMAD.WIDE R230, R245, 0x4, R230 ;  /* 0x00000004f5e67825 */ /* 0x000fc400078e02e6 */
[----:B------:R-:W5:Y:S02]  /*c870*/  LDL.LU.64 R240, [R1+0x8d8] ;  /* 0x0008d80001f07983 */ /* 0x000f640000300a00 */
[C---:B------:R-:W-:Y:S02]  /*c880*/  IMAD.WIDE R232, R245.reuse, 0x4, R232 ;  /* 0x00000004f5e87825 */ /* 0x040fe400078e02e8 */
[----:B------:R-:W5:Y:S02]  /*c890*/  LDL.LU.64 R8, [R1+0x8d0] ;  /* 0x0008d00001087983 */ /* 0x000f640000300a00 */
[C---:B------:R-:W-:Y:S02]  /*c8a0*/  IMAD.WIDE R234, R245.reuse, 0x4, R234 ;  /* 0x00000004f5ea7825 */ /* 0x040fe400078e02ea */
[----:B------:R-:W-:Y:S04]  /*c8b0*/  LDGSTS.E [R2+0x44000], desc[UR20][R228.64], !P5 ;  /* 0x44000000e4027fae */ /* 0x000fe8000e9a1014 */
[----:B------:R-:W5:Y:S04]  /*c8c0*/  LDL.LU.64 R6, [R1+0x8c8] ;  /* 0x0008c80001067983 */ /* 0x000f680000300a00 */
[----:B------:R-:W-:Y:S04]  /*c8d0*/  LDGSTS.E [R2+0x44200], desc[UR20][R230.64], !P5 ;  /* 0x44200000e6027fae */ /* 0x000fe8000e9a1014 */
[----:B------:R-:W-:Y:S04]  /*c8e0*/  LDGSTS.E [R2+0x44400], desc[UR20][R232.64], !P5 ;  /* 0x44400000e8027fae */ /* 0x000fe8000e9a1014 */
[----:B------:R-:W-:Y:S01]  /*c8f0*/  LDGSTS.E [R2+0x44600], desc[UR20][R234.64], !P5 ;  /* 0x44600000ea027fae */ /* 0x000fe2000e9a1014 */
[----:B------:R-:W-:Y:S01]  /*c900*/  ISETP.GE.U32.AND P5, PT, R236, 0x7fffff34, PT ;  /* 0x7fffff34ec00780c */ /* 0x000fe20003fa6070 */
[----:B------:R-:W-:-:S05]  /*c910*/  IMAD.WIDE R236, R245, 0x4, R12 ;  /* 0x00000004f5ec7825 */ /* 0x000fca00078e020c */
[----:B------:R-:W-:Y:S01]  /*c920*/  LDGSTS.E [R2+0x44800], desc[UR20][R236.64], !P4 ;  /* 0x44800000ec027fae */ /* 0x000fe2000e1a1014 */
[----:B--2---:R-:W-:-:S04]  /*c930*/  IMAD.WIDE R238, R245, 0x4, R238 ;  /* 0x00000004f5ee7825 */ /* 0x004fc800078e02ee */
[C---:B---3--:R-:W-:Y:S01]  /*c940*/  IMAD.WIDE R14, R245.reuse, 0x4, R246 ;  /* 0x00000004f50e7825 */ /* 0x048fe200078e02f6 */
[----:B------:R-:W-:Y:S03]  /*c950*/  LDGSTS.E [R2+0x44a00], desc[UR20][R238.64], !P4 ;  /* 0x44a00000ee027fae */ /* 0x000fe6000e1a1014 */
[C---:B----4-:R-:W-:Y:S01]  /*c960*/  IMAD.WIDE R12, R245.reuse, 0x4, R248 ;  /* 0x00000004f50c7825 */ /* 0x050fe200078e02f8 */
[----:B------:R2:W-:Y:S04]  /*c970*/  STL.64 [R1+0xa50], R14 ;  /* 0x000a500e01007387 */ /* 0x0005e80000100a00 */
[----:B------:R3:W-:Y:S04]  /*c980*/  STL.64 [R1+0x2f8], R12 ;  /* 0x0002f80c01007387 */ /* 0x0007e80000100a00 */
[----:B------:R-:W-:Y:S04]  /*c990*/  LDGSTS.E [R2+0x44c00], desc[UR20][R14.64], !P4 ;  /* 0x44c000000e027fae */ /* 0x000fe8000e1a1014 */
[----:B------:R-:W4:Y:S04]  /*c9a0*/  LDL.LU.64 R246, [R1+0x8c0] ;  /* 0x0008c00001f67983 */ /* 0x000f280000300a00 */
[----:B------:R-:W-:Y:S04]  /*c9b0*/  LDGSTS.E [R2+0x44e00], desc[UR20][R12.64], !P4 ;  /* 0x44e000000c027fae */ /* 0x000fe8000e1a1014 */
[----:B--2---:R-:W2:Y:S01]  /*c9c0*/  LDL.LU.64 R14, [R1+0x8b8] ;  /* 0x0008b800010e7983 */ /* 0x004ea20000300a00 */
[----:B------:R-:W-:-:S04]  /*c9d0*/  IMAD.WIDE R250, R245, 0x4, R250 ;  /* 0x00000004f5fa7825 */ /* 0x000fc800078e02fa */
[C---:B------:R-:W-:Y:S01]  /*c9e0*/  IMAD.WIDE R20, R245.reuse, 0x4, R20 ;  /* 0x00000004f5147825 */ /* 0x040fe200078e0214 */
[----:B------:R-:W-:Y:S04]  /*c9f0*/  LDGSTS.E [R2+0x45000], desc[UR20][R250.64], !P3 ;  /* 0x45000000fa027fae */ /* 0x000fe8000d9a1014 */
[----:B---3--:R-:W3:Y:S01]  /*ca00*/  LDL.LU.64 R12, [R1+0x8b0] ;  /* 0x0008b000010c7983 */ /* 0x008ee20000300a00 */
[----:B------:R-:W-:-:S03]  /*ca10*/  IMAD.WIDE R18, R245, 0x4, R18 ;  /* 0x00000004f5127825 */ /* 0x000fc600078e0212 */
[----:B------:R1:W-:Y:S01]  /*ca20*/  STL.64 [R1+0xa48], R250 ;  /* 0x000a48fa01007387 */ /* 0x0003e20000100a00 */
[----:B------:R-:W-:-:S03]  /*ca30*/  IMAD.WIDE R10, R245, 0x4, R10 ;  /* 0x00000004f50a7825 */ /* 0x000fc600078e020a */
[----:B------:R-:W3:Y:S04]  /*ca40*/  LDL.LU.64 R248, [R1+0x8a8] ;  /* 0x0008a80001f87983 */ /* 0x000ee80000300a00 */
[----:B------:R1:W-:Y:S04]  /*ca50*/  STL.64 [R1+0x2e8], R20 ;  /* 0x0002e81401007387 */ /* 0x0003e80000100a00 */
[----:B------:R5:W-:Y:S04]  /*ca60*/  STL.64 [R1+0xa28], R18 ;  /* 0x000a281201007387 */ /* 0x000be80000100a00 */
[----:B------:R5:W-:Y:S04]  /*ca70*/  STL.64 [R1+0x2d8], R10 ;  /* 0x0002d80a01007387 */ /* 0x000be80000100a00 */
[----:B-1----:R-:W3:Y:S01]  /*ca80*/  LDL.LU.64 R250, [R1+0x8a0] ;  /* 0x0008a00001fa7983 */ /* 0x002ee20000300a00 */
[----:B-----5:R-:W-:-:S03]  /*ca90*/  IMAD.WIDE R242, R245, 0x4, R242 ;  /* 0x00000004f5f27825 */ /* 0x020fc600078e02f2 */
[----:B------:R1:W-:Y:S01]  /*caa0*/  LDGSTS.E [R2+0x45200], desc[UR20][R20.64], !P3 ;  /* 0x4520000014027fae */ /* 0x0003e2000d9a1014 */
[----:B------:R-:W-:-:S03]  /*cab0*/  IMAD.WIDE R240, R245, 0x4, R240 ;  /* 0x00000004f5f07825 */ /* 0x000fc600078e02f0 */
[----:B------:R5:W-:Y:S04]  /*cac0*/  LDGSTS.E [R2+0x45400], desc[UR20][R18.64], !P3 ;  /* 0x4540000012027fae */ /* 0x000be8000d9a1014 */
[----:B------:R-:W-:Y:S01]  /*cad0*/  LDGSTS.E [R2+0x45600], desc[UR20][R10.64], !P3 ;  /* 0x456000000a027fae */ /* 0x000fe2000d9a1014 */
[----:B-1----:R-:W-:-:S03]  /*cae0*/  IMAD.WIDE R20, R245, 0x4, R8 ;  /* 0x00000004f5147825 */ /* 0x002fc600078e0208 */
[----:B------:R1:W-:Y:S01]  /*caf0*/  STL.64 [R1+0x2d0], R242 ;  /* 0x0002d0f201007387 */ /* 0x0003e20000100a00 */
[----:B-----5:R-:W-:-:S03]  /*cb00*/  IMAD.WIDE R18, R245, 0x4, R6 ;  /* 0x00000004f5127825 */ /* 0x020fc600078e0206 */
[----:B------:R-:W-:Y:S04]  /*cb10*/  LDGSTS.E [R2+0x45800], desc[UR20][R242.64], !P2 ;  /* 0x45800000f2027fae */ /* 0x000fe8000d1a1014 */
[----:B------:R-:W5:Y:S01]  /*cb20*/  LDL.LU.64 R10, [R1+0x898] ;  /* 0x00089800010a7983 */ /* 0x000f620000300a00 */
[----:B------:R-:W-:-:S03]  /*cb30*/  VIADD R244, R244, 0xffffff72 ;  /* 0xffffff72f4f47836 */ /* 0x000fc60000000000 */
[----:B------:R1:W-:Y:S04]  /*cb40*/  STL.64 [R1+0xa20], R240 ;  /* 0x000a20f001007387 */ /* 0x0003e80000100a00 */
[----:B------:R-:W5:Y:S04]  /*cb50*/  LDL.LU.64 R8, [R1+0x890] ;  /* 0x0008900001087983 */ /* 0x000f680000300a00 */
[----:B------:R-:W-:Y:S04]  /*cb60*/  STL.64 [R1+0x2c0], R20 ;  /* 0x0002c01401007387 */ /* 0x000fe80000100a00 */
[----:B------:R-:W5:Y:S01]  /*cb70*/  LDL.LU.64 R6, [R1+0x888] ;  /* 0x0008880001067983 */ /* 0x000f620000300a00 */
[----:B------:R-:W-:-:S03]  /*cb80*/  ISETP.GE.U32.AND P4, PT, R244, 0x7fffff33, PT ;  /* 0x7fffff33f400780c */ /* 0x000fc60003f86070 */
[----:B------:R2:W-:Y:S01]  /*cb90*/  STL.64 [R1+0xa18], R18 ;  /* 0x000a181201007387 */ /* 0x0005e20000100a00 */
[----:B------:R-:W-:Y:S02]  /*cba0*/  VIADD R244, R5, 0xffffff71 ;  /* 0xffffff7105f47836 */ /* 0x000fe40000000000 */
[----:B------:R-:W2:Y:S01]  /*cbb0*/  LDC R5, c[0x0][0x3a0] ;  /* 0x0000e800ff057b82 */ /* 0x000ea20000000800 */
[----:B-1----:R-:W5:Y:S04]  /*cbc0*/  LDL.LU.64 R242, [R1+0x880] ;  /* 0x0008800001f27983 */ /* 0x002f680000300a00 */
[----:B------:R-:W-:Y:S01]  /*cbd0*/  LDGSTS.E [R2+0x45a00], desc[UR20][R240.64], !P2 ;  /* 0x45a00000f0027fae */ /* 0x000fe2000d1a1014 */
[----:B------:R-:W-:-:S03]  /*cbe0*/  ISETP.GE.U32.AND P3, PT, R244, 0x7fffff32, PT ;  /* 0x7fffff32f400780c */ /* 0x000fc60003f66070 */
[----:B------:R-:W-:Y:S01]  /*cbf0*/  LDGSTS.E [R2+0x45c00], desc[UR20][R20.64], !P2 ;  /* 0x45c0000014027fae */ /* 0x000fe2000d1a1014 */
[----:B------:R-:W-:Y:S02]  /*cc00*/  IADD3 R244, PT, PT, R4, -0x90, RZ ;  /* 0xffffff7004f47810 */ /* 0x000fe40007ffe0ff */
[----:B------:R-:W1:Y:S01]  /*cc10*/  LDC R4, c[0x0][0x3a0] ;  /* 0x0000e800ff047b82 */ /* 0x000e620000000800 */
[----:B------:R2:W-:Y:S01]  /*cc20*/  LDGSTS.E [R2+0x45e00], desc[UR20][R18.64], !P2 ;  /* 0x45e0000012027fae */ /* 0x0005e2000d1a1014 */
[----:B------:R-:W-:-:S03]  /*cc30*/  ISETP.GE.U32.AND P2, PT, R244, 0x7fffff31, PT ;  /* 0x7fffff31f400780c */ /* 0x000fc60003f46070 */
[----:B------:R-:W5:Y:S01]  /*cc40*/  LDL.LU.64 R240, [R1+0x878] ;  /* 0x0008780001f07983 */ /* 0x000f620000300a00 */
[----:B------:R-:W-:Y:S02]  /*cc50*/  VIADD R244, R16, 0xffffff6f ;  /* 0xffffff6f10f47836 */ /* 0x000fe40000000000 */
[----:B----4-:R-:W-:-:S04]  /*cc60*/  IMAD.WIDE R246, R245, 0x4, R246 ;  /* 0x00000004f5f67825 */ /* 0x010fc800078e02f6 */
[C---:B--2---:R-:W-:Y:S01]  /*cc70*/  IMAD.WIDE R18, R245.reuse, 0x4, R14 ;  /* 0x00000004f5127825 */ /* 0x044fe200078e020e */
[----:B------:R-:W-:Y:S04]  /*cc80*/  STL.64 [R1+0x2b0], R246 ;  /* 0x0002b0f601007387 */ /* 0x000fe80000100a00 */
[----:B------:R2:W-:Y:S04]  /*cc90*/  STL.64 [R1+0xa10], R18 ;  /* 0x000a101201007387 */ /* 0x0005e80000100a00 */
[----:B------:R-:W4:Y:S01]  /*cca0*/  LDL.LU.64 R20, [R1+0x870] ;  /* 0x0008700001147983 */ /* 0x000f220000300a00 */
[----:B---3--:R-:W-:-:S03]  /*ccb0*/  IMAD.WIDE R14, R245, 0x4, R12 ;  /* 0x00000004f50e7825 */ /* 0x008fc600078e020c */
[----:B------:R-:W-:Y:S04]  /*ccc0*/  LDGSTS.E [R2+0x46000], desc[UR20][R246.64], !P5 ;  /* 0x46000000f6027fae */ /* 0x000fe8000e9a1014 */
[----:B------:R3:W-:Y:S04]  /*ccd0*/  STL.64 [R1+0x2a0], R14 ;  /* 0x0002a00e01007387 */ /* 0x0007e80000100a00 */
[----:B------:R-:W4:Y:S01]  /*cce0*/  LDL.LU.64 R16, [R1+0x868] ;  /* 0x0008680001107983 */ /* 0x000f220000300a00 */
[----:B------:R-:W-:-:S03]  /*ccf0*/  IMAD.WIDE R12, R245, 0x4, R248 ;  /* 0x00000004f50c7825 */ /* 0x000fc600078e02f8 */
[----:B------:R2:W-:Y:S04]  /*cd00*/  LDGSTS.E [R2+0x46200], desc[UR20][R18.64], !P5 ;  /* 0x4620000012027fae */ /* 0x0005e8000e9a1014 */
[----:B------:R1:W-:Y:S04]  /*cd10*/  STL.64 [R1+0x298], R12 ;  /* 0x0002980c01007387 */ /* 0x0003e80000100a00 */
[----:B------:R-:W4:Y:S04]  /*cd20*/  LDL.LU.64 R248, [R1+0x860] ;  /* 0x0008600001f87983 */ /* 0x000f280000300a00 */
[----:B------:R3:W-:Y:S01]  /*cd30*/  LDGSTS.E [R2+0x46400], desc[UR20][R14.64], !P5 ;  /* 0x464000000e027fae */ /* 0x0007e2000e9a1014 */
[----:B--2---:R-:W-:-:S03]  /*cd40*/  IMAD.WIDE R18, R245, 0x4, R250 ;  /* 0x00000004f5127825 */ /* 0x004fc600078e02fa */
[----:B------:R-:W2:Y:S04]  /*cd50*/  LDL.LU.64 R246, [R1+0x858] ;  /* 0x0008580001f67983 */ /* 0x000ea80000300a00 */
[----:B------:R-:W-:Y:S04]  /*cd60*/  LDGSTS.E [R2+0x46600], desc[UR20][R12.64], !P5 ;  /* 0x466000000c027fae */ /* 0x000fe8000e9a1014 */
[----:B------:R-:W-:Y:S01]  /*cd70*/  LDGSTS.E [R2+0x46800], desc[UR20][R18.64], !P4 ;  /* 0x4680000012027fae */ /* 0x000fe2000e1a1014 */
[----:B---3--:R-:W3:Y:S03]  /*cd80*/  LDC R14, c[0x0][0x3a0] ;  /* 0x0000e800ff0e7b82 */ /* 0x008ee60000000800 */
[----:B-1----:R-:W3:Y:S04]  /*cd90*/  LDL.LU.64 R12, [R1+0x850] ;  /* 0x00085000010c7983 */ /* 0x002ee80000300a00 */
[----:B------:R-:W-:Y:S04]  /*cda0*/  STL.64 [R1+0xa08], R18 ;  /* 0x000a081201007387 */ /* 0x000fe80000100a00 */
[----:B------:R-:W3:Y:S01]  /*cdb0*/  LDL.LU.64 R250, [R1+0x848] ;  /* 0x0008480001fa7983 */ /* 0x000ee20000300a00 */
[----:B-----5:R-:W-:-:S04]  /*cdc0*/  IMAD.WIDE R10, R245, 0x4, R10 ;  /* 0x00000004f50a7825 */ /* 0x020fc800078e020a */
[C---:B------:R-:W-:Y:S01]  /*cdd0*/  IMAD.WIDE R8, R245.reuse, 0x4, R8 ;  /* 0x00000004f5087825 */ /* 0x040fe200078e0208 */
[----:B------:R-:W-:Y:S03]  /*cde0*/  STL.64 [R1+0x288], R10 ;  /* 0x0002880a01007387 */ /* 0x000fe60000100a00 */
[C---:B------:R-:W-:Y:S01]  /*cdf0*/  IMAD.WIDE R6, R245.reuse, 0x4, R6 ;  /* 0x00000004f5067825 */ /* 0x040fe200078e0206 */
[----:B------:R-:W-:Y:S04]  /*ce00*/  LDGSTS.E [R2+0x46a00], desc[UR20][R10.64], !P4 ;  /* 0x46a000000a027fae */ /* 0x000fe8000e1a1014 */
[----:B------:R-:W-:Y:S01]  /*ce10*/  STL.64 [R1+0xa00], R8 ;  /* 0x000a000801007387 */ /* 0x000fe20000100a00 */
[----:B------:R-:W-:-:S03]  /*ce20*/  IMAD.WIDE R242, R245, 0x4, R242 ;  /* 0x00000004f5f27825 */ /* 0x000fc600078e02f2 */
[----:B------:R-:W-:Y:S04]  /*ce30*/  LDGSTS.E [R2+0x46c00], desc[UR20][R8.64], !P4 ;  /* 0x46c0000008027fae */ /* 0x000fe8000e1a1014 */
[----:B------:R1:W-:Y:S04]  /*ce40*/  STL.64 [R1+0x278], R6 ;  /* 0x0002780601007387 */ /* 0x0003e80000100a00 */
[----:B------:R-:W-:Y:S01]  /*ce50*/  LDGSTS.E [R2+0x46e00], desc[UR20][R6.64], !P4 ;  /* 0x46e0000006027fae */ /* 0x000fe2000e1a1014 */
[----:B------:R-:W-:-:S03]  /*ce60*/  IMAD.WIDE R240, R245, 0x4, R240 ;  /* 0x00000004f5f07825 */ /* 0x000fc600078e02f0 */
[----:B------:R-:W-:Y:S04]  /*ce70*/  LDGSTS.E [R2+0x47000], desc[UR20][R242.64], !P3 ;  /* 0x47000000f2027fae */ /* 0x000fe8000d9a1014 */
[----:B-1----:R-:W5:Y:S04]  /*ce80*/  LDL.LU.64 R6, [R1+0x840] ;  /* 0x0008400001067983 */ /* 0x002f680000300a00 */
[----:B------:R-:W5:Y:S04]  /*ce90*/  LDL.LU.64 R18, [R1+0x838] ;  /* 0x0008380001127983 */ /* 0x000f680000300a00 */
[----:B------:R-:W-:Y:S04]  /*cea0*/  STL.64 [R1+0x9f8], R242 ;  /* 0x0009f8f201007387 */ /* 0x000fe80000100a00 */
[----:B------:R-:W5:Y:S04]  /*ceb0*/  LDL.LU.64 R10, [R1+0x830] ;  /* 0x00083000010a7983 */ /* 0x000f680000300a00 */
[----:B------:R1:W-:Y:S04]  /*cec0*/  STL.64 [R1+0x268], R240 ;  /* 0x000268f001007387 */ /* 0x0003e80000100a00 */
[----:B------:R-:W5:Y:S01]  /*ced0*/  LDL.LU.64 R8, [R1+0x828] ;  /* 0x0008280001087983 */ /* 0x000f620000300a00 */
[----:B------:R-:W-:Y:S01]  /*cee0*/  ISETP.GE.U32.AND P5, PT, R244, 0x7fffff30, PT ;  /* 0x7fffff30f400780c */ /* 0x000fe20003fa6070 */
[----:B------:R-:W-:-:S02]  /*cef0*/  VIADD R244, R5, 0xffffff6e ;  /* 0xffffff6e05f47836 */ /* 0x000fc40000000000 */
[----:B------:R-:W-:Y:S01]  /*cf00*/  LDGSTS.E [R2+0x47200], desc[UR20][R240.64], !P3 ;  /* 0x47200000f0027fae */ /* 0x000fe2000d9a1014 */
[----:B------:R-:W1:Y:S02]  /*cf10*/  LDC R5, c[0x0][0x3a0] ;  /* 0x0000e800ff057b82 */ /* 0x000e640000000800 */
[----:B------:R-:W-:Y:S01]  /*cf20*/  ISETP.GE.U32.AND P4, PT, R244, 0x7fffff2f, PT ;  /* 0x7fffff2ff400780c */ /* 0x000fe20003f86070 */
[----:B------:R-:W-:-:S05]  /*cf30*/  VIADD R244, R4, 0xffffff6d ;  /* 0xffffff6d04f47836 */ /* 0x000fca0000000000 */
[----:B------:R-:W1:Y:S01]  /*cf40*/  LDC R4, c[0x0][0x3a0] ;  /* 0x0000e800ff047b82 */ /* 0x000e620000000800 */
[----:B----4-:R-:W-:-:S05]  /*cf50*/  IMAD.WIDE R20, R245, 0x4, R20 ;  /* 0x00000004f5147825 */ /* 0x010fca00078e0214 */
[----:B------:R-:W-:Y:S04]  /*cf60*/  STL.64 [R1+0x260], R20 ;  /* 0x0002601401007387 */ /* 0x000fe80000100a00 */
[----:B------:R4:W-:Y:S01]  /*cf70*/  LDGSTS.E [R2+0x47400], desc[UR20][R20.64], !P3 ;  /* 0x4740000014027fae */ /* 0x0009e2000d9a1014 */
[----:B------:R-:W-:-:S05]  /*cf80*/  IMAD.WIDE R16, R245, 0x4, R16 ;  /* 0x00000004f5107825 */ /* 0x000fca00078e0210 */
[----:B------:R2:W-:Y:S04]  /*cf90*/  STL.64 [R1+0x9f0], R16 ;  /* 0x0009f01001007387 */ /* 0x0005e80000100a00 */
[----:B-1----:R-:W5:Y:S04]  /*cfa0*/  LDL.LU.64 R240, [R1+0x820] ;  /* 0x0008200001f07983 */ /* 0x002f680000300a00 */
[----:B------:R-:W5:Y:S01]  /*cfb0*/  LDL.LU.64 R242, [R1+0x818] ;  /* 0x0008180001f27983 */ /* 0x000f620000300a00 */
[----:B------:R-:W-:-:S03]  /*cfc0*/  IMAD.WIDE R248, R245, 0x4, R248 ;  /* 0x00000004f5f87825 */ /* 0x000fc600078e02f8 */
[----:B------:R-:W-:Y:S01]  /*cfd0*/  LDGSTS.E [R2+0x47600], desc[UR20][R16.64], !P3 ;  /* 0x4760000010027fae */ /* 0x000fe2000d9a1014 */
[----:B--2---:R-:W-:-:S03]  /*cfe0*/  IMAD.WIDE R246, R245, 0x4, R246 ;  /* 0x00000004f5f67825 */ /* 0x004fc600078e02f6 */
[----:B------:R1:W-:Y:S01]  /*cff0*/  STL.64 [R1+0x250], R248 ;  /* 0x000250f801007387 */ /* 0x0003e20000100a00 */
[----:B------:R-:W-:-:S03]  /*d000*/  ISETP.GE.U32.AND P3, PT, R244, 0x7fffff2e, PT ;  /* 0x7fffff2ef400780c */ /* 0x000fc60003f66070 */
[----:B------:R2:W-:Y:S01]  /*d010*/  STL.64 [R1+0x9e8], R246 ;  /* 0x0009e8f601007387 */ /* 0x0005e20000100a00 */
[----:B---3--:R-:W-:-:S03]  /*d020*/  IADD3 R244, PT, PT, R14, -0x94, RZ ;  /* 0xffffff6c0ef47810 */ /* 0x008fc60007ffe0ff */
[----:B------:R-:W3:Y:S04]  /*d030*/  LDL.LU.64 R16, [R1+0x810] ;  /* 0x0008100001107983 */ /* 0x000ee80000300a00 */
[----:B------:R1:W-:Y:S01]  /*d040*/  LDGSTS.E [R2+0x47800], desc[UR20][R248.64], !P2 ;  /* 0x47800000f8027fae */ /* 0x0003e2000d1a1014 */
[----:B----4-:R-:W-:-:S03]  /*d050*/  IMAD.WIDE R20, R245, 0x4, R12 ;  /* 0x00000004f5147825 */ /* 0x010fc600078e020c */
[----:B------:R-:W-:Y:S04]  /*d060*/  LDGSTS.E [R2+0x47a00], desc[UR20][R246.64], !P2 ;  /* 0x47a00000f6027fae */ /* 0x000fe8000d1a1014 */
[----:B------:R-:W-:Y:S01]  /*d070*/  STL.64 [R1+0x240], R20 ;  /* 0x0002401401007387 */ /* 0x000fe20000100a00 */
[----:B------:R-:W-:-:S03]  /*d080*/  IMAD.WIDE R12, R245, 0x4, R250 ;  /* 0x00000004f50c7825 */ /* 0x000fc600078e02fa */
[----:B------:R-:W4:Y:S01]  /*d090*/  LDL.LU.64 R14, [R1+0x808] ;  /* 0x00080800010e7983 */ /* 0x000f220000300a00 */
[----:B-1----:R-:W1:Y:S03]  /*d0a0*/  LDC R248, c[0x0][0x3a0] ;  /* 0x0000e800fff87b82 */ /* 0x002e660000000800 */
[----:B------:R2:W-:Y:S04]  /*d0b0*/  STL.64 [R1+0x9e0], R12 ;  /* 0x0009e00c01007387 */ /* 0x0005e80000100a00 */
[----:B------:R1:W-:Y:S04]  /*d0c0*/  LDGSTS.E [R2+0x47c00], desc[UR20][R20.64], !P2 ;  /* 0x47c0000014027fae */ /* 0x0003e8000d1a1014 */
[----:B--2---:R-:W2:Y:S04]  /*d0d0*/  LDL.LU.64 R246, [R1+0x7f0] ;  /* 0x0007f00001f67983 */ /* 0x004ea80000300a00 */
[----:B------:R-:W-:Y:S04]  /*d0e0*/  LDGSTS.E [R2+0x47e00], desc[UR20][R12.64], !P2 ;  /* 0x47e000000c027fae */ /* 0x000fe8000d1a1014 */
[----:B------:R-:W2:Y:S04]  /*d0f0*/  LDL.LU.64 R12, [R1+0x7e0] ;  /* 0x0007e000010c7983 */ /* 0x000ea80000300a00 */
[----:B------:R-:W2:Y:S01]  /*d100*/  LDL.LU.64 R250, [R1+0x7d0] ;  /* 0x0007d00001fa7983 */ /* 0x000ea20000300a00 */
[----:B-----5:R-:W-:-:S04]  /*d110*/  IMAD.WIDE R6, R245, 0x4, R6 ;  /* 0x00000004f5067825 */ /* 0x020fc800078e0206 */
[C---:B------:R-:W-:Y:S01]  /*d120*/  IMAD.WIDE R18, R245.reuse, 0x4, R18 ;  /* 0x00000004f5127825 */ /* 0x040fe200078e0212 */
[----:B------:R5:W-:Y:S03]  /*d130*/  STL.64 [R1+0x230], R6 ;  /* 0x0002300601007387 */ /* 0x000be60000100a00 */
[C---:B------:R-:W-:Y:S01]  /*d140*/  IMAD.WIDE R10, R245.reuse, 0x4, R10 ;  /* 0x00000004f50a7825 */ /* 0x040fe200078e020a */
[----:B------:R1:W-:Y:S04]  /*d150*/  STL.64 [R1+0x228], R18 ;  /* 0x0002281201007387 */ /* 0x0003e80000100a00 */
[----:B------:R-:W-:Y:S04]  /*d160*/  LDGSTS.E [R2+0x48000], desc[UR20][R6.64], !P5 ;  /* 0x4800000006027fae */ /* 0x000fe8000e9a1014 */
[----:B------:R1:W-:Y:S01]  /*d170*/  STL.64 [R1+0x9d8], R10 ;  /* 0x0009d80a01007387 */ /* 0x0003e20000100a00 */
[----:B------:R-:W-:-:S03]  /*d180*/  IMAD.WIDE R8, R245, 0x4, R8 ;  /* 0x00000004f5087825 */ /* 0x000fc600078e0208 */
[----:B------:R1:W-:Y:S04]  /*d190*/  LDGSTS.E [R2+0x48200], desc[UR20][R18.64], !P5 ;  /* 0x4820000012027fae */ /* 0x0003e8000e9a1014 */
[----:B-----5:R-:W5:Y:S04]  /*d1a0*/  LDL.LU.64 R6, [R1+0x7b8] ;  /* 0x0007b80001067983 */ /* 0x020f680000300a00 */
[----:B------:R1:W-:Y:S04]  /*d1b0*/  STL.64 [R1+0x218], R8 ;  /* 0x0002180801007387 */ /* 0x0003e80000100a00 */
[----:B------:R-:W-:Y:S04]  /*d1c0*/  LDGSTS.E [R2+0x48400], desc[UR20][R10.64], !P5 ;  /* 0x484000000a027fae */ /* 0x000fe8000e9a1014 */
[----:B------:R-:W-:Y:S01]  /*d1d0*/  LDGSTS.E [R2+0x48600], desc[UR20][R8.64], !P5 ;  /* 0x4860000008027fae */ /* 0x000fe2000e9a1014 */
[----:B-1----:R-:W-:-:S04]  /*d1e0*/  IMAD.WIDE R20, R245, 0x4, R240 ;  /* 0x00000004f5147825 */ /* 0x002fc800078e02f0 */
[C---:B------:R-:W-:Y:S01]  /*d1f0*/  IMAD.WIDE R18, R245.reuse, 0x4, R242 ;  /* 0x00000004f5127825 */ /* 0x040fe200078e02f2 */
[----:B------:R-:W-:Y:S04]  /*d200*/  LDGSTS.E [R2+0x48800], desc[UR20][R20.64], !P4 ;  /* 0x4880000014027fae */ /* 0x000fe8000e1a1014 */
[----:B------:R-:W5:Y:S04]  /*d210*/  LDL.LU.64 R242, [R1+0x7a8] ;  /* 0x0007a80001f27983 */ /* 0x000f680000300a00 */
[----:B------:R-:W5:Y:S04]  /*d220*/  LDL.LU.64 R240, [R1+0x798] ;  /* 0x0007980001f07983 */ /* 0x000f680000300a00 */
[----:B------:R-:W-:Y:S04]  /*d230*/  STL.64 [R1+0x9d0], R20 ;  /* 0x0009d01401007387 */ /* 0x000fe80000100a00 */
[----:B------:R-:W5:Y:S04]  /*d240*/  LDL.LU.64 R10, [R1+0x780] ;  /* 0x00078000010a7983 */ /* 0x000f680000300a00 */
[----:B------:R-:W-:Y:S04]  /*d250*/  STL.64 [R1+0x208], R18 ;  /* 0x0002081201007387 */ /* 0x000fe80000100a00 */
[----:B------:R-:W5:Y:S01]  /*d260*/  LDL.LU.64 R8, [R1+0x770] ;  /* 0x0007700001087983 */ /* 0x000f620000300a00 */
[----:B---3--:R-:W-:-:S03]  /*d270*/  IMAD.WIDE R16, R245, 0x4, R16 ;  /* 0x00000004f5107825 */ /* 0x008fc600078e0210 */
[----:B------:R-:W-:Y:S01]  /*d280*/  LDGSTS.E [R2+0x48a00], desc[UR20][R18.64], !P4 ;  /* 0x48a0000012027fae */ /* 0x000fe2000e1a1014 */
[----:B----4-:R-:W-:-:S03]  /*d290*/  IMAD.WIDE R14, R245, 0x4, R14 ;  /* 0x00000004f50e7825 */ /* 0x010fc600078e020e */
[----:B------:R-:W-:Y:S04]  /*d2a0*/  STL.64 [R1+0x9c8], R16 ;  /* 0x0009c81001007387 */ /* 0x000fe80000100a00 */
[----:B------:R-:W-:Y:S04]  /*d2b0*/  LDGSTS.E [R2+0x48c00], desc[UR20][R16.64], !P4 ;  /* 0x48c0000010027fae */ /* 0x000fe8000e1a1014 */
[----:B------:R1:W-:Y:S01]  /*d2c0*/  STL.64 [R1+0x9c0], R14 ;  /* 0x0009c00e01007387 */ /* 0x0003e20000100a00 */
[----:B--2---:R-:W-:-:S03]  /*d2d0*/  IMAD.WIDE R246, R245, 0x4, R246 ;  /* 0x00000004f5f67825 */ /* 0x004fc600078e02f6 */
[----:B------:R1:W-:Y:S01]  /*d2e0*/  LDGSTS.E [R2+0x48e00], desc[UR20][R14.64], !P4 ;  /* 0x48e000000e027fae */ /* 0x0003e2000e1a1014 */
[----:B------:R-:W-:-:S03]  /*d2f0*/  ISETP.GE.U32.AND P2, PT, R244, 0x7fffff2d, PT ;  /* 0x7fffff2df400780c */ /* 0x000fc60003f46070 */
[----:B------:R-:W-:Y:S01]  /*d300*/  LDGSTS.E [R2+0x49000], desc[UR20][R246.64], !P3 ;  /* 0x49000000f6027fae */ /* 0x000fe2000d9a1014 */
[----:B-1----:R-:W-:-:S04]  /*d310*/  IMAD.WIDE R14, R245, 0x4, R12 ;  /* 0x00000004f50e7825 */ /* 0x002fc800078e020c */
[C---:B------:R-:W-:Y:S01]  /*d320*/  IMAD.WIDE R12, R245.reuse, 0x4, R250 ;  /* 0x00000004f50c7825 */ /* 0x040fe200078e02fa */
[----:B------:R1:W-:Y:S04]  /*d330*/  LDGSTS.E [R2+0x49200], desc[UR20][R14.64], !P3 ;  /* 0x492000000e027fae */ /* 0x0003e8000d9a1014 */
[----:B------:R-:W2:Y:S04]  /*d340*/  LDL.LU.64 R250, [R1+0x760] ;  /* 0x0007600001fa7983 */ /* 0x000ea80000300a00 */
[----:B------:R3:W-:Y:S04]  /*d350*/  STL.64 [R1+0x9b8], R246 ;  /* 0x0009b8f601007387 */ /* 0x0007e80000100a00 */
[----:B------:R-:W4:Y:S04]  /*d360*/  LDL.LU.64 R20, [R1+0x748] ;  /* 0x0007480001147983 */ /* 0x000f280000300a00 */
[----:B------:R-:W-:Y:S04]  /*d370*/  STL.64 [R1+0x9b0], R14 ;  /* 0x0009b00e01007387 */ /* 0x000fe80000100a00 */
[----:B------:R-:W4:Y:S04]  /*d380*/  LDL.LU.64 R18, [R1+0x738] ;  /* 0x0007380001127983 */ /* 0x000f280000300a00 */
[----:B------:R1:W-:Y:S04]  /*d390*/  STL.64 [R1+0x9a8], R12 ;  /* 0x0009a80c01007387 */ /* 0x0003e80000100a00 */
[----:B------:R-:W4:Y:S04]  /*d3a0*/  LDL.LU.64 R16, [R1+0x728] ;  /* 0x0007280001107983 */ /* 0x000f280000300a00 */
[----:B------:R-:W-:Y:S01]  /*d3b0*/  LDGSTS.E [R2+0x49400], desc[UR20][R12.64], !P3 ;  /* 0x494000000c027fae */ /* 0x000fe2000d9a1014 */
[----:B-----5:R-:W-:-:S05]  /*d3c0*/  IMAD.WIDE R6, R245, 0x4, R6 ;  /* 0x00000004f5067825 */ /* 0x020fca00078e0206 */
[----:B------:R5:W-:Y:S04]  /*d3d0*/  STL.64 [R1+0x9a0], R6 ;  /* 0x0009a00601007387 */ /* 0x000be80000100a00 */
[----:B---3--:R-:W3:Y:S04]  /*d3e0*/  LDL.LU.64 R246, [R1+0x710] ;  /* 0x0007100001f67983 */ /* 0x008ee80000300a00 */
[----:B-1----:R-:W3:Y:S04]  /*d3f0*/  LDL.LU.64 R12, [R1+0x700] ;  /* 0x00070000010c7983 */ /* 0x002ee80000300a00 */
[----:B------:R-:W-:Y:S04]  /*d400*/  LDGSTS.E [R2+0x49600], desc[UR20][R6.64], !P3 ;  /* 0x4960000006027fae */ /* 0x000fe8000d9a1014 */
[----:B-----5:R-:W5:Y:S01]  /*d410*/  LDL.LU.64 R6, [R1+0x6e8] ;  /* 0x0006e80001067983 */ /* 0x020f620000300a00 */
[----:B------:R-:W-:-:S02]  /*d420*/  VIADD R244, R5, 0xffffff6b ;  /* 0xffffff6b05f47836 */ /* 0x000fc40000000000 */
[----:B------:R-:W1:Y:S03]  /*d430*/  LDC R5, c[0x0][0x3a0] ;  /* 0x0000e800ff057b82 */ /* 0x000e660000000800 */
[----:B------:R-:W-:Y:S01]  /*d440*/  ISETP.GE.U32.AND P5, PT, R244, 0x7fffff2c, PT ;  /* 0x7fffff2cf400780c */ /* 0x000fe20003fa6070 */
[----:B------:R-:W-:-:S04]  /*d450*/  IMAD.WIDE R242, R245, 0x4, R242 ;  /* 0x00000004f5f27825 */ /* 0x000fc800078e02f2 */
[C---:B------:R-:W-:Y:S01]  /*d460*/  IMAD.WIDE R240, R245.reuse, 0x4, R240 ;  /* 0x00000004f5f07825 */ /* 0x040fe200078e02f0 */
[----:B------:R-:W-:Y:S04]  /*d470*/  STL.64 [R1+0x998], R242 ;  /* 0x000998f201007387 */ /* 0x000fe80000100a00 */
[----:B------:R-:W-:Y:S01]  /*d480*/  LDGSTS.E [R2+0x49800], desc[UR20][R242.64], !P2 ;  /* 0x49800000f2027fae */ /* 0x000fe2000d1a1014 */
[----:B------:R-:W-:-:S03]  /*d490*/  IMAD.WIDE R14, R245, 0x4, R10 ;  /* 0x00000004f50e7825 */ /* 0x000fc600078e020a */
[----:B------:R-:W-:Y:S04]  /*d4a0*/  LDGSTS.E [R2+0x49a00], desc[UR20][R240.64], !P2 ;  /* 0x49a00000f0027fae */ /* 0x000fe8000d1a1014 */
[----:B------:R-:W5:Y:S01]  /*d4b0*/  LDL.LU.64 R10, [R1+0x6d8] ;  /* 0x0006d800010a7983 */ /* 0x000f620000300a00 */
[----:B------:R-:W-:-:S03]  /*d4c0*/  IMAD.WIDE R8, R245, 0x4, R8 ;  /* 0x00000004f5087825 */ /* 0x000fc600078e0208 */
[----:B------:R1:W-:Y:S04]  /*d4d0*/  STL.64 [R1+0x990], R240 ;  /* 0x000990f001007387 */ /* 0x0003e80000100a00 */
[----:B------:R1:W-:Y:S04]  /*d4e0*/  STL.64 [R1+0x988], R14 ;  /* 0x0009880e01007387 */ /* 0x0003e80000100a00 */
[----:B------:R1:W-:Y:S04]  /*d4f0*/  STL.64 [R1+0x980], R8 ;  /* 0x0009800801007387 */ /* 0x0003e80000100a00 */
[----:B-1----:R-:W5:Y:S04]  /*d500*/  LDL.LU.64 R240, [R1+0x6c8] ;  /* 0x0006c80001f07983 */ /* 0x002f680000300a00 */
[----:B------:R-:W-:Y:S04]  /*d510*/  LDGSTS.E [R2+0x49c00], desc[UR20][R14.64], !P2 ;  /* 0x49c000000e027fae */ /* 0x000fe8000d1a1014 */
[----:B------:R-:W-:Y:S04]  /*d520*/  LDGSTS.E [R2+0x49e00], desc[UR20][R8.64], !P2 ;  /* 0x49e0000008027fae */ /* 0x000fe8000d1a1014 */
[----:B------:R-:W5:Y:S04]  /*d530*/  LDL.LU.64 R14, [R1+0x6b8] ;  /* 0x0006b800010e7983 */ /* 0x000f680000300a00 */
[----:B------:R-:W5:Y:S04]  /*d540*/  LDL.LU.64 R8, [R1+0x6a0] ;  /* 0x0006a00001087983 */ /* 0x000f680000300a00 */
[----:B------:R-:W5:Y:S01]  /*d550*/  LDL.LU.64 R242, [R1+0x690] ;  /* 0x0006900001f27983 */ /* 0x000f620000300a00 */
[----:B--2---:R-:W-:-:S04]  /*d560*/  IMAD.WIDE R250, R245, 0x4, R250 ;  /* 0x00000004f5fa7825 */ /* 0x004fc800078e02fa */
[C---:B----4-:R-:W-:Y:S01]  /*d570*/  IMAD.WIDE R20, R245.reuse, 0x4, R20 ;  /* 0x00000004f5147825 */ /* 0x050fe200078e0214 */
[----:B------:R1:W-:Y:S03]  /*d580*/  STL.64 [R1+0x978], R250 ;  /* 0x000978fa01007387 */ /* 0x0003e60000100a00 */
[C---:B------:R-:W-:Y:S01]  /*d590*/  IMAD.WIDE R18, R245.reuse, 0x4, R18 ;  /* 0x00000004f5127825 */ /* 0x040fe200078e0212 */
[----:B------:R2:W-:Y:S03]  /*d5a0*/  STL.64 [R1+0x970], R20 ;  /* 0x0009701401007387 */ /* 0x0005e60000100a00 */
[----:B------:R-:W-:Y:S01]  /*d5b0*/  IMAD.WIDE R16, R245, 0x4, R16 ;  /* 0x00000004f5107825 */ /* 0x000fe200078e0210 */
[----:B------:R5:W-:Y:S04]  /*d5c0*/  STL.64 [R1+0x968], R18 ;  /* 0x0009681201007387 */ /* 0x000be80000100a00 */
[----:B------:R-:W-:Y:S04]  /*d5d0*/  LDGSTS.E [R2+0x4a000], desc[UR20][R250.64], !P5 ;  /* 0x4a000000fa027fae */ /* 0x000fe8000e9a1014 */
[----:B------:R4:W-:Y:S01]  /*d5e0*/  STL.64 [R1+0x960], R16 ;  /* 0x0009601001007387 */ /* 0x0009e20000100a00 */
[----:B------:R-:W-:-:S02]  /*d5f0*/  VIADD R244, R4, 0xffffff6a ;  /* 0xffffff6a04f47836 */ /* 0x000fc40000000000 */
[----:B------:R-:W4:Y:S01]  /*d600*/  LDC R4, c[0x0][0x3a0] ;  /* 0x0000e800ff047b82 */ /* 0x000f220000000800 */
[----:B------:R2:W-:Y:S04]  /*d610*/  LDGSTS.E [R2+0x4a200], desc[UR20][R20.64], !P5 ;  /* 0x4a20000014027fae */ /* 0x0005e8000e9a1014 */
[----:B-1----:R-:W5:Y:S01]  /*d620*/  LDL.LU.64 R250, [R1+0x680] ;  /* 0x0006800001fa7983 */ /* 0x002f620000300a00 */
[C---:B---3--:R-:W-:Y:S01]  /*d630*/  IMAD.WIDE R246, R245.reuse, 0x4, R246 ;  /* 0x00000004f5f67825 */ /* 0x048fe200078e02f6 */
[----:B------:R-:W-:Y:S02]  /*d640*/  ISETP.GE.U32.AND P4, PT, R244, 0x7fffff2b, PT ;  /* 0x7fffff2bf400780c */ /* 0x000fe40003f86070 */
[----:B------:R5:W-:Y:S01]  /*d650*/  LDGSTS.E [R2+0x4a400], desc[UR20][R18.64], !P5 ;  /* 0x4a40000012027fae */ /* 0x000be2000e9a1014 */
[----:B--2---:R-:W-:-:S03]  /*d660*/  IMAD.WIDE R20, R245, 0x4, R12 ;  /* 0x00000004f5147825 */ /* 0x004fc600078e020c */
[----:B------:R4:W-:Y:S04]  /*d670*/  LDGSTS.E [R2+0x4a600], desc[UR20][R16.64], !P5 ;  /* 0x4a60000010027fae */ /* 0x0009e8000e9a1014 */
[----:B------:R-:W2:Y:S04]  /*d680*/  LDL.LU.64 R12, [R1+0x668] ;  /* 0x00066800010c7983 */ /* 0x000ea80000300a00 */
[----:B------:R1:W-:Y:S01]  /*d690*/  STL.64 [R1+0x958], R246 ;  /* 0x000958f601007387 */ /* 0x0003e20000100a00 */
[----:B-----5:R-:W-:-:S03]  /*d6a0*/  IMAD.WIDE R18, R245, 0x4, R6 ;  /* 0x00000004f5127825 */ /* 0x020fc600078e0206 */
[----:B------:R-:W3:Y:S04]  /*d6b0*/  LDL.LU.64 R6, [R1+0x658] ;  /* 0x0006580001067983 */ /* 0x000ee80000300a00 */
[----:B------:R-:W-:Y:S04]  /*d6c0*/  STL.64 [R1+0x950], R20 ;  /* 0x0009501401007387 */ /* 0x000fe80000100a00 */
[----:B------:R-:W-:Y:S01]  /*d6d0*/  STL.64 [R1+0x948], R18 ;  /* 0x0009481201007387 */ /* 0x000fe20000100a00 */
[----:B------:R-:W-:Y:S02]  /*d6e0*/  VIADD R244, R248, 0xffffff69 ;  /* 0xffffff69f8f47836 */ /* 0x000fe40000000000 */
[----:B------:R-:W5:Y:S01]  /*d6f0*/  LDC R248, c[0x0][0x3a0] ;  /* 0x0000e800fff87b82 */ /* 0x000f620000000800 */
[----:B------:R-:W-:Y:S04]  /*d700*/  LDGSTS.E [R2+0x4a800], desc[UR20][R246.64], !P4 ;  /* 0x4a800000f6027fae */ /* 0x000fe8000e1a1014 */
[----:B------:R-:W-:Y:S04]  /*d710*/  LDGSTS.E [R2+0x4aa00], desc[UR20][R20.64], !P4 ;  /* 0x4aa0000014027fae */ /* 0x000fe8000e1a1014 */
[----:B------:R-:W-:Y:S01]  /*d720*/  LDGSTS.E [R2+0x4ac00], desc[UR20][R18.64], !P4 ;  /* 0x4ac0000012027fae */ /* 0x000fe2000e1a1014 */
[----:B------:R-:W-:Y:S01]  /*d730*/  ISETP.GE.U32.AND P3, PT, R244, 0x7fffff2a, PT ;  /* 0x7fffff2af400780c */ /* 0x000fe20003f66070 */
[----:B----4-:R-:W-:-:S02]  /*d740*/  IMAD.WIDE R16, R245, 0x4, R10 ;  /* 0x00000004f5107825 */ /* 0x010fc400078e020a */
[----:B------:R-:W4:Y:S04]  /*d750*/  LDL.LU.64 R10, [R1+0x648] ;  /* 0x00064800010a7983 */ /* 0x000f280000300a00 */
[----:B------:R1:W-:Y:S04]  /*d760*/  STL.64 [R1+0x940], R16 ;  /* 0x0009401001007387 */ /* 0x0003e80000100a00 */
[----:B------:R1:W-:Y:S04]  /*d770*/  LDGSTS.E [R2+0x4ae00], desc[UR20][R16.64], !P4 ;  /* 0x4ae0000010027fae */ /* 0x0003e8000e1a1014 */
[----:B-1----:R-:W4:Y:S01]  /*d780*/  LDL.LU.64 R246, [R1+0x630] ;  /* 0x0006300001f67983 */ /* 0x002f220000300a00 */
[----:B------:R-:W-:-:S05]  /*d790*/  IMAD.WIDE R240, R245, 0x4, R240 ;  /* 0x00000004f5f07825 */ /* 0x000fca00078e02f0 */
[----:B------:R-:W-:Y:S04]  /*d7a0*/  STL.64 [R1+0x938], R240 ;  /* 0x000938f001007387 */ /* 0x000fe80000100a00 */
[----:B------:R-:W-:Y:S01]  /*d7b0*/  LDGSTS.E [R2+0x4b000], desc[UR20][R240.64], !P3 ;  /* 0x4b000000f0027fae */ /* 0x000fe2000d9a1014 */
[----:B------:R-:W-:-:S04]  /*d7c0*/  IMAD.WIDE R16, R245, 0x4, R14 ;  /* 0x00000004f5107825 */ /* 0x000fc800078e020e */
[C---:B------:R-:W-:Y:S01]  /*d7d0*/  IMAD.WIDE R14, R245.reuse, 0x4, R8 ;  /* 0x00000004f50e7825 */ /* 0x040fe200078e0208 */
[----:B------:R1:W-:Y:S03]  /*d7e0*/  LDGSTS.E [R2+0x4b200], desc[UR20][R16.64], !P3 ;  /* 0x4b20000010027fae */ /* 0x0003e6000d9a1014 */
[C---:B------:R-:W-:Y:S01]  /*d7f0*/  IMAD.WIDE R8, R245.reuse, 0x4, R242 ;  /* 0x00000004f5087825 */ /* 0x040fe200078e02f2 */
[----:B------:R2:W-:Y:S04]  /*d800*/  LDGSTS.E [R2+0x4b400], desc[UR20][R14.64], !P3 ;  /* 0x4b4000000e027fae */ /* 0x0005e8000d9a1014 */
[----:B------:R-:W4:Y:S04]  /*d810*/  LDL.LU.64 R242, [R1+0x620] ;  /* 0x0006200001f27983 */ /* 0x000f280000300a00 */
[----:B------:R1:W-:Y:S04]  /*d820*/  STL.64 [R1+0x930], R16 ;  /* 0x0009301001007387 */ /* 0x0003e80000100a00 */
[----:B------:R-:W4:Y:S04]  /*d830*/  LDL.LU.64 R20, [R1+0x610] ;  /* 0x0006100001147983 */ /* 0x000f280000300a00 */
[----:B------:R-:W-:Y:S04]  /*d840*/  STL.64 [R1+0x928], R14 ;  /* 0x0009280e01007387 */ /* 0x000fe80000100a00 */
[----:B------:R-:W4:Y:S04]  /*d850*/  LDL.LU.64 R18, [R1+0x5f8] ;  /* 0x0005f80001127983 */ /* 0x000f280000300a00 */
[----:B------:R1:W-:Y:S04]  /*d860*/  STL.64 [R1+0x920], R8 ;  /* 0x0009200801007387 */ /* 0x0003e80000100a00 */
[----:B------:R-:W-:Y:S01]  /*d870*/  LDGSTS.E [R2+0x4b600], desc[UR20][R8.64], !P3 ;  /* 0x4b60000008027fae */ /* 0x000fe2000d9a1014 */
[----:B-1----:R-:W-:-:S03]  /*d880*/  IMAD.WIDE R16, R245, 0x4, R250 ;  /* 0x00000004f5107825 */ /* 0x002fc600078e02fa */
[----:B------:R-:W4:Y:S04]  /*d890*/  LDL.LU.64 R250, [R1+0x5e8] ;  /* 0x0005e80001fa7983 */ /* 0x000f280000300a00 */
[----:B------:R-:W4:Y:S04]  /*d8a0*/  LDL.LU.64 R240, [R1+0x5d8] ;  /* 0x0005d80001f07983 */ /* 0x000f280000300a00 */
[----:B------:R-:W4:Y:S01]  /*d8b0*/  LDL.LU.64 R8, [R1+0x5c0] ;  /* 0x0005c00001087983 */ /* 0x000f220000300a00 */
[----:B------:R-:W-:Y:S02]  /*d8c0*/  IADD3 R244, PT, PT, R5, -0x98, RZ ;  /* 0xffffff6805f47810 */ /* 0x000fe40007ffe0ff */
[----:B------:R-:W1:Y:S02]  /*d8d0*/  LDC R5, c[0x0][0x3a0] ;  /* 0x0000e800ff057b82 */ /* 0x000e640000000800 */
[----:B------:R-:W-:Y:S01]  /*d8e0*/  ISETP.GE.U32.AND P2, PT, R244, 0x7fffff29, PT ;  /* 0x7fffff29f400780c */ /* 0x000fe20003f46070 */
[----:B------:R-:W-:Y:S01]  /*d8f0*/  VIADD R244, R4, 0xffffff67 ;  /* 0xffffff6704f47836 */ /* 0x000fe20000000000 */
[----:B------:R1:W-:Y:S01]  /*d900*/  STL.64 [R1+0x918], R16 ;  /* 0x0009181001007387 */ /* 0x0003e20000100a00 */
[----:B--2---:R-:W-:-:S03]  /*d910*/  IMAD.WIDE R14, R245, 0x4, R12 ;  /* 0x00000004f50e7825 */ /* 0x004fc600078e020c */
[----:B------:R-:W2:Y:S01]  /*d920*/  LDC R4, c[0x0][0x3a0] ;  /* 0x0000e800ff047b82 */ /* 0x000ea20000000800 */
[----:B------:R-:W-:Y:S01]  /*d930*/  ISETP.GE.U32.AND P5, PT, R244, 0x7fffff28, PT ;  /* 0x7fffff28f400780c */ /* 0x000fe20003fa6070 */
[----:B---3--:R-:W-:Y:S02]  /*d940*/  IMAD.WIDE R12, R245, 0x4, R6 ;  /* 0x00000004f50c7825 */ /* 0x008fe400078e0206 */
[----:B------:R-:W3:Y:S02]  /*d950*/  LDL.LU.64 R6, [R1+0x5b0] ;  /* 0x0005b00001067983 */ /* 0x000ee40000300a00 */
[----:B-----5:R-:W-:Y:S02]  /*d960*/  VIADD R244, R248, 0xffffff66 ;  /* 0xffffff66f8f47836 */ /* 0x020fe40000000000 */
[----:B------:R-:W5:Y:S01]  /*d970*/  LDC R248, c[0x0][0x3a0] ;  /* 0x0000e800fff87b82 */ /* 0x000f620000000800 */
[----:B------:R1:W-:Y:S04]  /*d980*/  STL.64 [R1+0x910], R14 ;  /* 0x0009100e01007387 */ /* 0x0003e80000100a00 */
[----:B------:R1:W-:Y:S04]  /*d990*/  STL.64 [R1+0x908], R12 ;  /* 0x0009080c01007387 */ /* 0x0003e80000100a00 */
[----:B------:R-:W-:Y:S01]  /*d9a0*/  LDGSTS.E [R2+0x4b800], desc[UR20][R16.64], !P2 ;  /* 0x4b80000010027fae */ /* 0x000fe2000d1a1014 */
[----:B------:R-:W-:-:S03]  /*d9b0*/  ISETP.GE.U32.AND P4, PT, R244, 0x7fffff27, PT ;  /* 0x7fffff27f400780c */ /* 0x000fc60003f86070 */
[----:B------:R-:W-:Y:S01]  /*d9c0*/  LDGSTS.E [R2+0x4ba00], desc[UR20][R14.64], !P2 ;  /* 0x4ba000000e027fae */ /* 0x000fe2000d1a1014 */
[----:B-1----:R-:W-:Y:S02]  /*d9d0*/  VIADD R244, R5, 0xffffff65 ;  /* 0xffffff6505f47836 */ /* 0x002fe40000000000 */
[----:B------:R-:W1:Y:S01]  /*d9e0*/  LDC R5, c[0x0][0x3a0] ;  /* 0x0000e800ff057b82 */ /* 0x000e620000000800 */
[----:B------:R-:W-:Y:S02]  /*d9f0*/  LDGSTS.E [R2+0x4bc00], desc[UR20][R12.64], !P2 ;  /* 0x4bc000000c027fae */ /* 0x000fe4000d1a1014 */
[----:B------:R-:W-:Y:S02]  /*da00*/  ISETP.GE.U32.AND P3, PT, R244, 0x7fffff26, PT ;  /* 0x7fffff26f400780c */ /* 0x000fe40003f66070 */
[----:B--2---:R-:W-:-:S03]  /*da10*/  IADD3 R244, PT, PT, R4, -0x9c, RZ ;  /* 0xffffff6404f47810 */ /* 0x004fc60007ffe0ff */
[----:B------:R-:W2:Y:S01]  /*da20*/  LDC R4, c[0x0][0x3a0] ;  /* 0x0000e800ff047b82 */ /* 0x000ea20000000800 */
[----:B----4-:R-:W-:-:S05]  /*da30*/  IMAD.WIDE R10, R245, 0x4, R10 ;  /* 0x00000004f50a7825 */ /* 0x010fca00078e020a */
[----:B------:R4:W-:Y:S04]  /*da40*/  STL.64 [R1+0x900], R10 ;  /* 0x0009000a01007387 */ /* 0x0009e80000100a00 */
[----:B------:R-:W2:Y:S01]  /*da50*/  LDL.LU.64 R16, [R1+0x5a0] ;  /* 0x0005a00001107983 */ /* 0x000ea20000300a00 */
[----:B------:R-:W-:-:S03]  /*da60*/  IMAD.WIDE R246, R245, 0x4, R246 ;  /* 0x00000004f5f67825 */ /* 0x000fc600078e02f6 */
[----:B------:R-:W2:Y:S04]  /*da70*/  LDL.LU.64 R14, [R1+0x588] ;  /* 0x00058800010e7983 */ /* 0x000ea80000300a00 */
[----:B------:R-:W2:Y:S04]  /*da80*/  LDL.LU.64 R12, [R1+0x578] ;  /* 0x00057800010c7983 */ /* 0x000ea80000300a00 */
[----:B------:R-:W-:Y:S04]  /*da90*/  LDGSTS.E [R2+0x4be00], desc[UR20][R10.64], !P2 ;  /* 0x4be000000a027fae */ /* 0x000fe8000d1a1014 */
[----:B------:R1:W-:Y:S01]  /*daa0*/  STL.64 [R1+0x8f8], R246 ;  /* 0x0008f8f601007387 */ /* 0x0003e20000100a00 */
[----:B------:R-:W-:-:S03]  /*dab0*/  ISETP.GE.U32.AND P2, PT, R244, 0x7fffff25, PT ;  /* 0x7fffff25f400780c */ /* 0x000fc60003f46070 */
[----:B------:R-:W-:Y:S04]  /*dac0*/  LDGSTS.E [R2+0x4c000], desc[UR20][R246.64], !P5 ;  /* 0x4c000000f6027fae */ /* 0x000fe8000e9a1014 */
[----:B----4-:R-:W4:Y:S01]  /*dad0*/  LDL.LU.64 R10, [R1+0x568] ;  /* 0x00056800010a7983 */ /* 0x010f220000300a00 */
[----:B-----5:R-:W-:Y:S02]  /*dae0*/  VIADD R244, R248, 0xffffff63 ;  /* 0xffffff63f8f47836 */ /* 0x020fe40000000000 */
[----:B------:R-:W-:-:S04]  /*daf0*/  IMAD.WIDE R242, R245, 0x4, R242 ;  /* 0x00000004f5f27825 */ /* 0x000fc800078e02f2 */
[C---:B------:R-:W-:Y:S01]  /*db00*/  IMAD.WIDE R20, R245.reuse, 0x4, R20 ;  /* 0x00000004f5147825 */ /* 0x040fe200078e0214 */
[----:B------:R5:W-:Y:S03]  /*db10*/  STL.64 [R1+0x8f0], R242 ;  /* 0x0008f0f201007387 */ /* 0x000be60000100a00 */
[C---:B------:R-:W-:Y:S01]  /*db20*/  IMAD.WIDE R18, R245.reuse, 0x4, R18 ;  /* 0x00000004f5127825 */ /* 0x040fe200078e0212 */
[----:B------:R1:W-:Y:S04]  /*db30*/  STL.64 [R1+0x8e8], R20 ;  /* 0x0008e81401007387 */ /* 0x0003e80000100a00 */
[----:B------:R3:W-:Y:S04]  /*db40*/  STL.64 [R1+0x8e0], R18 ;  /* 0x0008e01201007387 */ /* 0x0007e80000100a00 */
[----:B------:R-:W4:Y:S04]  /*db50*/  LDL.LU.64 R248, [R1+0x550] ;  /* 0x0005500001f87983 */ /* 0x000f280000300a00 */
[----:B-1----:R-:W4:Y:S04]  /*db60*/  LDL.LU.64 R246, [R1+0x540] ;  /* 0x0005400001f67983 */ /* 0x002f280000300a00 */
[----:B------:R5:W-:Y:S04]  /*db70*/  LDGSTS.E [R2+0x4c200], desc[UR20][R242.64], !P5 ;  /* 0x4c200000f2027fae */ /* 0x000be8000e9a1014 */
[----:B------:R1:W-:Y:S04]  /*db80*/  LDGSTS.E [R2+0x4c400], desc[UR20][R20.64], !P5 ;  /* 0x4c40000014027fae */ /* 0x0003e8000e9a1014 */
[----:B------:R3:W-:Y:S01]  /*db90*/  LDGSTS.E [R2+0x4c600], desc[UR20][R18.64], !P5 ;  /* 0x4c60000012027fae */ /* 0x0007e2000e9a1014 */
[C---:B------:R-:W-:Y:S01]  /*dba0*/  IMAD.WIDE R250, R245.reuse, 0x4, R250 ;  /* 0x00000004f5fa7825 */ /* 0x040fe200078e02fa */
[----:B-----5:R-:W5:Y:S03]  /*dbb0*/  LDC R242, c[0x0][0x3a0] ;  /* 0x0000e800fff27b82 */ /* 0x020f660000000800 */
[C---:B------:R-:W-:Y:S01]  /*dbc0*/  IMAD.WIDE R240, R245.reuse, 0x4, R240 ;  /* 0x00000004f5f07825 */ /* 0x040fe200078e02f0 */
[----:B------:R-:W-:Y:S03]  /*dbd0*/  LDGSTS.E [R2+0x4c800], desc[UR20][R250.64], !P4 ;  /* 0x4c800000fa027fae */ /* 0x000fe6000e1a1014 */
[C---:B-1----:R-:W-:Y:S01]  /*dbe0*/  IMAD.WIDE R20, R245.reuse, 0x4, R8 ;  /* 0x00000004f5147825 */ /* 0x042fe200078e0208 */
[----:B------:R-:W-:Y:S04]  /*dbf0*/  LDGSTS.E [R2+0x4ca00], desc[UR20][R240.64], !P4 ;  /* 0x4ca00000f0027fae */ /* 0x000fe8000e1a1014 */
[----:B------:R-:W5:Y:S04]  /*dc00*/  LDL.LU.64 R8, [R1+0x530] ;  /* 0x0005300001087983 */ /* 0x000f680000300a00 */
[----:B------:R-:W-:Y:S04]  /*dc10*/  STL.64 [R1+0x8d8], R250 ;  /* 0x0008d8fa01007387 */ /* 0x000fe80000100a00 */
[----:B------:R1:W-:Y:S01]  /*dc20*/  STL.64 [R1+0x8d0], R240 ;  /* 0x0008d0f001007387 */ /* 0x0003e20000100a00 */
[----:B---3--:R-:W-:-:S03]  /*dc30*/  IMAD.WIDE R18, R245, 0x4, R6 ;  /* 0x00000004f5127825 */ /* 0x008fc600078e0206 */
[----:B------:R2:W-:Y:S04]  /*dc40*/  STL.64 [R1+0x8c8], R20 ;  /* 0x0008c81401007387 */ /* 0x0005e80000100a00 */
[----:B------:R-:W3:Y:S04]  /*dc50*/  LDL.LU.64 R6, [R1+0x518] ;  /* 0x0005180001067983 */ /* 0x000ee80000300a00 */
[----:B------:R2:W-:Y:S04]  /*dc60*/  STL.64 [R1+0x8c0], R18 ;  /* 0x0008c01201007387 */ /* 0x0005e80000100a00 */
[----:B-1----:R-:W3:Y:S04]  /*dc70*/  LDL.LU.64 R240, [R1+0x508] ;  /* 0x0005080001f07983 */ /* 0x002ee80000300a00 */
[----:B------:R2:W-:Y:S04]  /*dc80*/  LDGSTS.E [R2+0x4cc00], desc[UR20][R20.64], !P4 ;  /* 0x4cc0000014027fae */ /* 0x0005e8000e1a1014 */
[----:B------:R1:W-:Y:S04]  /*dc90*/  LDGSTS.E [R2+0x4ce00], desc[UR20][R18.64], !P4 ;  /* 0x4ce0000012027fae */ /* 0x0003e8000e1a1014 */
[----:B------:R-:W3:Y:S01]  /*dca0*/  LDL.LU.64 R250, [R1+0x4e8] ;  /* 0x0004e80001fa7983 */ /* 0x000ee20000300a00 */
[----:B--2---:R-:W-:-:S04]  /*dcb0*/  IMAD.WIDE R20, R245, 0x4, R16 ;  /* 0x00000004f5147825 */ /* 0x004fc800078e0210 */
[C---:B-1----:R-:W-:Y:S01]  /*dcc0*/  IMAD.WIDE R18, R245.reuse, 0x4, R14 ;  /* 0x00000004f5127825 */ /* 0x042fe200078e020e */
[----:B------:R1:W-:Y:S03]  /*dcd0*/  STL.64 [R1+0x8b8], R20 ;  /* 0x0008b81401007387 */ /* 0x0003e60000100a00 */
[C---:B------:R-:W-:Y:S01]  /*dce0*/  IMAD.WIDE R16, R245.reuse, 0x4, R12 ;  /* 0x00000004f5107825 */ /* 0x040fe200078e020c */
[----:B------:R2:W-:Y:S04]  /*dcf0*/  STL.64 [R1+0x8b0], R18 ;  /* 0x0008b01201007387 */ /* 0x0005e80000100a00 */
[----:B------:R-:W3:Y:S04]  /*dd00*/  LDL.LU.64 R14, [R1+0x4b8] ;  /* 0x0004b800010e7983 */ /* 0x000ee80000300a00 */
[----:B------:R-:W-:Y:S04]  /*dd10*/  STL.64 [R1+0x8a8], R16 ;  /* 0x0008a81001007387 */ /* 0x000fe80000100a00 */
[----:B------:R1:W-:Y:S01]  /*dd20*/  LDGSTS.E [R2+0x4d000], desc[UR20][R20.64], !P3 ;  /* 0x4d00000014027fae */ /* 0x0003e2000d9a1014 */
[----:B----4-:R-:W-:-:S03]  /*dd30*/  IMAD.WIDE R12, R245, 0x4, R10 ;  /* 0x00000004f50c7825 */ /* 0x010fc600078e020a */
[----:B------:R2:W-:Y:S04]  /*dd40*/  LDGSTS.E [R2+0x4d200], desc[UR20][R18.64], !P3 ;  /* 0x4d20000012027fae */ /* 0x0005e8000d9a1014 */
[----:B------:R-:W4:Y:S04]  /*dd50*/  LDL.LU.64 R10, [R1+0x4a0] ;  /* 0x0004a000010a7983 */ /* 0x000f280000300a00 */
[----:B------:R1:W-:Y:S04]  /*dd60*/  STL.64 [R1+0x8a0], R12 ;  /* 0x0008a00c01007387 */ /* 0x0003e80000100a00 */
[----:B------:R5:W-:Y:S04]  /*dd70*/  LDGSTS.E [R2+0x4d400], desc[UR20][R16.64], !P3 ;  /* 0x4d40000010027fae */ /* 0x000be8000d9a1014 */
[----:B------:R-:W-:Y:S01]  /*dd80*/  LDGSTS.E [R2+0x4d600], desc[UR20][R12.64], !P3 ;  /* 0x4d6000000c027fae */ /* 0x000fe2000d9a1014 */
[----:B-1----:R-:W-:-:S03]  /*dd90*/  IMAD.WIDE R20, R245, 0x4, R248 ;  /* 0x00000004f5147825 */ /* 0x002fc600078e02f8 */
[----:B------:R-:W4:Y:S01]  /*dda0*/  LDL.LU.64 R248, [R1+0x478] ;  /* 0x0004780001f87983 */ /* 0x000f220000300a00 */
[----:B--2---:R-:W-:-:S03]  /*ddb0*/  IMAD.WIDE R18, R245, 0x4, R246 ;  /* 0x00000004f5127825 */ /* 0x004fc600078e02f6 */
[----:B------:R-:W2:Y:S04]  /*ddc0*/  LDL.LU.64 R246, [R1+0x450] ;  /* 0x0004500001f67983 */ /* 0x000ea80000300a00 */
[----:B------:R-:W-:Y:S04]  /*ddd0*/  STL.64 [R1+0x898], R20 ;  /* 0x0008981401007387 */ /* 0x000fe80000100a00 */
[----:B------:R-:W2:Y:S04]  /*dde0*/  LDL.LU.64 R12, [R1+0x428] ;  /* 0x00042800010c7983 */ /* 0x000ea80000300a00 */
[----:B------:R-:W-:Y:S04]  /*ddf0*/  STL.64 [R1+0x890], R18 ;  /* 0x0008901201007387 */ /* 0x000fe80000100a00 */
[----:B------:R1:W-:Y:S01]  /*de00*/  LDGSTS.E [R2+0x4d800], desc[UR20][R20.64], !P2 ;  /* 0x4d80000014027fae */ /* 0x0003e2000d1a1014 */
[----:B------:R-:W-:-:S03]  /*de10*/  ISETP.GE.U32.AND P5, PT, R244, 0x7fffff24, PT ;  /* 0x7fffff24f400780c */ /* 0x000fc60003fa6070 */
[----:B------:R-:W-:Y:S01]  /*de20*/  LDGSTS.E [R2+0x4da00], desc[UR20][R18.64], !P2 ;  /* 0x4da0000012027fae */ /* 0x000fe2000d1a1014 */
[----:B-----5:R-:W-:-:S03]  /*de30*/  IMAD.WIDE R16, R245, 0x4, R8 ;  /* 0x00000004f5107825 */ /* 0x020fc600078e0208 */
[----:B------:R-:W5:Y:S04]  /*de40*/  LDL.LU.64 R8, [R1+0x400] ;  /* 0x0004000001087983 */ /* 0x000f680000300a00 */
[----:B------:R-:W-:Y:S04]  /*de50*/  STL.64 [R1+0x888], R16 ;  /* 0x0008881001007387 */ /* 0x000fe80000100a00 */
[----:B------:R-:W-:Y:S01]  /*de60*/  LDGSTS.E [R2+0x4dc00], desc[UR20][R16.64], !P2 ;  /* 0x4dc0000010027fae */ /* 0x000fe2000d1a1014 */
[----:B---3--:R-:W-:-:S05]  /*de70*/  IMAD.WIDE R6, R245, 0x4, R6 ;  /* 0x00000004f5067825 */ /* 0x008fca00078e0206 */
[----:B------:R3:W-:Y:S01]  /*de80*/  STL.64 [R1+0x880], R6 ;  /* 0x0008800601007387 */ /* 0x0007e20000100a00 */
[----:B------:R-:W-:-:S03]  /*de90*/  IMAD.WIDE R240, R245, 0x4, R240 ;  /* 0x00000004f5f07825 */ /* 0x000fc600078e02f0 */
[----:B------:R-:W-:Y:S04]  /*dea0*/  LDGSTS.E [R2+0x4de00], desc[UR20][R6.64], !P2 ;  /* 0x4de0000006027fae */ /* 0x000fe8000d1a1014 */
[----:B------:R-:W-:Y:S04]  /*deb0*/  LDGSTS.E [R2+0x4e000], desc[UR20][R240.64], !P5 ;  /* 0x4e000000f0027fae */ /* 0x000fe8000e9a1014 */
[----:B---3--:R-:W3:Y:S04]  /*dec0*/  LDL.LU.64 R6, [R1+0x3d8] ;  /* 0x0003d80001067983 */ /* 0x008ee80000300a00 */
[----:B------:R-:W3:Y:S01]  /*ded0*/  LDL.LU.64 R18, [R1+0x3b0] ;  /* 0x0003b00001127983 */ /* 0x000ee20000300a00 */
[----:B-1----:R-:W-:-:S03]  /*dee0*/  IMAD.WIDE R20, R245, 0x4, R250 ;  /* 0x00000004f5147825 */ /* 0x002fc600078e02fa */
[----:B------:R-:W-:Y:S04]  /*def0*/  STL.64 [R1+0x878], R240 ;  /* 0x000878f001007387 */ /* 0x000fe80000100a00 */
[----:B------:R-:W3:Y:S04]  /*df00*/  LDL.LU.64 R16, [R1+0x398] ;  /* 0x0003980001107983 */ /* 0x000ee80000300a00 */
[----:B------:R-:W-:Y:S04]  /*df10*/  STL.64 [R1+0x870], R20 ;  /* 0x0008701401007387 */ /* 0x000fe80000100a00 */
[----:B------:R-:W3:Y:S04]  /*df20*/  LDL.LU.64 R250, [R1+0x368] ;  /* 0x0003680001fa7983 */ /* 0x000ee80000300a00 */
[----:B------:R2:W-:Y:S01]  /*df30*/  LDGSTS.E [R2+0x4e200], desc[UR20][R20.64], !P5 ;  /* 0x4e20000014027fae */ /* 0x0005e2000e9a1014 */
[----:B------:R-:W-:-:S05]  /*df40*/  IMAD.WIDE R14, R245, 0x4, R14 ;  /* 0x00000004f50e7825 */ /* 0x000fca00078e020e */
[----:B------:R1:W-:Y:S04]  /*df50*/  STL.64 [R1+0x868], R14 ;  /* 0x0008680e01007387 */ /* 0x0003e80000100a00 */
[----:B------:R-:W-:Y:S01]  /*df60*/  LDGSTS.E [R2+0x4e400], desc[UR20][R14.64], !P5 ;  /* 0x4e4000000e027fae */ /* 0x000fe2000e9a1014 */
[----:B----4-:R-:W-:-:S05]  /*df70*/  IMAD.WIDE R10, R245, 0x4, R10 ;  /* 0x00000004f50a7825 */ /* 0x010fca00078e020a */
[----:B------:R4:W-:Y:S04]  /*df80*/  STL.64 [R1+0x860], R10 ;  /* 0x0008600a01007387 */ /* 0x0009e80000100a00 */
[----:B-1----:R-:W3:Y:S04]  /*df90*/  LDL.LU.64 R14, [R1+0x348] ;  /* 0x00034800010e7983 */ /* 0x002ee80000300a00 */
[----:B------:R-:W3:Y:S04]  /*dfa0*/  LDL.LU.64 R240, [R1+0x328] ;  /* 0x0003280001f07983 */ /* 0x000ee80000300a00 */
[----:B------:R-:W-:Y:S04]  /*dfb0*/  LDGSTS.E [R2+0x4e600], desc[UR20][R10.64], !P5 ;  /* 0x4e6000000a027fae */ /* 0x000fe8000e9a1014 */
[----:B----4-:R-:W4:Y:S01]  /*dfc0*/  LDL.LU.64 R10, [R1+0x300] ;  /* 0x00030000010a7983 */ /* 0x010f220000300a00 */
[----:B------:R-:W-:-:S05]  /*dfd0*/  IMAD.WIDE R248, R245, 0x4, R248 ;  /* 0x00000004f5f87825 */ /* 0x000fca00078e02f8 */
[----:B------:R1:W-:Y:S01]  /*dfe0*/  STL.64 [R1+0x858], R248 ;  /* 0x000858f801007387 */ /* 0x0003e20000100a00 */
[----:B--2---:R-:W-:-:S04]  /*dff0*/  IMAD.WIDE R20, R245, 0x4, R12 ;  /* 0x00000004f5147825 */ /* 0x004fc800078e020c */
[----:B-----5:R-:W-:Y:S02]  /*e000*/  IMAD.WIDE R12, R245, 0x4, R8 ;  /* 0x00000004f50c7825 */ /* 0x020fe400078e0208 */
[----:B------:R-:W2:Y:S02]  /*e010*/  LDL.LU.64 R8, [R1+0x2f0] ;  /* 0x0002f00001087983 */ /* 0x000ea40000300a00 */
[----:B------:R-:W-:Y:S02]  /*e020*/  VIADD R244, R5, 0xffffff62 ;  /* 0xffffff6205f47836 */ /* 0x000fe40000000000 */
[----:B------:R-:W5:Y:S03]  /*e030*/  LDC R5, c[0x0][0x3a0] ;  /* 0x0000e800ff057b82 */ /* 0x000f660000000800 */
[----:B------:R-:W-:Y:S01]  /*e040*/  ISETP.GE.U32.AND P4, PT, R244, 0x7fffff23, PT ;  /* 0x7fffff23f400780c */ /* 0x000fe20003f86070 */
[----:B------:R-:W-:-:S04]  /*e050*/  VIADD R244, R4, 0xffffff61 ;  /* 0xffffff6104f47836 */ /* 0x000fc80000000000 */
[----:B------:R-:W3:Y:S01]  /*e060*/  LDC R4, c[0x0][0x3a0] ;  /* 0x0000e800ff047b82 */ /* 0x000ee20000000800 */
[----:B------:R-:W-:Y:S02]  /*e070*/  ISETP.GE.U32.AND P3, PT, R244, 0x7fffff22, PT ;  /* 0x7fffff22f400780c */ /* 0x000fe40003f66070 */
[----:B------:R-:W-:Y:S01]  /*e080*/  IADD3 R244, PT, PT, R242, -0xa0, RZ ;  /* 0xffffff60f2f47810 */ /* 0x000fe20007ffe0ff */
[----:B------:R-:W-:-:S04]  /*e090*/  IMAD.WIDE R246, R245, 0x4, R246 ;  /* 0x00000004f5f67825 */ /* 0x000fc800078e02f6 */
[----:B------:R-:W3:Y:S01]  /*e0a0*/  LDC R242, c[0x0][0x3a0] ;  /* 0x0000e800fff27b82 */ /* 0x000ee20000000800 */
[----:B------:R-:W-:Y:S04]  /*e0b0*/  STL.64 [R1+0x850], R246 ;  /* 0x000850f601007387 */ /* 0x000fe80000100a00 */
[----:B------:R-:W-:Y:S01]  /*e0c0*/  LDGSTS.E [R2+0x4e800], desc[UR20][R248.64], !P4 ;  /* 0x4e800000f8027fae */ /* 0x000fe2000e1a1014 */
[----:B------:R-:W-:-:S03]  /*e0d0*/  ISETP.GE.U32.AND P2, PT, R244, 0x7fffff21, PT ;  /* 0x7fffff21f400780c */ /* 0x000fc60003f46070 */
[----:B------:R1:W-:Y:S04]  /*e0e0*/  STL.64 [R1+0x848], R20 ;  /* 0x0008481401007387 */ /* 0x0003e80000100a00 */
[----:B------:R-:W-:Y:S01]  /*e0f0*/  LDGSTS.E [R2+0x4ea00], desc[UR20][R246.64], !P4 ;  /* 0x4ea00000f6027fae */ /* 0x000fe2000e1a1014 */
[----:B---3--:R-:W-:-:S03]  /*e100*/  IMAD.WIDE R6, R245, 0x4, R6 ;  /* 0x00000004f5067825 */ /* 0x008fc600078e0206 */
[----:B------:R3:W-:Y:S01]  /*e110*/  STL.64 [R1+0x840], R12 ;  /* 0x0008400c01007387 */ /* 0x0007e20000100a00 */
[----:B-----5:R-:W-:Y:S02]  /*e120*/  VIADD R244, R5, 0xffffff5f ;  /* 0xffffff5f05f47836 */ /* 0x020fe40000000000 */
[----:B------:R-:W5:Y:S01]  /*e130*/  LDC R5, c[0x0][0x3a0] ;  /* 0x0000e800ff057b82 */ /* 0x000f620000000800 */
[----:B------:R1:W-:Y:S04]  /*e140*/  LDGSTS.E [R2+0x4ec00], desc[UR20][R20.64], !P4 ;  /* 0x4ec0000014027fae */ /* 0x0003e8000e1a1014 */
[----:B-1----:R-:W5:Y:S04]  /*e150*/  LDL.LU.64 R248, [R1+0x2e0] ;  /* 0x0002e00001f87983 */ /* 0x002f680000300a00 */
[----:B------:R-:W-:Y:S01]  /*e160*/  LDGSTS.E [R2+0x4ee00], desc[UR20][R12.64], !P4 ;  /* 0x4ee000000c027fae */ /* 0x000fe2000e1a1014 */
[----:B------:R-:W-:-:S03]  /*e170*/  IMAD.WIDE R20, R245, 0x4, R18 ;  /* 0x00000004f5147825 */ /* 0x000fc600078e0212 */
[----:B------:R-:W-:Y:S01]  /*e180*/  LDGSTS.E [R2+0x4f000], desc[UR20][R6.64], !P3 ;  /* 0x4f00000006027fae */ /* 0x000fe2000d9a1014 */
[----:B------:R-:W-:Y:S01]  /*e190*/  IMAD.WIDE R18, R245, 0x4, R16 ;  /* 0x00000004f5127825 */ /* 0x000fe200078e0210 */
[----:B------:R-:W-:Y:S02]  /*e1a0*/  ISETP.GE.U32.AND P5, PT, R244, 0x7fffff20, PT ;  /* 0x7fffff20f400780c */ /* 0x000fe40003fa6070 */
[----:B------:R1:W-:Y:S04]  /*e1b0*/  LDGSTS.E [R2+0x4f200], desc[UR20][R20.64], !P3 ;  /* 0x4f20000014027fae */ /* 0x0003e8000d9a1014 */
[----:B---3--:R-:W3:Y:S04]  /*e1c0*/  LDL.LU.64 R12, [R1+0x2c8] ;  /* 0x0002c800010c7983 */ /* 0x008ee80000300a00 */
[----:B------:R-:W3:Y:S04]  /*e1d0*/  LDL.LU.64 R246, [R1+0x2b8] ;  /* 0x0002b80001f67983 */ /* 0x000ee80000300a00 */
[----:B------:R1:W-:Y:S01]  /*e1e0*/  STL.64 [R1+0x838], R6 ;  /* 0x0008380601007387 */ /* 0x0003e20000100a00 */
[----:B------:R-:W-:-:S02]  /*e1f0*/  VIADD R244, R4, 0xffffff5e ;  /* 0xffffff5e04f47836 */ /* 0x000fc40000000000 */
[C---:B------:R-:W-:Y:S01]  /*e200*/  IMAD.WIDE R16, R245.reuse, 0x4, R250 ;  /* 0x00000004f5107825 */ /* 0x040fe200078e02fa */
[----:B------:R1:W-:Y:S01]  /*e210*/  STL.64 [R1+0x830], R20 ;  /* 0x0008301401007387 */ /* 0x0003e20000100a00 */
[----:B------:R-:W2:Y:S03]  /*e220*/  LDC R4, c[0x0][0x3a0] ;  /* 0x0000e800ff047b82 */ /* 0x000ea60000000800 */
[----:B------:R1:W-:Y:S04]  /*e230*/  STL.64 [R1+0x828], R18 ;  /* 0x0008281201007387 */ /* 0x0003e80000100a00 */
[----:B-1----:R-:W3:Y:S01]  /*e240*/  LDL.LU.64 R6, [R1+0x2a8] ;  /* 0x0002a80001067983 */ /* 0x002ee20000300a00 */
[----:B------:R-:W-:Y:S01]  /*e250*/  ISETP.GE.U32.AND P4, PT, R244, 0x7fffff1f, PT ;  /* 0x7fffff1ff400780c */ /* 0x000fe20003f86070 */
[----:B------:R-:W-:Y:S01]  /*e260*/  VIADD R244, R242, 0xffffff5d ;  /* 0xffffff5df2f47836 */ /* 0x000fe20000000000 */
[----:B------:R-:W1:Y:S01]  /*e270*/  LDC R250, c[0x0][0x3a0] ;  /* 0x0000e800fffa7b82 */ /* 0x000e620000000800 */
[----:B------:R4:W-:Y:S04]  /*e280*/  STL.64 [R1+0x820], R16 ;  /* 0x0008201001007387 */ /* 0x0009e80000100a00 */
[----:B------:R-:W3:Y:S04]  /*e290*/  LDL.LU.64 R242, [R1+0x290] ;  /* 0x0002900001f27983 */ /* 0x000ee80000300a00 */
[----:B------:R1:W-:Y:S04]  /*e2a0*/  LDGSTS.E [R2+0x4f400], desc[UR20][R18.64], !P3 ;  /* 0x4f40000012027fae */ /* 0x0003e8000d9a1014 */
[----:B------:R4:W-:Y:S01]  /*e2b0*/  LDGSTS.E [R2+0x4f600], desc[UR20][R16.64], !P3 ;  /* 0x4f60000010027fae */ /* 0x0009e2000d9a1014 */
[----:B------:R-:W-:-:S04]  /*e2c0*/  IMAD.WIDE R20, R245, 0x4, R14 ;  /* 0x00000004f5147825 */ /* 0x000fc800078e020e */
[C---:B-1----:R-:W-:Y:S01]  /*e2d0*/  IMAD.WIDE R18, R245.reuse, 0x4, R240 ;  /* 0x00000004f5127825 */ /* 0x042fe200078e02f0 */
[----:B------:R-:W-:Y:S04]  /*e2e0*/  LDGSTS.E [R2+0x4f800], desc[UR20][R20.64], !P2 ;  /* 0x4f80000014027fae */ /* 0x000fe8000d1a1014 */
[----:B------:R-:W3:Y:S04]  /*e2f0*/  LDL.LU.64 R240, [R1+0x280] ;  /* 0x0002800001f07983 */ /* 0x000ee80000300a00 */
[----:B------:R-:W-:Y:S04]  /*e300*/  STL.64 [R1+0x818], R20 ;  /* 0x0008181401007387 */ /* 0x000fe80000100a00 */
[----:B------:R-:W-:Y:S01]  /*e310*/  LDGSTS.E [R2+0x4fa00], desc[UR20][R18.64], !P2 ;  /* 0x4fa0000012027fae */ /* 0x000fe2000d1a1014 */
[----:B----4-:R-:W-:-:S03]  /*e320*/  IMAD.WIDE R16, R245, 0x4, R10 ;  /* 0x00000004f5107825 */ /* 0x010fc600078e020a */
[----:B------:R-:W4:Y:S04]  /*e330*/  LDL.LU.64 R10, [R1+0x270] ;  /* 0x00027000010a7983 */ /* 0x000f280000300a00 */
[----:B------:R-:W-:Y:S04]  /*e340*/  STL.64 [R1+0x810], R18 ;  /* 0x0008101201007387 */ /* 0x000fe80000100a00 */
[----:B------:R3:W-:Y:S01]  /*e350*/  LDGSTS.E [R2+0x4fc00], desc[UR20][R16.64], !P2 ;  /* 0x4fc0000010027fae */ /* 0x0007e2000d1a1014 */
[----:B--2---:R-:W-:-:S03]  /*e360*/  IMAD.WIDE R14, R245, 0x4, R8 ;  /* 0x00000004f50e7825 */ /* 0x004fc600078e0208 */
[----:B------:R-:W2:Y:S04]  /*e370*/  LDL.LU.64 R8, [R1+0x258] ;  /* 0x0002580001087983 */ /* 0x000ea80000300a00 */
[----:B------:R3:W-:Y:S04]  /*e380*/  STL.64 [R1+0x808], R16 ;  /* 0x0008081001007387 */ /* 0x0007e80000100a00 */
[----:B------:R1:W-:Y:S04]  /*e390*/  STL.64 [R1+0x800], R14 ;  /* 0x0008000e01007387 */ /* 0x0003e80000100a00 */
[----:B------:R1:W-:Y:S01]  /*e3a0*/  LDGSTS.E [R2+0x4fe00], desc[UR20][R14.64], !P2 ;  /* 0x4fe000000e027fae */ /* 0x0003e2000d1a1014 */
[----:B-----5:R-:W-:-:S05]  /*e3b0*/  IMAD.WIDE R248, R245, 0x4, R248 ;  /* 0x00000004f5f87825 */ /* 0x020fca00078e02f8 */
[----:B------:R-:W-:Y:S01]  /*e3c0*/  LDGSTS.E [R2+0x50000], desc[UR20][R248.64], !P5 ;  /* 0x50000000f8027fae */ /* 0x000fe2000e9a1014 */
[----:B---3--:R-:W-:-:S04]  /*e3d0*/  IMAD.WIDE R16, R245, 0x4, R12 ;  /* 0x00000004f5107825 */ /* 0x008fc800078e020c */
[C---:B-1----:R-:W-:Y:S01]  /*e3e0*/  IMAD.WIDE R14, R245.reuse, 0x4, R246 ;  /* 0x00000004f50e7825 */ /* 0x042fe200078e02f6 */
[----:B------:R-:W-:Y:S04]  /*e3f0*/  LDGSTS.E [R2+0x50200], desc[UR20][R16.64], !P5 ;  /* 0x5020000010027fae */ /* 0x000fe8000e9a1014 */
[----:B------:R-:W3:Y:S04]  /*e400*/  LDL.LU.64 R246, [R1+0x248] ;  /* 0x0002480001f67983 */ /* 0x000ee80000300a00 */
[----:B------:R1:W-:Y:S04]  /*e410*/  STL.64 [R1+0x7f8], R248 ;  /* 0x0007f8f801007387 */ /* 0x0003e80000100a00 */
[----:B------:R-:W5:Y:S01]  /*e420*/  LDL.LU.64 R20, [R1+0x238] ;  /* 0x0002380001147983 */ /* 0x000f620000300a00 */
[----:B------:R-:W-:-:S03]  /*e430*/  IMAD.WIDE R6, R245, 0x4, R6 ;  /* 0x00000004f5067825 */ /* 0x000fc600078e0206 */
[----:B------:R1:W-:Y:S04]  /*e440*/  STL.64 [R1+0x7f0], R16 ;  /* 0x0007f01001007387 */ /* 0x0003e80000100a00 */
[----:B------:R-:W5:Y:S04]  /*e450*/  LDL.LU.64 R18, [R1+0x220] ;  /* 0x0002200001127983 */ /* 0x000f680000300a00 */
[----:B------:R-:W-:Y:S04]  /*e460*/  STL.64 [R1+0x7e8], R14 ;  /* 0x0007e80e01007387 */ /* 0x000fe80000100a00 */
[----:B------:R-:W5:Y:S01]  /*e470*/  LDL.LU.64 R12, [R1+0x210] ;  /* 0x00021000010c7983 */ /* 0x000f620000300a00 */
[----:B------:R-:W-:-:S03]  /*e480*/  IMAD.WIDE R242, R245, 0x4, R242 ;  /* 0x00000004f5f27825 */ /* 0x000fc600078e02f2 */
[----:B------:R1:W-:Y:S04]  /*e490*/  STL.64 [R1+0x7e0], R6 ;  /* 0x0007e00601007387 */ /* 0x0003e80000100a00 */
[----:B-1----:R-:W5:Y:S04]  /*e4a0*/  LDL.LU.64 R248, [R1+0x200] ;  /* 0x0002000001f87983 */ /* 0x002f680000300a00 */
[----:B------:R4:W-:Y:S04]  /*e4b0*/  LDGSTS.E [R2+0x50400], desc[UR20][R14.64], !P5 ;  /* 0x504000000e027fae */ /* 0x0009e8000e9a1014 */
[----:B------:R-:W-:Y:S04]  /*e4c0*/  LDGSTS.E [R2+0x50600], desc[UR20][R6.64], !P5 ;  /* 0x5060000006027fae */ /* 0x000fe8000e9a1014 */
[----:B------:R-:W5:Y:S04]  /*e4d0*/  LDL.LU.64 R16, [R1+0x1f8] ;  /* 0x0001f80001107983 */ /* 0x000f680000300a00 */
[----:B------:R-:W-:Y:S04]  /*e4e0*/  LDGSTS.E [R2+0x50800], desc[UR20][R242.64], !P4 ;  /* 0x50800000f2027fae */ /* 0x000fe8000e1a1014 */
[----:B------:R-:W5:Y:S04]  /*e4f0*/  LDL.LU.64 R6, [R1+0x1f0] ;  /* 0x0001f00001067983 */ /* 0x000f680000300a00 */
[----:B------:R-:W-:Y:S01]  /*e500*/  STL.64 [R1+0x7d8], R242 ;  /* 0x0007d8f201007387 */ /* 0x000fe20000100a00 */
[----:B------:R-:W-:-:S05]  /*e510*/  IMAD.WIDE R240, R245, 0x4, R240 ;  /* 0x00000004f5f07825 */ /* 0x000fca00078e02f0 */
[----:B------:R-:W-:Y:S01]  /*e520*/  LDGSTS.E [R2+0x50a00], desc[UR20][R240.64], !P4 ;  /* 0x50a00000f0027fae */ /* 0x000fe2000e1a1014 */
[----:B----4-:R-:W-:-:S03]  /*e530*/  IMAD.WIDE R14, R245, 0x4, R10 ;  /* 0x00000004f50e7825 */ /* 0x010fc600078e020a */
[----:B------:R-:W4:Y:S04]  /*e540*/  LDL.LU.64 R10, [R1+0x1e8] ;  /* 0x0001e800010a7983 */ /* 0x000f280000300a00 */
[----:B------:R1:W-:Y:S04]  /*e550*/  STL.64 [R1+0x7d0], R240 ;  /* 0x0007d0f001007387 */ /* 0x0003e80000100a00 */
[----:B------:R1:W-:Y:S04]  /*e560*/  STL.64 [R1+0x7c8], R14 ;  /* 0x0007c80e01007387 */ /* 0x0003e80000100a00 */
[----:B------:R-:W-:Y:S01]  /*e570*/  LDGSTS.E [R2+0x50c00], desc[UR20][R14.64], !P4 ;  /* 0x50c000000e027fae */ /* 0x000fe2000e1a1014 */
[----:B--2---:R-:W-:-:S05]  /*e580*/  IMAD.WIDE R8, R245, 0x4, R8 ;  /* 0x00000004f5087825 */ /* 0x004fca00078e0208 */
[----:B------:R2:W-:Y:S04]  /*e590*/  STL.64 [R1+0x7c0], R8 ;  /* 0x0007c00801007387 */ /* 0x0005e80000100a00 */
[----:B-1----:R-:W4:Y:S04]  /*e5a0*/  LDL.LU.64 R240, [R1+0x1e0] ;  /* 0x0001e00001f07983 */ /* 0x002f280000300a00 */
[----:B------:R-:W4:Y:S04]  /*e5b0*/  LDL.LU.64 R14, [R1+0x1d8] ;  /* 0x0001d800010e7983 */ /* 0x000f280000300a00 */
[----:B------:R-:W-:Y:S04]  /*e5c0*/  LDGSTS.E [R2+0x50e00], desc[UR20][R8.64], !P4 ;  /* 0x50e0000008027fae */ /* 0x000fe8000e1a1014 */
[----:B--2---:R-:W2:Y:S04]  /*e5d0*/  LDL.LU.64 R8, [R1+0x1d0] ;  /* 0x0001d00001087983 */ /* 0x004ea80000300a00 */
[----:B------:R-:W2:Y:S01]  /*e5e0*/  LDL.LU.64 R242, [R1+0x1c8] ;  /* 0x0001c80001f27983 */ /* 0x000ea20000300a00 */
[----:B------:R-:W-:-:S02]  /*e5f0*/  ISETP.GE.U32.AND P3, PT, R244, 0x7fffff1e, PT ;  /* 0x7fffff1ef400780c */ /* 0x000fc40003f66070 */
[----:B------:R-:W-:Y:S02]  /*e600*/  IADD3 R244, PT, PT, R5, -0xa4, RZ ;  /* 0xffffff5c05f47810 */ /* 0x000fe40007ffe0ff */
[----:B------:R-:W1:Y:S02]  /*e610*/  LDC R5, c[0x0][0x3a0] ;  /* 0x0000e800ff057b82 */ /* 0x000e640000000800 */
[----:B------:R-:W-:Y:S01]  /*e620*/  ISETP.GE.U32.AND P2, PT, R244, 0x7fffff1d, PT ;  /* 0x7fffff1df400780c */ /* 0x000fe20003f46070 */
[----:B---3--:R-:W-:-:S04]  /*e630*/  IMAD.WIDE R246, R245, 0x4, R246 ;  /* 0x00000004f5f67825 */ /* 0x008fc800078e02f6 */
[C---:B-----5:R-:W-:Y:S01]  /*e640*/  IMAD.WIDE R20, R245.reuse, 0x4, R20 ;  /* 0x00000004f5147825 */ /* 0x060fe200078e0214 */
[----:B------:R-:W-:Y:S03]  /*e650*/  STL.64 [R1+0x7b8], R246 ;  /* 0x0007b8f601007387 */ /* 0x000fe60000100a00 */
[C---:B------:R-:W-:Y:S01]  /*e660*/  IMAD.WIDE R18, R245.reuse, 0x4, R18 ;  /* 0x00000004f5127825 */ /* 0x040fe200078e0212 */
[----:B------:R3:W-:Y:S04]  /*e670*/  STL.64 [R1+0x7b0], R20 ;  /* 0x0007b01401007387 */ /* 0x0007e80000100a00 */
[----:B------:R-:W-:Y:S01]  /*e680*/  LDGSTS.E [R2+0x51000], desc[UR20][R246.64], !P3 ;  /* 0x51000000f6027fae */ /* 0x000fe2000d9a1014 */
[----:B------:R-:W-:-:S03]  /*e690*/  IMAD.WIDE R12, R245, 0x4, R12 ;  /* 0x00000004f50c7825 */ /* 0x000fc600078e020c */
[----:B------:R5:W-:Y:S04]  /*e6a0*/  STL.64 [R1+0x7a8], R18 ;  /* 0x0007a81201007387 */ /* 0x000be80000100a00 */
[----:B------:R3:W-:Y:S01]  /*e6b0*/  LDGSTS.E [R2+0x51200], desc[UR20][R20.64], !P3 ;  /* 0x5120000014027fae */ /* 0x0007e2000d9a1014 */
[----:B------:R-:W-:-:S03]  /*e6c0*/  IMAD.WIDE R248, R245, 0x4, R248 ;  /* 0x00000004f5f87825 */ /* 0x000fc600078e02f8 */
[----:B------:R1:W-:Y:S04]  /*e6d0*/  STL.64 [R1+0x7a0], R12 ;  /* 0x0007a00c01007387 */ /* 0x0003e80000100a00 */
[----:B------:R5:W-:Y:S04]  /*e6e0*/  LDGSTS.E [R2+0x51400], desc[UR20][R18.64], !P3 ;  /* 0x5140000012027fae */ /* 0x000be8000d9a1014 */
[----:B------:R-:W-:Y:S01]  /*e6f0*/  LDGSTS.E [R2+0x51600], desc[UR20][R12.64], !P3 ;  /* 0x516000000c027fae */ /* 0x000fe2000d9a1014 */
[----:B---3--:R-:W-:-:S03]  /*e700*/  IMAD.WIDE R20, R245, 0x4, R16 ;  /* 0x00000004f5147825 */ /* 0x008fc600078e0210 */
[----:B------:R-:W3:Y:S04]  /*e710*/  LDL.LU.64 R246, [R1+0x1c0] ;  /* 0x0001c00001f67983 */ /* 0x000ee80000300a00 */
[----:B------:R-:W-:Y:S01]  /*e720*/  LDGSTS.E [R2+0x51800], desc[UR20][R248.64], !P2 ;  /* 0x51800000f8027fae */ /* 0x000fe2000d1a1014 */
[----:B-----5:R-:W-:-:S03]  /*e730*/  IMAD.WIDE R18, R245, 0x4, R6 ;  /* 0x00000004f5127825 */ /* 0x020fc600078e0206 */
[----:B-1----:R-:W5:Y:S04]  /*e740*/  LDL.LU.64 R12, [R1+0x1b8] ;  /* 0x0001b800010c7983 */ /* 0x002f680000300a00 */
[----:B------:R1:W-:Y:S04]  /*e750*/  STL.64 [R1+0x798], R248 ;  /* 0x000798f801007387 */ /* 0x0003e80000100a00 */
[----:B------:R-:W5:Y:S04]  /*e760*/  LDL.LU.64 R6, [R1+0x1b0] ;  /* 0x0001b00001067983 */ /* 0x000f680000300a00 */
[----:B------:R-:W-:Y:S04]  /*e770*/  STL.64 [R1+0x790], R20 ;  /* 0x0007901401007387 */ /* 0x000fe80000100a00 */
[----:B------:R1:W-:Y:S04]  /*e780*/  STL.64 [R1+0x788], R18 ;  /* 0x0007881201007387 */ /* 0x0003e80000100a00 */
[----:B------:R-:W-:Y:S04]  /*e790*/  LDGSTS.E [R2+0x51a00], desc[UR20][R20.64], !P2 ;  /* 0x51a0000014027fae */ /* 0x000fe8000d1a1014 */
[----:B------:R1:W-:Y:S01]  /*e7a0*/  LDGSTS.E [R2+0x51c00], desc[UR20][R18.64], !P2 ;  /* 0x51c0000012027fae */ /* 0x0003e2000d1a1014 */
[----:B----4-:R-:W-:-:S03]  /*e7b0*/  IMAD.WIDE R16, R245, 0x4, R10 ;  /* 0x00000004f5107825 */ /* 0x010fc600078e020a */
[----:B------:R-:W4:Y:S04]  /*e7c0*/  LDL.LU.64 R10, [R1+0x1a8] ;  /* 0x0001a800010a7983 */ /* 0x000f280000300a00 */
[----:B------:R2:W-:Y:S04]  /*e7d0*/  STL.64 [R1+0x780], R16 ;  /* 0x0007801001007387 */ /* 0x0005e80000100a00 */
[----:B-1----:R-:W4:Y:S04]  /*e7e0*/  LDL.LU.64 R248, [R1+0x1a0] ;  /* 0x0001a00001f87983 */ /* 0x002f280000300a00 */
[----:B------:R2:W-:Y:S01]  /*e7f0*/  LDGSTS.E [R2+0x51e00], desc[UR20][R16.64], !P2 ;  /* 0x51e0000010027fae */ /* 0x0005e2000d1a1014 */
[----:B------:R-:W-:-:S04]  /*e800*/  IMAD.WIDE R240, R245, 0x4, R240 ;  /* 0x00000004f5f07825 */ /* 0x000fc800078e02f0 */
[C---:B------:R-:W-:Y:S01]  /*e810*/  IMAD.WIDE R18, R245.reuse, 0x4, R14 ;  /* 0x00000004f5127825 */ /* 0x040fe200078e020e */
[----:B------:R-:W-:Y:S03]  /*e820*/  STL.64 [R1+0x778], R240 ;  /* 0x000778f001007387 */ /* 0x000fe60000100a00 */
[----:B--2---:R-:W-:-:S04]  /*e830*/  IMAD.WIDE R16, R245, 0x4, R8 ;  /* 0x00000004f5107825 */ /* 0x004fc800078e0208 */
[----:B------:R-:W-:Y:S02]  /*e840*/  IMAD.WIDE R14, R245, 0x4, R242 ;  /* 0x00000004f50e7825 */ /* 0x000fe400078e02f2 */
[----:B------:R-:W2:Y:S04]  /*e850*/  LDL.LU.64 R242, [R1+0x198] ;  /* 0x0001980001f27983 */ /* 0x000ea80000300a00 */
[----:B------:R-:W-:Y:S04]  /*e860*/  STL.64 [R1+0x770], R18 ;  /* 0x0007701201007387 */ /* 0x000fe80000100a00 */
[----:B------:R-:W2:Y:S04]  /*e870*/  LDL.LU.64 R20, [R1+0x190] ;  /* 0x0001900001147983 */ /* 0x000ea80000300a00 */
[----:B------:R3:W-:Y:S04]  /*e880*/  STL.64 [R1+0x768], R16 ;  /* 0x0007681001007387 */ /* 0x0007e80000100a00 */
[----:B------:R-:W2:Y:S01]  /*e890*/  LDL.LU.64 R8, [R1+0x188] ;  /* 0x0001880001087983 */ /* 0x000ea20000300a00 */
[----:B------:R-:W-:-:S02]  /*e8a0*/  VIADD R244, R4, 0xffffff5b ;  /* 0xffffff5b04f47836 */ /* 0x000fc40000000000 */
[----:B------:R-:W1:Y:S03]  /*e8b0*/  LDC R4, c[0x0][0x3a0] ;  /* 0x0000e800ff047b82 */ /* 0x000e660000000800 */
[----:B------:R-:W-:Y:S01]  /*e8c0*/  ISETP.GE.U32.AND P5, PT, R244, 0x7fffff1c, PT ;  /* 0x7fffff1cf400780c */ /* 0x000fe20003fa6070 */
[----:B------:R-:W-:Y:S01]  /*e8d0*/  VIADD R244, R250, 0xffffff5a ;  /* 0xffffff5afaf47836 */ /* 0x000fe20000000000 */
[----:B------:R5:W-:Y:S03]  /*e8e0*/  STL.64 [R1+0x760], R14 ;  /* 0x0007600e01007387 */ /* 0x000be60000100a00 */
[----:B------:R-:W1:Y:S01]  /*e8f0*/  LDC R250, c[0x0][0x3a0] ;  /* 0x0000e800fffa7b82 */ /* 0x000e620000000800 */
[----:B------:R-:W-:-:S07]  /*e900*/  ISETP.GE.U32.AND P4, PT, R244, 0x7fffff1b, PT ;  /* 0x7fffff1bf400780c */ /* 0x000fce0003f86070 */
[----:B------:R-:W-:Y:S04]  /*e910*/  LDGSTS.E [R2+0x52000], desc[UR20][R240.64], !P5 ;  /* 0x52000000f0027fae */ /* 0x000fe8000e9a1014 */
[----:B------:R-:W-:Y:S04]  /*e920*/  LDGSTS.E [R2+0x52200], desc[UR20][R18.64], !P5 ;  /* 0x5220000012027fae */ /* 0x000fe8000e9a1014 */
[----:B------:R3:W-:Y:S04]  /*e930*/  LDGSTS.E [R2+0x52400], desc[UR20][R16.64], !P5 ;  /* 0x5240000010027fae */ /* 0x0007e8000e9a1014 */
[----:B------:R5:W-:Y:S01]  /*e940*/  LDGSTS.E [R2+0x52600], desc[UR20][R14.64], !P5 ;  /* 0x526000000e027fae */ /* 0x000be2000e9a1014 */
[----:B------:R-:W-:-:S02]  /*e950*/  VIADD R244, R5, 0xffffff59 ;  /* 0xffffff5905f47836 */ /* 0x000fc40000000000 */
[----:B------:R-:W1:Y:S03]  /*e960*/  LDC R5, c[0x0][0x3a0] ;  /* 0x0000e800ff057b82 */ /* 0x000e660000000800 */
[----:B------:R-:W-:Y:S01]  /*e970*/  ISETP.GE.U32.AND P3, PT, R244, 0x7fffff1a, PT ;  /* 0x7fffff1af400780c */ /* 0x000fe20003f66070 */
[C---:B---3--:R-:W-:Y:S02]  /*e980*/  IMAD.WIDE R16, R245.reuse, 0x4, R246 ;  /* 0x00000004f5107825 */ /* 0x048fe400078e02f6 */
[----:B------:R-:W3:Y:S04]  /*e990*/  LDL.LU.64 R246, [R1+0x180] ;  /* 0x0001800001f67983 */ /* 0x000ee80000300a00 */
[----:B------:R-:W3:Y:S01]  /*e9a0*/  LDL.LU.64 R240, [R1+0x178] ;  /* 0x0001780001f07983 */ /* 0x000ee20000300a00 */
[----:B-----5:R-:W-:-:S03]  /*e9b0*/  IMAD.WIDE R14, R245, 0x4, R12 ;  /* 0x00000004f50e7825 */ /* 0x020fc600078e020c */
[----:B------:R5:W-:Y:S04]  /*e9c0*/  STL.64 [R1+0x758], R16 ;  /* 0x0007581001007387 */ /* 0x000be80000100a00 */
[----:B------:R-:W3:Y:S01]  /*e9d0*/  LDL.LU.64 R18, [R1+0x170] ;  /* 0x0001700001127983 */ /* 0x000ee20000300a00 */
[----:B------:R-:W-:-:S03]  /*e9e0*/  IMAD.WIDE R12, R245, 0x4, R6 ;  /* 0x00000004f50c7825 */ /* 0x000fc600078e0206 */
[----:B------:R-:W3:Y:S04]  /*e9f0*/  LDL.LU.64 R6, [R1+0x168] ;  /* 0x0001680001067983 */ /* 0x000ee80000300a00 */
[----:B------:R1:W-:Y:S04]  /*ea00*/  STL.64 [R1+0x750], R14 ;  /* 0x0007500e01007387 */ /* 0x0003e80000100a00 */
[----:B------:R1:W-:Y:S04]  /*ea10*/  STL.64 [R1+0x748], R12 ;  /* 0x0007480c01007387 */ /* 0x0003e80000100a00 */
[----:B------:R-:W-:Y:S04]  /*ea20*/  LDGSTS.E [R2+0x52800], desc[UR20][R16.64], !P4 ;  /* 0x5280000010027fae */ /* 0x000fe8000e1a1014 */
[----:B------:R-:W-:Y:S04]  /*ea30*/  LDGSTS.E [R2+0x52a00], desc[UR20][R14.64], !P4 ;  /* 0x52a000000e027fae */ /* 0x000fe8000e1a1014 */
[----:B------:R-:W-:Y:S01]  /*ea40*/  LDGSTS.E [R2+0x52c00], desc[UR20][R12.64], !P4 ;  /* 0x52c000000c027fae */ /* 0x000fe2000e1a1014 */
[----:B----4-:R-:W-:-:S05]  /*ea50*/  IMAD.WIDE R10, R245, 0x4, R10 ;  /* 0x00000004f50a7825 */ /* 0x010fca00078e020a */
[----:B------:R4:W-:Y:S04]  /*ea60*/  STL.64 [R1+0x740], R10 ;  /* 0x0007400a01007387 */ /* 0x0009e80000100a00 */
[----:B-----5:R-:W5:Y:S01]  /*ea70*/  LDL.LU.64 R16, [R1+0x160] ;  /* 0x0001600001107983 */ /* 0x020f620000300a00 */
[----:B------:R-:W-:-:S03]  /*ea80*/  IMAD.WIDE R248, R245, 0x4, R248 ;  /* 0x00000004f5f87825 */ /* 0x000fc600078e02f8 */
[----:B-1----:R-:W5:Y:S04]  /*ea90*/  LDL.LU.64 R14, [R1+0x158] ;  /* 0x00015800010e7983 */ /* 0x002f680000300a00 */
[----:B------:R-:W5:Y:S04]  /*eaa0*/  LDL.LU.64 R12, [R1+0x150] ;  /* 0x00015000010c7983 */ /* 0x000f680000300a00 */
[----:B------:R-:W-:Y:S04]  /*eab0*/  LDGSTS.E [R2+0x52e00], desc[UR20][R10.64], !P4 ;  /* 0x52e000000a027fae */ /* 0x000fe8000e1a1014 */
[----:B------:R-:W-:Y:S04]  /*eac0*/  STL.64 [R1+0x738], R248 ;  /* 0x000738f801007387 */ /* 0x000fe80000100a00 */
[----:B------:R-:W-:Y:S04]  /*ead0*/  LDGSTS.E [R2+0x53000], desc[UR20][R248.64], !P3 ;  /* 0x53000000f8027fae */ /* 0x000fe8000d9a1014 */
[----:B----4-:R-:W4:Y:S01]  /*eae0*/  LDL.LU.64 R10, [R1+0x148] ;  /* 0x00014800010a7983 */ /* 0x010f220000300a00 */
[----:B--2---:R-:W-:-:S04]  /*eaf0*/  IMAD.WIDE R242, R245, 0x4, R242 ;  /* 0x00000004f5f27825 */ /* 0x004fc800078e02f2 */
[C---:B------:R-:W-:Y:S01]  /*eb00*/  IMAD.WIDE R20, R245.reuse, 0x4, R20 ;  /* 0x00000004f5147825 */ /* 0x040fe200078e0214 */
[----:B------:R1:W-:Y:S03]  /*eb10*/  STL.64 [R1+0x730], R242 ;  /* 0x000730f201007387 */ /* 0x0003e60000100a00 */
[----:B------:R-:W-:Y:S01]  /*eb20*/  IMAD.WIDE R8, R245, 0x4, R8 ;  /* 0x00000004f5087825 */ /* 0x000fe200078e0208 */
[----:B------:R-:W-:Y:S04]  /*eb30*/  STL.64 [R1+0x728], R20 ;  /* 0x0007281401007387 */ /* 0x000fe80000100a00 */
[----:B------:R-:W-:Y:S04]  /*eb40*/  LDGSTS.E [R2+0x53200], desc[UR20][R242.64], !P3 ;  /* 0x53200000f2027fae */ /* 0x000fe8000d9a1014 */
[----:B------:R2:W-:Y:S01]  /*eb50*/  STL.64 [R1+0x720], R8 ;  /* 0x0007200801007387 */ /* 0x0005e20000100a00 */
[----:B------:R-:W-:-:S02]  /*eb60*/  IADD3 R244, PT, PT, R4, -0xa8, RZ ;  /* 0xffffff5804f47810 */ /* 0x000fc40007ffe0ff */
[----:B------:R-:W2:Y:S01]  /*eb70*/  LDC R4, c[0x0][0x3a0] ;  /* 0x0000e800ff047b82 */ /* 0x000ea20000000800 */
[----:B------:R2:W-:Y:S04]  /*eb80*/  LDGSTS.E [R2+0x53400], desc[UR20][R20.64], !P3 ;  /* 0x5340000014027fae */ /* 0x0005e8000d9a1014 */
[----:B-1----:R-:W4:Y:S04]  /*eb90*/  LDL.LU.64 R242, [R1+0x140] ;  /* 0x0001400001f27983 */ /* 0x002f280000300a00 */
[----:B------:R-:W4:Y:S01]  /*eba0*/  LDL.LU.64 R248, [R1+0x138] ;  /* 0x0001380001f87983 */ /* 0x000f220000300a00 */
[----:B------:R-:W-:Y:S01]  /*ebb0*/  ISETP.GE.U32.AND P2, PT, R244, 0x7fffff19, PT ;  /* 0x7fffff19f400780c */ /* 0x000fe20003f46070 */
[----:B------:R-:W-:-:S02]  /*ebc0*/  VIADD R244, R250, 0xffffff57 ;  /* 0xffffff57faf47836 */ /* 0x000fc40000000000 */
[----:B------:R-:W1:Y:S01]  /*ebd0*/  LDC R250, c[0x0][0x3a0] ;  /* 0x0000e800fffa7b82 */ /* 0x000e620000000800 */
[----:B------:R-:W-:Y:S02]  /*ebe0*/  LDGSTS.E [R2+0x53600], desc[UR20][R8.64], !P3 ;  /* 0x5360000008027fae */ /* 0x000fe4000d9a1014 */
[----:B------:R-:W-:Y:S01]  /*ebf0*/  ISETP.GE.U32.AND P5, PT, R244, 0x7fffff18, PT ;  /* 0x7fffff18f400780c */ /* 0x000fe20003fa6070 */
[----:B------:R-:W-:-:S04]  /*ec00*/  VIADD R244, R5, 0xffffff56 ;  /* 0xffffff5605f47836 */ /* 0x000fc80000000000 */
[----:B------:R-:W3:Y:S01]  /*ec10*/  LDC R5, c[0x0][0x3a0] ;  /* 0x0000e800ff057b82 */ /* 0x000ee20000000800 */
[----:B------:R-:W-:Y:S01]  /*ec20*/  ISETP.GE.U32.AND P4, PT, R244, 0x7fffff17, PT ;  /* 0x7fffff17f400780c */ /* 0x000fe20003f86070 */
[----:B--2---:R-:W-:Y:S01]  /*ec30*/  VIADD R244, R4, 0xffffff55 ;  /* 0xffffff5504f47836 */ /* 0x004fe20000000000 */
[----:B------:R-:W2:Y:S04]  /*ec40*/  LDL.LU.64 R8, [R1+0x130] ;  /* 0x0001300001087983 */ /* 0x000ea80000300a00 */
[----:B------:R-:W-:Y:S01]  /*ec50*/  ISETP.GE.U32.AND P3, PT, R244, 0x7fffff16, PT ;  /* 0x7fffff16f400780c */ /* 0x000fe20003f66070 */
[----:B------:R-:W2:Y:S01]  /*ec60*/  LDC R4, c[0x0][0x3a0] ;  /* 0x0000e800ff047b82 */ /* 0x000ea20000000800 */
[----:B-1----:R-:W-:Y:S01]  /*ec70*/  IADD3 R244, PT, PT, R250, -0xac, RZ ;  /* 0xffffff54faf47810 */ /* 0x002fe20007ffe0ff */
[----:B---3--:R-:W-:-:S04]  /*ec80*/  IMAD.WIDE R246, R245, 0x4, R246 ;  /* 0x00000004f5f67825 */ /* 0x008fc800078e02f6 */
[C---:B------:R-:W-:Y:S01]  /*ec90*/  IMAD.WIDE R240, R245.reuse, 0x4, R240 ;  /* 0x00000004f5f07825 */ /* 0x040fe200078e02f0 */
[----:B------:R1:W-:Y:S04]  /*eca0*/  STL.64 [R1+0x718], R246 ;  /* 0x000718f601007387 */ /* 0x0003e80000100a00 */
[----:B------:R3:W-:Y:S01]  /*ecb0*/  STL.64 [R1+0x710], R240 ;  /* 0x000710f001007387 */ /* 0x0007e20000100a00 */
[----:B------:R-:W-:-:S03]  /*ecc0*/  IMAD.WIDE R20, R245, 0x4, R18 ;  /* 0x00000004f5147825 */ /* 0x000fc600078e0212 */
[----:B------:R1:W-:Y:S01]  /*ecd0*/  LDGSTS.E [R2+0x53800], desc[UR20][R246.64], !P2 ;  /* 0x53800000f6027fae */ /* 0x0003e2000d1a1014 */
[----:B------:R-:W-:-:S03]  /*ece0*/  IMAD.WIDE R18, R245, 0x4, R6 ;  /* 0x00000004f5127825 */ /* 0x000fc600078e0206 */
[----:B------:R-:W-:Y:S04]  /*ecf0*/  LDGSTS.E [R2+0x53a00], desc[UR20][R240.64], !P2 ;  /* 0x53a00000f0027fae */ /* 0x000fe8000d1a1014 */
[----:B------:R-:W2:Y:S04]  /*ed00*/  LDL.LU.64 R6, [R1+0x128] ;  /* 0x0001280001067983 */ /* 0x000ea80000300a00 */
[----:B------:R5:W-:Y:S01]  /*ed10*/  STL.64 [R1+0x708], R20 ;  /* 0x0007081401007387 */ /* 0x000be20000100a00 */
[----:B-1----:R-:W1:Y:S03]  /*ed20*/  LDC R246, c[0x0][0x3a0] ;  /* 0x0000e800fff67b82 */ /* 0x002e660000000800 */
[----:B------:R5:W-:Y:S04]  /*ed30*/  LDGSTS.E [R2+0x53c00], desc[UR20][R20.64], !P2 ;  /* 0x53c0000014027fae */ /* 0x000be8000d1a1014 */
[----:B------:R1:W-:Y:S04]  /*ed40*/  STL.64 [R1+0x700], R18 ;  /* 0x0007001201007387 */ /* 0x0003e80000100a00 */
[----:B------:R1:W-:Y:S04]  /*ed50*/  LDGSTS.E [R2+0x53e00], desc[UR20][R18.64], !P2 ;  /* 0x53e0000012027fae */ /* 0x0003e8000d1a1014 */
[----:B---3--:R-:W3:Y:S04]  /*ed60*/  LDL.LU.64 R240, [R1+0x120] ;  /* 0x0001200001f07983 */ /* 0x008ee80000300a00 */
[----:B------:R-:W3:Y:S01]  /*ed70*/  LDL.LU.64 R250, [R1+0x118] ;  /* 0x0001180001fa7983 */ /* 0x000ee20000300a00 */
[----:B-----5:R-:W-:-:S04]  /*ed80*/  IMAD.WIDE R20, R245, 0x4, R16 ;  /* 0x00000004f5147825 */ /* 0x020fc800078e0210 */
[C---:B-1----:R-:W-:Y:S01]  /*ed90*/  IMAD.WIDE R18, R245.reuse, 0x4, R14 ;  /* 0x00000004f5127825 */ /* 0x042fe200078e020e */
[----:B------:R1:W-:Y:S03]  /*eda0*/  STL.64 [R1+0x6f8], R20 ;  /* 0x0006f81401007387 */ /* 0x0003e60000100a00 */
[C---:B------:R-:W-:Y:S01]  /*edb0*/  IMAD.WIDE R16, R245.reuse, 0x4, R12 ;  /* 0x00000004f5107825 */ /* 0x040fe200078e020c */
[----:B------:R5:W-:Y:S04]  /*edc0*/  STL.64 [R1+0x6f0], R18 ;  /* 0x0006f01201007387 */ /* 0x000be80000100a00 */
[----:B------:R-:W3:Y:S04]  /*edd0*/  LDL.LU.64 R12, [R1+0x110] ;  /* 0x00011000010c7983 */ /* 0x000ee80000300a00 */
[----:B------:R2:W-:Y:S04]  /*ede0*/  STL.64 [R1+0x6e8], R16 ;  /* 0x0006e81001007387 */ /* 0x0005e80000100a00 */
[----:B------:R1:W-:Y:S01]  /*edf0*/  LDGSTS.E [R2+0x54000], desc[UR20][R20.64], !P5 ;  /* 0x5400000014027fae */ /* 0x0003e2000e9a1014 */
[----:B----4-:R-:W-:-:S03]  /*ee00*/  IMAD.WIDE R14, R245, 0x4, R10 ;  /* 0x00000004f50e7825 */ /* 0x010fc600078e020a */
[----:B------:R5:W-:Y:S04]  /*ee10*/  LDGSTS.E [R2+0x54200], desc[UR20][R18.64], !P5 ;  /* 0x5420000012027fae */ /* 0x000be8000e9a1014 */
[----:B------:R-:W4:Y:S04]  /*ee20*/  LDL.LU.64 R10, [R1+0x108] ;  /* 0x00010800010a7983 */ /* 0x000f280000300a00 */
[----:B------:R1:W-:Y:S01]  /*ee30*/  STL.64 [R1+0x6e0], R14 ;  /* 0x0006e00e01007387 */ /* 0x0003e20000100a00 */
[----:B------:R-:W-:-:S03]  /*ee40*/  ISETP.GE.U32.AND P2, PT, R244, 0x7fffff15, PT ;  /* 0x7fffff15f400780c */ /* 0x000fc60003f46070 */
[----:B------:R2:W-:Y:S01]  /*ee50*/  LDGSTS.E [R2+0x54400], desc[UR20][R16.64], !P5 ;  /* 0x5440000010027fae */ /* 0x0005e2000e9a1014 */
[----:B-1----:R-:W-:-:S03]  /*ee60*/  IMAD.WIDE R20, R245, 0x4, R242 ;  /* 0x00000004f5147825 */ /* 0x002fc600078e02f2 */
[----:B------:R1:W-:Y:S01]  /*ee70*/  LDGSTS.E [R2+0x54600], desc[UR20][R14.64], !P5 ;  /* 0x546000000e027fae */ /* 0x0003e2000e9a1014 */
[----:B-----5:R-:W-:-:S03]  /*ee80*/  IMAD.WIDE R18, R245, 0x4, R248 ;  /* 0x00000004f5127825 */ /* 0x020fc600078e02f8 */
[----:B------:R-:W5:Y:S04]  /*ee90*/  LDL.LU.64 R242, [R1+0x100] ;  /* 0x0001000001f27983 */ /* 0x000f680000300a00 */
[----:B------:R-:W5:Y:S01]  /*eea0*/  LDL.LU.64 R248, [R1+0xf8] ;  /* 0x0000f80001f87983 */ /* 0x000f620000300a00 */
[----:B------:R-:W-:Y:S02]  /*eeb0*/  VIADD R244, R5, 0xffffff53 ;  /* 0xffffff5305f47836 */ /* 0x000fe40000000000 */
[----:B------:R-:W1:Y:S01]  /*eec0*/  LDC R5, c[0x0][0x3a0] ;  /* 0x0000e800ff057b82 */ /* 0x000e620000000800 */
[----:B------:R-:W-:Y:S04]  /*eed0*/  STL.64 [R1+0x6d8], R20 ;  /* 0x0006d81401007387 */ /* 0x000fe80000100a00 */
[----:B------:R1:W-:Y:S01]  /*eee0*/  STL.64 [R1+0x6d0], R18 ;  /* 0x0006d01201007387 */ /* 0x0003e20000100a00 */
[----:B--2---:R-:W-:-:S03]  /*eef0*/  IMAD.WIDE R16, R245, 0x4, R8 ;  /* 0x00000004f5107825 */ /* 0x004fc600078e0208 */
[----:B------:R2:W-:Y:S04]  /*ef00*/  LDGSTS.E [R2+0x54800], desc[UR20][R20.64], !P4 ;  /* 0x5480000014027fae */ /* 0x0005e8000e1a1014 */
[----:B------:R-:W5:Y:S01]  /*ef10*/  LDL.LU.64 R8, [R1+0xf0] ;  /* 0x0000f00001087983 */ /* 0x000f620000300a00 */
[----:B------:R-:W-:Y:S01]  /*ef20*/  ISETP.GE.U32.AND P5, PT, R244, 0x7fffff14, PT ;  /* 0x7fffff14f400780c */ /* 0x000fe20003fa6070 */
[----:B------:R-:W-:Y:S02]  /*ef30*/  VIADD R244, R4, 0xffffff52 ;  /* 0xffffff5204f47836 */ /* 0x000fe40000000000 */
[----:B------:R-:W-:Y:S01]  /*ef40*/  LDGSTS.E [R2+0x54a00], desc[UR20][R18.64], !P4 ;  /* 0x54a0000012027fae */ /* 0x000fe2000e1a1014 */
[----:B------:R-:W2:Y:S03]  /*ef50*/  LDC R4, c[0x0][0x3a0] ;  /* 0x0000e800ff047b82 */ /* 0x000ea60000000800 */
[----:B------:R-:W-:Y:S01]  /*ef60*/  LDGSTS.E [R2+0x54c00], desc[UR20][R16.64], !P4 ;  /* 0x54c0000010027fae */ /* 0x000fe2000e1a1014 */
[----:B-1----:R-:W-:-:S03]  /*ef70*/  IMAD.WIDE R14, R245, 0x4, R6 ;  /* 0x00000004f50e7825 */ /* 0x002fc600078e0206 */
[----:B------:R-:W5:Y:S04]  /*ef80*/  LDL.LU.64 R6, [R1+0xe8] ;  /* 0x0000e80001067983 */ /* 0x000f680000300a00 */
[----:B------:R1:W-:Y:S04]  /*ef90*/  STL.64 [R1+0x6c8], R16 ;  /* 0x0006c81001007387 */ /* 0x0003e80000100a00 */
[----:B------:R2:W-:Y:S04]  /*efa0*/  STL.64 [R1+0x6c0], R14 ;  /* 0x0006c00e01007387 */ /* 0x0005e80000100a00 */
[----:B------:R-:W5:Y:S04]  /*efb0*/  LDL.LU.64 R18, [R1+0xe0] ;  /* 0x0000e00001127983 */ /* 0x000f680000300a00 */
[----:B-1----:R-:W5:Y:S01]  /*efc0*/  LDL.LU.64 R16, [R1+0xd8] ;  /* 0x0000d80001107983 */ /* 0x002f620000300a00 */
[----:B---3--:R-:W-:-:S03]  /*efd0*/  IMAD.WIDE R240, R245, 0x4, R240 ;  /* 0x00000004f5f07825 */ /* 0x008fc600078e02f0 */
[----:B------:R-:W-:Y:S01]  /*efe0*/  LDGSTS.E [R2+0x54e00], desc[UR20][R14.64], !P4 ;  /* 0x54e000000e027fae */ /* 0x000fe2000e1a1014 */
[----:B--2---:R-:W-:-:S03]  /*eff0*/  IMAD.WIDE R20, R245, 0x4, R250 ;  /* 0x00000004f5147825 */ /* 0x004fc600078e02fa */
[----:B------:R-:W-:Y:S01]  /*f000*/  STL.64 [R1+0x6b8], R240 ;  /* 0x0006b8f001007387 */ /* 0x000fe20000100a00 */
[----:B------:R-:W-:Y:S01]  /*f010*/  ISETP.GE.U32.AND P4, PT, R244, 0x7fffff13, PT ;  /* 0x7fffff13f400780c */ /* 0x000fe20003f86070 */
[----:B------:R-:W-:Y:S02]  /*f020*/  VIADD R244, R246, 0xffffff51 ;  /* 0xffffff51f6f47836 */ /* 0x000fe40000000000 */
[----:B------:R-:W-:Y:S04]  /*f030*/  LDGSTS.E [R2+0x55000], desc[UR20][R240.64], !P3 ;  /* 0x55000000f0027fae */ /* 0x000fe8000d9a1014 */
[----:B------:R-:W2:Y:S04]  /*f040*/  LDL.LU.64 R14, [R1+0xd0] ;  /* 0x0000d000010e7983 */ /* 0x000ea80000300a00 */
[----:B------:R-:W-:Y:S04]  /*f050*/  STL.64 [R1+0x6b0], R20 ;  /* 0x0006b01401007387 */ /* 0x000fe80000100a00 */
[----:B------:R-:W3:Y:S04]  /*f060*/  LDL.LU.64 R250, [R1+0xc8] ;  /* 0x0000c80001fa7983 */ /* 0x000ee80000300a00 */
[----:B------:R-:W-:Y:S01]  /*f070*/  LDGSTS.E [R2+0x55200], desc[UR20][R20.64], !P3 ;  /* 0x5520000014027fae */ /* 0x000fe2000d9a1014 */
[----:B------:R-:W-:-:S05]  /*f080*/  IMAD.WIDE R12, R245, 0x4, R12 ;  /* 0x00000004f50c7825 */ /* 0x000fca00078e020c */
[----:B------:R1:W-:Y:S04]  /*f090*/  STL.64 [R1+0x6a8], R12 ;  /* 0x0006a80c01007387 */ /* 0x0003e80000100a00 */
[----:B------:R1:W-:Y:S01]  /*f0a0*/  LDGSTS.E [R2+0x55400], desc[UR20][R12.64], !P3 ;  /* 0x554000000c027fae */ /* 0x0003e2000d9a1014 */
[----:B----4-:R-:W-:-:S05]  /*f0b0*/  IMAD.WIDE R10, R245, 0x4, R10 ;  /* 0x00000004f50a7825 */ /* 0x010fca00078e020a */
[----:B------:R4:W-:Y:S01]  /*f0c0*/  STL.64 [R1+0x6a0], R10 ;  /* 0x0006a00a01007387 */ /* 0x0009e20000100a00 */
[----:B-1----:R-:W1:Y:S03]  /*f0d0*/  LDC R13, c[0x0][0x3a0] ;  /* 0x0000e800ff0d7b82 */ /* 0x002e660000000800 */
[----:B------:R-:W3:Y:S04]  /*f0e0*/  LDL.LU.64 R246, [R1+0xc0] ;  /* 0x0000c00001f67983 */ /* 0x000ee80000300a00 */
[----:B------:R-:W-:Y:S01]  /*f0f0*/  LDGSTS.E [R2+0x55600], desc[UR20][R10.64], !P3 ;  /* 0x556000000a027fae */ /* 0x000fe2000d9a1014 */
[----:B------:R-:W1:Y:S03]  /*f100*/  LDC R12, c[0x0][0x3a0] ;  /* 0x0000e800ff0c7b82 */ /* 0x000e660000000800 */
[----:B----4-:R-:W4:Y:S04]  /*f110*/  LDL.LU.64 R10, [R1+0xb8] ;  /* 0x0000b800010a7983 */ /* 0x010f280000300a00 */
[----:B------:R-:W4:Y:S01]  /*f120*/  LDL.LU.64 R240, [R1+0xb0] ;  /* 0x0000b00001f07983 */ /* 0x000f220000300a00 */
[----:B-----5:R-:W-:-:S03]  /*f130*/  IMAD.WIDE R20, R245, 0x4, R248 ;  /* 0x00000004f5147825 */ /* 0x020fc600078e02f8 */
[----:B------:R-:W5:Y:S01]  /*f140*/  LDL.LU.64 R248, [R1+0xa8] ;  /* 0x0000a80001f87983 */ /* 0x000f620000300a00 */
[----:B------:R-:W-:Y:S01]  /*f150*/  IMAD.WIDE R242, R245, 0x4, R242 ;  /* 0x00000004f5f27825 */ /* 0x000fe200078e02f2 */
[----:B------:R-:W-:-:S04]  /*f160*/  ISETP.GE.U32.AND P3, PT, R244, 0x7fffff12, PT ;  /* 0x7fffff12f400780c */ /* 0x000fc80003f66070 */
[----:B------:R-:W-:Y:S01]  /*f170*/  STL.64 [R1+0x698], R242 ;  /* 0x000698f201007387 */ /* 0x000fe20000100a00 */
[----:B------:R-:W-:-:S03]  /*f180*/  IADD3 R244, PT, PT, R5, -0xb0, RZ ;  /* 0xffffff5005f47810 */ /* 0x000fc60007ffe0ff */
[----:B------:R-:W-:Y:S01]  /*f190*/  STL.64 [R1+0x690], R20 ;  /* 0x0006901401007387 */ /* 0x000fe20000100a00 */
[----:B------:R-:W-:-:S03]  /*f1a0*/  IMAD.WIDE R8, R245, 0x4, R8 ;  /* 0x00000004f5087825 */ /* 0x000fc600078e0208 */
[----:B------:R-:W-:Y:S04]  /*f1b0*/  LDGSTS.E [R2+0x55800], desc[UR20][R242.64], !P2 ;  /* 0x55800000f2027fae */ /* 0x000fe8000d1a1014 */
[----:B------:R1:W-:Y:S04]  /*f1c0*/  STL.64 [R1+0x688], R8 ;  /* 0x0006880801007387 */ /* 0x0003e80000100a00 */
[----:B------:R1:W-:Y:S04]  /*f1d0*/  LDGSTS.E [R2+0x55a00], desc[UR20][R20.64], !P2 ;  /* 0x55a0000014027fae */ /* 0x0003e8000d1a1014 */
[----:B------:R-:W-:Y:S01]  /*f1e0*/  LDGSTS.E [R2+0x55c00], desc[UR20][R8.64], !P2 ;  /* 0x55c0000008027fae */ /* 0x000fe2000d1a1014 */
[----:B------:R-:W-:-:S05]  /*f1f0*/  IMAD.WIDE R6, R245, 0x4, R6 ;  /* 0x00000004f5067825 */ /* 0x000fca00078e0206 */
[----:B------:R2:W-:Y:S04]  /*f200*/  STL.64 [R1+0x680], R6 ;  /* 0x0006800601007387 */ /* 0x0005e80000100a00 */
[----:B-1----:R-:W5:Y:S01]  /*f210*/  LDL.LU.64 R8, [R1+0xa0] ;  /* 0x0000a00001087983 */ /* 0x002f620000300a00 */
[----:B------:R-:W-:-:S03]  /*f220*/  IMAD.WIDE R20, R245, 0x4, R18 ;  /* 0x00000004f5147825 */ /* 0x000fc600078e0212 */
[----:B------:R-:W-:Y:S01]  /*f230*/  LDGSTS.E [R2+0x55e00], desc[UR20][R6.64], !P2 ;  /* 0x55e0000006027fae */ /* 0x000fe2000d1a1014 */
[----:B------:R-:W-:Y:S01]  /*f240*/  IMAD.WIDE R18, R245, 0x4, R16 ;  /* 0x00000004f5127825 */ /* 0x000fe200078e0210 */
[----:B------:R-:W-:Y:S02]  /*f250*/  ISETP.GE.U32.AND P2, PT, R244, 0x7fffff11, PT ;  /* 0x7fffff11f400780c */ /* 0x000fe40003f46070 */
[----:B------:R1:W-:Y:S01]  /*f260*/  LDGSTS.E [R2+0x56000], desc[UR20][R20.64], !P5 ;  /* 0x5600000014027fae */ /* 0x0003e2000e9a1014 */
[----:B------:R-:W-:-:S03]  /*f270*/  VIADD R244, R4, 0xffffff4f ;  /* 0xffffff4f04f47836 */ /* 0x000fc60000000000 */
[----:B------:R-:W-:Y:S04]  /*f280*/  LDGSTS.E [R2+0x56200], desc[UR20][R18.64], !P5 ;  /* 0x5620000012027fae */ /* 0x000fe8000e9a1014 */
[----:B--2---:R-:W2:Y:S04]  /*f290*/  LDL.LU.64 R6, [R1+0x98] ;  /* 0x0000980001067983 */ /* 0x004ea80000300a00 */
[----:B------:R-:W2:Y:S01]  /*f2a0*/  LDL.LU.64 R242, [R1+0x90] ;  /* 0x0000900001f27983 */ /* 0x000ea20000300a00 */
[----:B------:R-:W-:-:S03]  /*f2b0*/  IMAD.WIDE R16, R245, 0x4, R14 ;  /* 0x00000004f5107825 */ /* 0x000fc600078e020e */
[----:B------:R1:W-:Y:S04]  /*f2c0*/  STL.64 [R1+0x678], R20 ;  /* 0x0006781401007387 */ /* 0x0003e80000100a00 */
[----:B------:R-:W-:Y:S01]  /*f2d0*/  STL.64 [R1+0x670], R18 ;  /* 0x0006701201007387 */ /* 0x000fe20000100a00 */
[----:B---3--:R-:W-:-:S03]  /*f2e0*/  IMAD.WIDE R14, R245, 0x4, R250 ;  /* 0x00000004f50e7825 */ /* 0x008fc600078e02fa */
[----:B------:R-:W3:Y:S01]  /*f2f0*/  LDL.LU.64 R4, [R1+0x88] ;  /* 0x0000880001047983 */ /* 0x000ee20000300a00 */
[----:B------:R-:W1:Y:S03]  /*f300*/  LDC R250, c[0x0][0x3a0] ;  /* 0x0000e800fffa7b82 */ /* 0x000e660000000800 */
[----:B------:R4:W-:Y:S04]  /*f310*/  STL.64 [R1+0x668], R16 ;  /* 0x0006681001007387 */ /* 0x0009e80000100a00 */
[----:B------:R4:W-:Y:S04]  /*f320*/  LDGSTS.E [R2+0x56400], desc[UR20][R16.64], !P5 ;  /* 0x5640000010027fae */ /* 0x0009e8000e9a1014 */
[----:B------:R1:W-:Y:S04]  /*f330*/  STL.64 [R1+0x660], R14 ;  /* 0x0006600e01007387 */ /* 0x0003e80000100a00 */
[----:B------:R1:W-:Y:S02]  /*f340*/  LDGSTS.E [R2+0x56600], desc[UR20][R14.64], !P5 ;  /* 0x566000000e027fae */ /* 0x0003e4000e9a1014 */
[----:B-1----:R-:W-:-:S02]  /*f350*/  IMAD.WIDE R20, R245, 0x4, R246 ;  /* 0x00000004f5147825 */ /* 0x002fc400078e02f6 */
[----:B------:R-:W3:Y:S04]  /*f360*/  LDL.LU.64 R246, [R1+0x80] ;  /* 0x0000800001f67983 */ /* 0x000ee80000300a00 */
[----:B------:R1:W-:Y:S04]  /*f370*/  STL.64 [R1+0x658], R20 ;  /* 0x0006581401007387 */ /* 0x0003e80000100a00 */
[----:B------:R-:W-:Y:S01]  /*f380*/  LDGSTS.E [R2+0x56800], desc[UR20][R20.64], !P4 ;  /* 0x5680000014027fae */ /* 0x000fe2000e1a1014 */
[----:B----4-:R-:W-:-:S04]  /*f390*/  IMAD.WIDE R16, R245, 0x4, R10 ;  /* 0x00000004f5107825 */ /* 0x010fc800078e020a */
[C---:B------:R-:W-:Y:S01]  /*f3a0*/  IMAD.WIDE R14, R245.reuse, 0x4, R240 ;  /* 0x00000004f50e7825 */ /* 0x040fe200078e02f0 */
[----:B------:R-:W-:Y:S04]  /*f3b0*/  LDGSTS.E [R2+0x56a00], desc[UR20][R16.64], !P4 ;  /* 0x56a0000010027fae */ /* 0x000fe8000e1a1014 */
[----:B------:R-:W4:Y:S04]  /*f3c0*/  LDL.LU.64 R240, [R1+0x78] ;  /* 0x0000780001f07983 */ /* 0x000f280000300a00 */
[----:B------:R1:W-:Y:S04]  /*f3d0*/  STL.64 [R1+0x650], R16 ;  /* 0x0006501001007387 */ /* 0x0003e80000100a00 */
[----:B------:R-:W-:Y:S01]  /*f3e0*/  LDGSTS.E [R2+0x56c00], desc[UR20][R14.64], !P4 ;  /* 0x56c000000e027fae */ /* 0x000fe2000e1a1014 */
[----:B-----5:R-:W-:-:S03]  /*f3f0*/  IMAD.WIDE R10, R245, 0x4, R248 ;  /* 0x00000004f50a7825 */ /* 0x020fc600078e02f8 */
[----:B------:R-:W5:Y:S04]  /*f400*/  LDL.LU.64 R248, [R1+0x70] ;  /* 0x0000700001f87983 */ /* 0x000f680000300a00 */
[----:B------:R-:W-:Y:S04]  /*f410*/  STL.64 [R1+0x648], R14 ;  /* 0x0006480e01007387 */ /* 0x000fe80000100a00 */
[----:B------:R-:W5:Y:S04]  /*f420*/  LDL.LU.64 R18, [R1+0x68] ;  /* 0x0000680001127983 */ /* 0x000f680000300a00 */
[----:B------:R1:W-:Y:S04]  /*f430*/  STL.64 [R1+0x640], R10 ;  /* 0x0006400a01007387 */ /* 0x0003e80000100a00 */
[----:B------:R1:W-:Y:S01]  /*f440*/  LDGSTS.E [R2+0x56e00], desc[UR20][R10.64], !P4 ;  /* 0x56e000000a027fae */ /* 0x0003e2000e1a1014 */
[----:B------:R-:W-:Y:S01]  /*f450*/  ISETP.GE.U32.AND P5, PT, R244, 0x7fffff10, PT ;  /* 0x7fffff10f400780c */ /* 0x000fe20003fa6070 */
[----:B------:R-:W-:-:S02]  /*f460*/  VIADD R244, R13, 0xffffff4e ;  /* 0xffffff4e0df47836 */ /* 0x000fc40000000000 */
[----:B-1----:R-:W5:Y:S04]  /*f470*/  LDL.LU.64 R20, [R1+0xd30] ;  /* 0x000d300001147983 */ /* 0x002f680000300a00 */
[----:B------:R-:W5:Y:S01]  /*f480*/  LDL.LU.64 R16, [R1+0x60] ;  /* 0x0000600001107983 */ /* 0x000f620000300a00 */
[----:B------:R-:W-:Y:S01]  /*f490*/  ISETP.GE.U32.AND P4, PT, R244, 0x7fffff0f, PT ;  /* 0x7fffff0ff400780c */ /* 0x000fe20003f86070 */
[----:B------:R-:W-:Y:S02]  /*f4a0*/  VIADD R244, R12, 0xffffff4d ;  /* 0xffffff4d0cf47836 */ /* 0x000fe40000000000 */
[----:B------:R-:W-:-:S05]  /*f4b0*/  IMAD.WIDE R10, R245, 0x4, R8 ;  /* 0x00000004f50a7825 */ /* 0x000fca00078e0208 */
[----:B------:R1:W-:Y:S04]  /*f4c0*/  STL.64 [R1+0x638], R10 ;  /* 0x0006380a01007387 */ /* 0x0003e80000100a00 */
[----:B------:R-:W5:Y:S04]  /*f4d0*/  LDL.LU.64 R14, [R1+0x58] ;  /* 0x00005800010e7983 */ /* 0x000f680000300a00 */
[----:B------:R-:W-:Y:S01]  /*f4e0*/  LDGSTS.E [R2+0x57000], desc[UR20][R10.64], !P3 ;  /* 0x570000000a027fae */ /* 0x000fe2000d9a1014 */
[----:B--2---:R-:W-:-:S04]  /*f4f0*/  IMAD.WIDE R8, R245, 0x4, R6 ;  /* 0x00000004f5087825 */ /* 0x004fc800078e0206 */
[C---:B------:R-:W-:Y:S01]  /*f500*/  IMAD.WIDE R6, R245.reuse, 0x4, R242 ;  /* 0x00000004f5067825 */ /* 0x040fe200078e02f2 */
[----:B------:R2:W-:Y:S04]  /*f510*/  STL.64 [R1+0x630], R8 ;  /* 0x0006300801007387 */ /* 0x0005e80000100a00 */
[----:B------:R-:W5:Y:S04]  /*f520*/  LDL.LU.64 R242, [R1+0x50] ;  /* 0x0000500001f27983 */ /* 0x000f680000300a00 */
[----:B------:R1:W-:Y:S01]  /*f530*/  STL.64 [R1+0x628], R6 ;  /* 0x0006280601007387 */ /* 0x0003e20000100a00 */
[----:B---3--:R-:W-:-:S03]  /*f540*/  IMAD.WIDE R4, R245, 0x4, R4 ;  /* 0x00000004f5047825 */ /* 0x008fc600078e0204 */
[----:B------:R-:W3:Y:S04]  /*f550*/  LDL.LU.64 R12, [R1+0x48] ;  /* 0x00004800010c7983 */ /* 0x000ee80000300a00 */
[----:B------:R2:W-:Y:S04]  /*f560*/  STL.64 [R1+0x620], R4 ;  /* 0x0006200401007387 */ /* 0x0005e80000100a00 */
[----:B------:R-:W-:Y:S04]  /*f570*/  LDGSTS.E [R2+0x57200], desc[UR20][R8.64], !P3 ;  /* 0x5720000008027fae */ /* 0x000fe8000d9a1014 */
[----:B-1----:R-:W3:Y:S04]  /*f580*/  LDL.LU.64 R10, [R1+0x40] ;  /* 0x00004000010a7983 */ /* 0x002ee80000300a00 */
[----:B------:R-:W-:Y:S04]  /*f590*/  LDGSTS.E [R2+0x57400], desc[UR20][R6.64], !P3 ;  /* 0x5740000006027fae */ /* 0x000fe8000d9a1014 */
[----:B--2---:R-:W2:Y:S04]  /*f5a0*/  LDL.LU.64 R8, [R1+0x38] ;  /* 0x0000380001087983 */ /* 0x004ea80000300a00 */
[----:B------:R-:W-:Y:S04]  /*f5b0*/  LDGSTS.E [R2+0x57600], desc[UR20][R4.64], !P3 ;  /* 0x5760000004027fae */ /* 0x000fe8000d9a1014 */
[----:B------:R-:W2:Y:S04]  /*f5c0*/  LDL.LU.64 R6, [R1+0x30] ;  /* 0x0000300001067983 */ /* 0x000ea80000300a00 */
[----:B------:R-:W2:Y:S01]  /*f5d0*/  LDL.LU.64 R4, [R1+0x28] ;  /* 0x0000280001047983 */ /* 0x000ea20000300a00 */
[----:B------:R-:W-:-:S02]  /*f5e0*/  ISETP.GE.U32.AND P3, PT, R244, 0x7fffff0e, PT ;  /* 0x7fffff0ef400780c */ /* 0x000fc40003f66070 */
[----:B------:R-:W-:Y:S01]  /*f5f0*/  IADD3 R244, PT, PT, R250, -0xb4, RZ ;  /* 0xffffff4cfaf47810 */ /* 0x000fe20007ffe0ff */
[----:B------:R-:W-:-:S05]  /*f600*/  IMAD.WIDE R246, R245, 0x4, R246 ;  /* 0x00000004f5f67825 */ /* 0x000fca00078e02f6 */
[----:B------:R-:W-:Y:S04]  /*f610*/  STL.64 [R1+0x618], R246 ;  /* 0x000618f601007387 */ /* 0x000fe80000100a00 */
[----:B------:R-:W-:Y:S01]  /*f620*/  LDGSTS.E [R2+0x57800], desc[UR20][R246.64], !P2 ;  /* 0x57800000f6027fae */ /* 0x000fe2000d1a1014 */
[----:B----4-:R-:W-:-:S05]  /*f630*/  IMAD.WIDE R240, R245, 0x4, R240 ;  /* 0x00000004f5f07825 */ /* 0x010fca00078e02f0 */
[----:B------:R1:W-:Y:S04]  /*f640*/  STL.64 [R1+0x610], R240 ;  /* 0x000610f001007387 */ /* 0x0003e80000100a00 */
[----:B------:R-:W-:Y:S01]  /*f650*/  LDGSTS.E [R2+0x57a00], desc[UR20][R240.64], !P2 ;  /* 0x57a00000f0027fae */ /* 0x000fe2000d1a1014 */
[----:B-----5:R-:W-:-:S04]  /*f660*/  IMAD.WIDE R248, R245, 0x4, R248 ;  /* 0x00000004f5f87825 */ /* 0x020fc800078e02f8 */
[C---:B------:R-:W-:Y:S01]  /*f670*/  IMAD.WIDE R18, R245.reuse, 0x4, R18 ;  /* 0x00000004f5127825 */ /* 0x040fe200078e0212 */
[----:B------:R4:W-:Y:S04]  /*f680*/  STL.64 [R1+0x608], R248 ;  /* 0x000608f801007387 */ /* 0x0009e80000100a00 */
[----:B------:R5:W-:Y:S04]  /*f690*/  STL.64 [R1+0x600], R18 ;  /* 0x0006001201007387 */ /* 0x000be80000100a00 */
[----:B-1----:R-:W2:Y:S04]  /*f6a0*/  LDL.LU.64 R240, [R1+0x20] ;  /* 0x0000200001f07983 */ /* 0x002ea80000300a00 */
[----:B------:R-:W2:Y:S04]  /*f6b0*/  LDL.LU.64 R246, [R1+0x18] ;  /* 0x0000180001f67983 */ /* 0x000ea80000300a00 */
[----:B------:R-:W-:Y:S04]  /*f6c0*/  LDGSTS.E [R2+0x57c00], desc[UR20][R248.64], !P2 ;  /* 0x57c00000f8027fae */ /* 0x000fe8000d1a1014 */
[----:B------:R5:W-:Y:S04]  /*f6d0*/  LDGSTS.E [R2+0x57e00], desc[UR20][R18.64], !P2 ;  /* 0x57e0000012027fae */ /* 0x000be8000d1a1014 */
[----:B----4-:R-:W4:Y:S04]  /*f6e0*/  LDL.LU.64 R248, [R1+0x10] ;  /* 0x0000100001f87983 */ /* 0x010f280000300a00 */
[----:B------:R-:W4:Y:S01]  /*f6f0*/  LDL.LU.64 R250, [R1+0x8] ;  /* 0x0000080001fa7983 */ /* 0x000f220000300a00 */
[----:B-----5:R-:W-:-:S05]  /*f700*/  IMAD.WIDE R18, R245, 0x4, R16 ;  /* 0x00000004f5127825 */ /* 0x020fca00078e0210 */
[----:B------:R-:W-:Y:S01]  /*f710*/  LDGSTS.E [R2+0x58000], desc[UR20][R18.64], !P5 ;  /* 0x5800000012027fae */ /* 0x000fe2000e9a1014 */
[----:B------:R-:W-:-:S05]  /*f720*/  IMAD.WIDE R16, R245, 0x4, R14 ;  /* 0x00000004f5107825 */ /* 0x000fca00078e020e */
[----:B------:R-:W-:Y:S01]  /*f730*/  LDGSTS.E [R2+0x58200], desc[UR20][R16.64], !P5 ;  /* 0x5820000010027fae */ /* 0x000fe2000e9a1014 */
[----:B------:R-:W-:-:S03]  /*f740*/  IMAD.WIDE R14, R245, 0x4, R242 ;  /* 0x00000004f50e7825 */ /* 0x000fc600078e02f2 */
[----:B------:R-:W5:Y:S04]  /*f750*/  LDL.LU.64 R242, [R1] ;  /* 0x0000000001f27983 */ /* 0x000f680000300a00 */
[----:B------:R1:W-:Y:S01]  /*f760*/  STL.64 [R1+0x5f8], R18 ;  /* 0x0005f81201007387 */ /* 0x0003e20000100a00 */
[----:B---3--:R-:W-:-:S03]  /*f770*/  IMAD.WIDE R12, R245, 0x4, R12 ;  /* 0x00000004f50c7825 */ /* 0x008fc600078e020c */
[----:B------:R3:W-:Y:S04]  /*f780*/  STL.64 [R1+0x5f0], R16 ;  /* 0x0005f01001007387 */ /* 0x0007e80000100a00 */
[----:B------:R2:W-:Y:S04]  /*f790*/  STL.64 [R1+0x5e8], R14 ;  /* 0x0005e80e01007387 */ /* 0x0005e80000100a00 */
[----:B-1----:R-:W5:Y:S01]  /*f7a0*/  LDL.LU.64 R18, [R1+0xd28] ;  /* 0x000d280001127983 */ /* 0x002f620000300a00 */
[----:B------:R-:W-:-:S03]  /*f7b0*/  IMAD.WIDE R10, R245, 0x4, R10 ;  /* 0x00000004f50a7825 */ /* 0x000fc600078e020a */
[----:B---3--:R-:W3:Y:S04]  /*f7c0*/  LDL.LU.64 R16, [R1+0xd20] ;  /* 0x000d200001107983 */ /* 0x008ee80000300a00 */
[----:B------:R1:W-:Y:S01]  /*f7d0*/  STL.64 [R1+0x5e0], R12 ;  /* 0x0005e00c01007387 */ /* 0x0003e20000100a00 */
[----:B--2---:R-:W-:-:S03]  /*f7e0*/  IMAD.WIDE R8, R245, 0x4, R8 ;  /* 0x00000004f5087825 */ /* 0x004fc600078e0208 */
[----:B------:R-:W-:Y:S04]  /*f7f0*/  LDGSTS.E [R2+0x58400], desc[UR20][R14.64], !P5 ;  /* 0x584000000e027fae */ /* 0x000fe8000e9a1014 */
[----:B------:R-:W-:Y:S01]  /*f800*/  LDGSTS.E [R2+0x58600], desc[UR20][R12.64], !P5 ;  /* 0x586000000c027fae */ /* 0x000fe2000e9a1014 */
[----:B------:R-:W-:-:S03]  /*f810*/  IMAD.WIDE R6, R245, 0x4, R6 ;  /* 0x00000004f5067825 */ /* 0x000fc600078e0206 */
[----:B------:R-:W-:Y:S04]  /*f820*/  LDGSTS.E [R2+0x58800], desc[UR20][R10.64], !P4 ;  /* 0x588000000a027fae */ /* 0x000fe8000e1a1014 */
[----:B------:R-:W2:Y:S01]  /*f830*/  LDL.LU.64 R14, [R1+0xd18] ;  /* 0x000d1800010e7983 */ /* 0x000ea20000300a00 */
[----:B------:R-:W-:-:S03]  /*f840*/  IMAD.WIDE R4, R245, 0x4, R4 ;  /* 0x00000004f5047825 */ /* 0x000fc600078e0204 */
[----:B-1----:R-:W2:Y:S04]  /*f850*/  LDL.LU.64 R12, [R1+0xd10] ;  /* 0x000d1000010c7983 */ /* 0x002ea80000300a00 */
[----:B------:R1:W-:Y:S04]  /*f860*/  STL.64 [R1+0x5d8], R10 ;  /* 0x0005d80a01007387 */ /* 0x0003e80000100a00 */
[----:B------:R1:W-:Y:S04]  /*f870*/  STL.64 [R1+0x5d0], R8 ;  /* 0x0005d00801007387 */ /* 0x0003e80000100a00 */
[----:B------:R-:W-:Y:S04]  /*f880*/  LDGSTS.E [R2+0x58a00], desc[UR20][R8.64], !P4 ;  /* 0x58a0000008027fae */ /* 0x000fe8000e1a1014 */
[----:B-1----:R-:W2:Y:S04]  /*f890*/  LDL.LU.64 R10, [R1+0xd08] ;  /* 0x000d0800010a7983 */ /* 0x002ea80000300a00 */
[----:B------:R1:W-:Y:S04]  /*f8a0*/  STL.64 [R1+0x5c8], R6 ;  /* 0x0005c80601007387 */ /* 0x0003e80000100a00 */
[----:B------:R-:W2:Y:S04]  /*f8b0*/  LDL.LU.64 R8, [R1+0xd00] ;  /* 0x000d000001087983 */ /* 0x000ea80000300a00 */
[----:B------:R1:W-:Y:S04]  /*f8c0*/  STL.64 [R1+0x5c0], R4 ;  /* 0x0005c00401007387 */ /* 0x0003e80000100a00 */
[----:B------:R-:W-:Y:S04]  /*f8d0*/  LDGSTS.E [R2+0x58c00], desc[UR20][R6.64], !P4 ;  /* 0x58c0000006027fae */ /* 0x000fe8000e1a1014 */
[----:B------:R-:W-:Y:S04]  /*f8e0*/  LDGSTS.E [R2+0x58e00], desc[UR20][R4.64], !P4 ;  /* 0x58e0000004027fae */ /* 0x000fe8000e1a1014 */
[----:B-1----:R-:W2:Y:S04]  /*f8f0*/  LDL.LU.64 R6, [R1+0xcf8] ;  /* 0x000cf80001067983 */ /* 0x002ea80000300a00 */
[----:B------:R-:W2:Y:S01]  /*f900*/  LDL.LU.64 R4, [R1+0xcf0] ;  /* 0x000cf00001047983 */ /* 0x000ea20000300a00 */
[----:B------:R-:W-:-:S04]  /*f910*/  IMAD.WIDE R240, R245, 0x4, R240 ;  /* 0x00000004f5f07825 */ /* 0x000fc800078e02f0 */
[C---:B------:R-:W-:Y:S01]  /*f920*/  IMAD.WIDE R246, R245.reuse, 0x4, R246 ;  /* 0x00000004f5f67825 */ /* 0x040fe200078e02f6 */
[----:B------:R1:W-:Y:S04]  /*f930*/  STL.64 [R1+0x5b8], R240 ;  /* 0x0005b8f001007387 */ /* 0x0003e80000100a00 */
[----:B------:R1:W-:Y:S04]  /*f940*/  STL.64 [R1+0x5b0], R246 ;  /* 0x0005b0f601007387 */ /* 0x0003e80000100a00 */
[----:B------:R-:W-:Y:S04]  /*f950*/  LDGSTS.E [R2+0x59000], desc[UR20][R240.64], !P3 ;  /* 0x59000000f0027fae */ /* 0x000fe8000d9a1014 */
[----:B------:R-:W-:Y:S01]  /*f960*/  LDGSTS.E [R2+0x59200], desc[UR20][R246.64], !P3 ;  /* 0x59200000f6027fae */ /* 0x000fe2000d9a1014 */
[----:B----4-:R-:W-:-:S04]  /*f970*/  IMAD.WIDE R248, R245, 0x4, R248 ;  /* 0x00000004f5f87825 */ /* 0x010fc800078e02f8 */
[----:B------:R-:W-:Y:S01]  /*f980*/  IMAD.WIDE R250, R245, 0x4, R250 ;  /* 0x00000004f5fa7825 */ /* 0x000fe200078e02fa */
[----:B-1----:R-:W4:Y:S04]  /*f990*/  LDL.LU.64 R240, [R1+0xce8] ;  /* 0x000ce80001f07983 */ /* 0x002f280000300a00 */
[----:B------:R1:W-:Y:S04]  /*f9a0*/  STL.64 [R1+0x5a8], R248 ;  /* 0x0005a8f801007387 */ /* 0x0003e80000100a00 */
[----:B------:R-:W2:Y:S04]  /*f9b0*/  LDL.LU.64 R246, [R1+0xce0] ;  /* 0x000ce00001f67983 */ /* 0x000ea80000300a00 */
[----:B------:R1:W-:Y:S04]  /*f9c0*/  STL.64 [R1+0x5a0], R250 ;  /* 0x0005a0fa01007387 */ /* 0x0003e80000100a00 */
[----:B------:R-:W-:Y:S04]  /*f9d0*/  LDGSTS.E [R2+0x59400], desc[UR20][R248.64], !P3 ;  /* 0x59400000f8027fae */ /* 0x000fe8000d9a1014 */
[----:B------:R2:W-:Y:S04]  /*f9e0*/  LDGSTS.E [R2+0x59600], desc[UR20][R250.64], !P3 ;  /* 0x59600000fa027fae */ /* 0x0005e8000d9a1014 */
[----:B-1----:R-:W2:Y:S04]  /*f9f0*/  LDL.LU.64 R248, [R1+0xcd8] ;  /* 0x000cd80001f87983 */ /* 0x002ea80000300a00 */
[----:B------:R-:W2:Y:S01]  /*fa00*/  LDL.LU.64 R250, [R1+0xcd0] ;  /* 0x000cd00001fa7983 */ /* 0x000ea20000300a00 */
[----:B------:R-:W-:-:S02]  /*fa10*/  ISETP.GE.U32.AND P2, PT, R244, 0x7fffff0d, PT ;  /* 0x7fffff0df400780c */ /* 0x000fc40003f46070 */
[----:B------:R-:W1:Y:S01]  /*fa20*/  LDC R244, c[0x0][0x3a0] ;  /* 0x0000e800fff47b82 */ /* 0x000e620000000800 */
[----:B-----5:R-:W-:-:S05]  /*fa30*/  IMAD.WIDE R242, R245, 0x4, R242 ;  /* 0x00000004f5f27825 */ /* 0x020fca00078e02f2 */
[----:B------:R5:W-:Y:S05]  /*fa40*/  STL.64 [R1+0x598], R242 ;  /* 0x000598f201007387 */ /* 0x000bea0000100a00 */
[----:B------:R-:W-:Y:S01]  /*fa50*/  LDGSTS.E [R2+0x59800], desc[UR20][R242.64], !P2 ;  /* 0x59800000f2027fae */ /* 0x000fe2000d1a1014 */
[----:B-1----:R-:W-:-:S05]  /*fa60*/  VIADD R244, R244, 0xffffff4b ;  /* 0xffffff4bf4f47836 */ /* 0x002fca0000000000 */
[----:B------:R-:W-:Y:S02]  /*fa70*/  ISETP.GE.U32.AND P5, PT, R244, 0x7fffff0c, PT ;  /* 0x7fffff0cf400780c */ /* 0x000fe40003fa6070 */
[----:B------:R-:W1:Y:S01]  /*fa80*/  LDC R244, c[0x0][0x3a0] ;  /* 0x0000e800fff47b82 */ /* 0x000e620000000800 */
[----:B--2---:R-:W-:-:S05]  /*fa90*/  IMAD.WIDE R250, R245, 0x4, R250 ;  /* 0x00000004f5fa7825 */ /* 0x004fca00078e02fa */
[----:B------:R2:W-:Y:S04]  /*faa0*/  STL.64 [R1+0x590], R250 ;  /* 0x000590fa01007387 */ /* 0x0005e80000100a00 */
[----:B-----5:R-:W5:Y:S01]  /*fab0*/  LDL.LU.64 R242, [R1+0xcc8] ;  /* 0x000cc80001f27983 */ /* 0x020f620000300a00 */
[----:B-1----:R-:W-:-:S03]  /*fac0*/  VIADD R244, R244, 0xffffff4a ;  /* 0xffffff4af4f47836 */ /* 0x002fc60000000000 */
[----:B------:R2:W-:Y:S02]  /*fad0*/  LDGSTS.E [R2+0x59a00], desc[UR20][R250.64], !P2 ;  /* 0x59a00000fa027fae */ /* 0x0005e4000d1a1014 */
[----:B------:R-:W-:Y:S02]  /*fae0*/  ISETP.GE.U32.AND P4, PT, R244, 0x7fffff0b, PT ;  /* 0x7fffff0bf400780c */ /* 0x000fe40003f86070 */
[----:B------:R-:W1:Y:S08]  /*faf0*/  LDC R244, c[0x0][0x3a0] ;  /* 0x0000e800fff47b82 */ /* 0x000e700000000800 */
[----:B--2---:R-:W2:Y:S01]  /*fb00*/  LDC R251, c[0x0][0x3a0] ;  /* 0x0000e800fffb7b82 */ /* 0x004ea20000000800 */
[----:B------:R-:W-:-:S04]  /*fb10*/  IMAD.WIDE R248, R245, 0x4, R248 ;  /* 0x00000004f5f87825 */ /* 0x000fc800078e02f8 */
[----:B-1----:R-:W-:Y:S01]  /*fb20*/  VIADD R244, R244, 0xffffff49 ;  /* 0xffffff49f4f47836 */ /* 0x002fe20000000000 */
[----:B------:R-:W-:Y:S04]  /*fb30*/  LDGSTS.E [R2+0x59c00], desc[UR20][R248.64], !P2 ;  /* 0x59c00000f8027fae */ /* 0x000fe8000d1a1014 */
[----:B------:R-:W-:Y:S02]  /*fb40*/  ISETP.GE.U32.AND P3, PT, R244, 0x7fffff0a, PT ;  /* 0x7fffff0af400780c */ /* 0x000fe40003f66070 */
[----:B------:R-:W1:Y:S01]  /*fb50*/  LDC R244, c[0x0][0x3a0] ;  /* 0x0000e800fff47b82 */ /* 0x000e620000000800 */
[C---:B------:R-:W-:Y:S01]  /*fb60*/  IMAD.WIDE R246, R245.reuse, 0x4, R246 ;  /* 0x00000004f5f67825 */ /* 0x040fe200078e02f6 */
[----:B------:R-:W-:Y:S04]  /*fb70*/  STL.64 [R1+0x588], R248 ;  /* 0x000588f801007387 */ /* 0x000fe80000100a00 */
[----:B------:R2:W-:Y:S04]  /*fb80*/  STL.64 [R1+0x580], R246 ;  /* 0x000580f601007387 */ /* 0x0005e80000100a00 */
[----:B------:R2:W-:Y:S02]  /*fb90*/  LDGSTS.E [R2+0x59e00], desc[UR20][R246.64], !P2 ;  /* 0x59e00000f6027fae */ /* 0x0005e4000d1a1014 */
[----:B--2---:R-:W-:Y:S01]  /*fba0*/  IMAD.WIDE R246, R245, 0x4, R4 ;  /* 0x00000004f5f67825 */ /* 0x004fe200078e0204 */
[----:B-1----:R-:W-:Y:S01]  /*fbb0*/  IADD3 R244, PT, PT, R244, -0xb8, RZ ;  /* 0xffffff48f4f47810 */ /* 0x002fe20007ffe0ff */
[----:B------:R-:W1:Y:S02]  /*fbc0*/  LDC R5, c[0x0][0x3a0] ;  /* 0x0000e800ff057b82 */ /* 0x000e640000000800 */
[----:B------:R-:W-:-:S06]  /*fbd0*/  VIADD R4, R251, 0xffffff47 ;  /* 0xffffff47fb047836 */ /* 0x000fcc0000000000 */
[----:B------:R-:W2:Y:S01]  /*fbe0*/  LDC R251, c[0x0][0x3a0] ;  /* 0x0000e800fffb7b82 */ /* 0x000ea20000000800 */
[----:B----4-:R-:W-:Y:S01]  /*fbf0*/  IMAD.WIDE R240, R245, 0x4, R240 ;  /* 0x00000004f5f07825 */ /* 0x010fe200078e02f0 */
[----:B------:R-:W-:-:S03]  /*fc00*/  ISETP.GE.U32.AND P2, PT, R244, 0x7fffff09, PT ;  /* 0x7fffff09f400780c */ /* 0x000fc60003f46070 */
[----:B------:R-:W-:-:S03]  /*fc10*/  IMAD.WIDE R6, R245, 0x4, R6 ;  /* 0x00000004f5067825 */ /* 0x000fc600078e0206 */
[----:B------:R-:W4:Y:S01]  /*fc20*/  LDC R244, c[0x0][0x3a0] ;  /* 0x0000e800fff47b82 */ /* 0x000f220000000800 */
[----:B------:R-:W-:-:S04]  /*fc30*/  IMAD.WIDE R8, R245, 0x4, R8 ;  /* 0x00000004f5087825 */ /* 0x000fc800078e0208 */
[----:B------:R-:W-:-:S04]  /*fc40*/  IMAD.WIDE R10, R245, 0x4, R10 ;  /* 0x00000004f50a7825 */ /* 0x000fc800078e020a */
[----:B------:R-:W-:-:S04]  /*fc50*/  IMAD.WIDE R12, R245, 0x4, R12 ;  /* 0x00000004f50c7825 */ /* 0x000fc800078e020c */
[----:B-----5:R-:W-:-:S05]  /*fc60*/  IMAD.WIDE R242, R245, 0x4, R242 ;  /* 0x00000004f5f27825 */ /* 0x020fca00078e02f2 */
[----:B------:R-:W-:Y:S04]  /*fc70*/  STL.64 [R1+0x578], R242 ;  /* 0x000578f201007387 */ /* 0x000fe80000100a00 */
[----:B------:R-:W-:Y:S04]  /*fc80*/  LDGSTS.E [R2+0x5a000], desc[UR20][R242.64], !P5 ;  /* 0x5a000000f2027fae */ /* 0x000fe8000e9a1014 */
[----:B------:R5:W-:Y:S04]  /*fc90*/  STL.64 [R1+0x570], R240 ;  /* 0x000570f001007387 */ /* 0x000be80000100a00 */
[----:B------:R5:W-:Y:S04]  /*fca0*/  LDGSTS.E [R2+0x5a200], desc[UR20][R240.64], !P5 ;  /* 0x5a200000f0027fae */ /* 0x000be8000e9a1014 */
[----:B------:R-:W-:Y:S04]  /*fcb0*/  STL.64 [R1+0x568], R246 ;  /* 0x000568f601007387 */ /* 0x000fe80000100a00 */
[----:B------:R-:W-:Y:S04]  /*fcc0*/  LDGSTS.E [R2+0x5a400], desc[UR20][R246.64], !P5 ;  /* 0x5a400000f6027fae */ /* 0x000fe8000e9a1014 */
[----:B------:R1:W-:Y:S01]  /*fcd0*/  STL.64 [R1+0x560], R6 ;  /* 0x0005600601007387 */ /* 0x0003e20000100a00 */
[----:B-----5:R-:W5:Y:S03]  /*fce0*/  LDC R240, c[0x0][0x3a0] ;  /* 0x0000e800fff07b82 */ /* 0x020f660000000800 */
[----:B------:R1:W-:Y:S01]  /*fcf0*/  LDGSTS.E [R2+0x5a600], desc[UR20][R6.64], !P5 ;  /* 0x5a60000006027fae */ /* 0x0003e2000e9a1014 */
[----:B------:R-:W-:Y:S01]  /*fd00*/  ISETP.GE.U32.AND P5, PT, R4, 0x7fffff08, PT ;  /* 0x7fffff080400780c */ /* 0x000fe20003fa6070 */
[----:B--2---:R-:W-:-:S02]  /*fd10*/  VIADD R4, R251, 0xffffff46 ;  /* 0xffffff46fb047836 */ /* 0x004fc40000000000 */
[----:B------:R2:W-:Y:S04]  /*fd20*/  STL.64 [R1+0x558], R8 ;  /* 0x0005580801007387 */ /* 0x0005e80000100a00 */
[----:B------:R2:W-:Y:S01]  /*fd30*/  LDGSTS.E [R2+0x5a800], desc[UR20][R8.64], !P4 ;  /* 0x5a80000008027fae */ /* 0x0005e2000e1a1014 */
[----:B-1----:R-:W-:-:S03]  /*fd40*/  IMAD.WIDE R6, R245, 0x4, R14 ;  /* 0x00000004f5067825 */ /* 0x002fc600078e020e */
[----:B------:R1:W-:Y:S01]  /*fd50*/  STL.64 [R1+0x550], R10 ;  /* 0x0005500a01007387 */ /* 0x0003e20000100a00 */
[----:B---3--:R-:W-:-:S03]  /*fd60*/  IMAD.WIDE R14, R245, 0x4, R16 ;  /* 0x00000004f50e7825 */ /* 0x008fc600078e0210 */
[----:B------:R1:W-:Y:S04]  /*fd70*/  LDGSTS.E [R2+0x5aa00], desc[UR20][R10.64], !P4 ;  /* 0x5aa000000a027fae */ /* 0x0003e8000e1a1014 */
[----:B------:R3:W-:Y:S01]  /*fd80*/  STL.64 [R1+0x548], R12 ;  /* 0x0005480c01007387 */ /* 0x0007e20000100a00 */
[----:B--2---:R-:W-:-:S03]  /*fd90*/  IMAD.WIDE R8, R245, 0x4, R22 ;  /* 0x00000004f5087825 */ /* 0x004fc600078e0216 */
[----:B------:R3:W-:Y:S01]  /*fda0*/  LDGSTS.E [R2+0x5ac00], desc[UR20][R12.64], !P4 ;  /* 0x5ac000000c027fae */ /* 0x0007e2000e1a1014 */
[----:B------:R-:W2:Y:S01]  /*fdb0*/  S2R R251, SR_TID.X ;  /* 0x0000000000fb7919 */ /* 0x000ea20000002100 */
[C---:B-1----:R-:W-:Y:S02]  /*fdc0*/  IMAD.WIDE R10, R245.reuse, 0x4, R20 ;  /* 0x00000004f50a7825 */ /* 0x042fe400078e0214 */
[----:B------:R1:W-:Y:S04]  /*fdd0*/  STL.64 [R1+0x540], R6 ;  /* 0x0005400601007387 */ /* 0x0003e80000100a00 */
[----:B------:R1:W-:Y:S01]  /*fde0*/  LDGSTS.E [R2+0x5ae00], desc[UR20][R6.64], !P4 ;  /* 0x5ae0000006027fae */ /* 0x0003e2000e1a1014 */
[----:B---3--:R-:W-:-:S03]  /*fdf0*/  IMAD.WIDE R12, R245, 0x4, R18 ;  /* 0x00000004f50c7825 */ /* 0x008fc600078e0212 */
[----:B------:R3:W-:Y:S04]  /*fe00*/  STL.64 [R1+0x538], R14 ;  /* 0x0005380e01007387 */ /* 0x0007e80000100a00 */
[----:B------:R3:W-:Y:S01]  /*fe10*/  LDGSTS.E [R2+0x5b000], desc[UR20][R14.64], !P3 ;  /* 0x5b0000000e027fae */ /* 0x0007e2000d9a1014 */
[----:B-1----:R-:W1:Y:S03]  /*fe20*/  LDC R7, c[0x0][0x3a0] ;  /* 0x0000e800ff077b82 */ /* 0x002e660000000800 */
[----:B------:R2:W-:Y:S04]  /*fe30*/  STL.64 [R1+0x530], R12 ;  /* 0x0005300c01007387 */ /* 0x0005e80000100a00 */
[----:B------:R2:W-:Y:S01]  /*fe40*/  LDGSTS.E [R2+0x5b200], desc[UR20][R12.64], !P3 ;  /* 0x5b2000000c027fae */ /* 0x0005e2000d9a1014 */
[C---:B------:R-:W-:Y:S01]  /*fe50*/  IMAD.WIDE R16, R245.reuse, 0x4, R24 ;  /* 0x00000004f5107825 */ /* 0x040fe200078e0218 */
[----:B------:R-:W1:Y:S02]  /*fe60*/  LDC R6, c[0x0][0x3a0] ;  /* 0x0000e800ff067b82 */ /* 0x000e640000000800 */
[----:B------:R-:W-:Y:S04]  /*fe70*/  STL.64 [R1+0x528], R10 ;  /* 0x0005280a01007387 */ /* 0x000fe80000100a00 */
[----:B------:R-:W-:Y:S04]  /*fe80*/  LDGSTS.E [R2+0x5b400], desc[UR20][R10.64], !P3 ;  /* 0x5b4000000a027fae */ /* 0x000fe8000d9a1014 */
[----:B------:R4:W-:Y:S04]  /*fe90*/  STL.64 [R1+0x520], R8 ;  /* 0x0005200801007387 */ /* 0x0009e80000100a00 */
[----:B------:R4:W-:Y:S01]  /*fea0*/  LDGSTS.E [R2+0x5b600], desc[UR20][R8.64], !P3 ;  /* 0x5b60000008027fae */ /* 0x0009e2000d9a1014 */
[----:B---3--:R-:W-:Y:S01]  /*feb0*/  IMAD.WIDE R14, R245, 0x4, R26 ;  /* 0x00000004f50e7825 */ /* 0x008fe200078e021a */
[----:B------:R-:W-:-:S03]  /*fec0*/  ISETP.GE.U32.AND P4, PT, R4, 0x7fffff07, PT ;  /* 0x7fffff070400780c */ /* 0x000fc60003f86070 */
[C---:B--2---:R-:W-:Y:S01]  /*fed0*/  IMAD.WIDE R12, R245.reuse, 0x4, R28 ;  /* 0x00000004f50c7825 */ /* 0x044fe200078e021c */
[----:B------:R2:W-:Y:S01]  /*fee0*/  STL.64 [R1+0x518], R16 ;  /* 0x0005181001007387 */ /* 0x0005e20000100a00 */
[----:B----4-:R-:W3:Y:S02]  /*fef0*/  LDC R8, c[0x0][0x3a0] ;  /* 0x0000e800ff087b82 */ /* 0x010ee40000000800 */
[----:B------:R-:W-:Y:S01]  /*ff00*/  VIADD R4, R244, 0xffffff45 ;  /* 0xffffff45f4047836 */ /* 0x000fe20000000000 */
[----:B------:R2:W-:Y:S01]  /*ff10*/  LDGSTS.E [R2+0x5b800], desc[UR20][R16.64], !P2 ;  /* 0x5b80000010027fae */ /* 0x0005e2000d1a1014 */
[----:B------:R-:W-:-:S03]  /*ff20*/  IMAD.WIDE R10, R245, 0x4, R30 ;  /* 0x00000004f50a7825 */ /* 0x000fc600078e021e */
[----:B------:R4:W-:Y:S01]  /*ff30*/  STL.64 [R1+0x510], R14 ;  /* 0x0005100e01007387 */ /* 0x0009e20000100a00 */
[----:B------:R-:W-:Y:S01]  /*ff40*/  ISETP.GE.U32.AND P3, PT, R4, 0x7fffff06, PT ;  /* 0x7fffff060400780c */ /* 0x000fe20003f66070 */
[----:B------:R-:W-:Y:S01]  /*ff50*/  IMAD.WIDE R24, R245, 0x4, R48 ;  /* 0x00000004f5187825 */ /* 0x000fe200078e0230 */
[----:B------:R-:W-:Y:S01]  /*ff60*/  LOP3.LUT R251, R251, 0x3f, RZ, 0xc0, !PT ;  /* 0x0000003ffbfb7812 */ /* 0x000fe200078ec0ff */
[----:B------:R4:W-:Y:S01]  /*ff70*/  LDGSTS.E [R2+0x5ba00], desc[UR20][R14.64], !P2 ;  /* 0x5ba000000e027fae */ /* 0x0009e2000d1a1014 */
[----:B-----5:R-:W-:Y:S01]  /*ff80*/  IADD3 R4, PT, PT, R240, -0xbc, RZ ;  /* 0xffffff44f0047810 */ /* 0x020fe20007ffe0ff */
[C---:B------:R-:W-:Y:S01]  /*ff90*/  IMAD.WIDE R22, R245.reuse, 0x4, R52 ;  /* 0x00000004f5167825 */ /* 0x040fe200078e0234 */
[----:B------:R-:W5:Y:S01]  /*ffa0*/  LDC R9, c[0x0][0x3a0] ;  /* 0x0000e800ff097b82 */ /* 0x000f620000000800 */
[----:B------:R1:W-:Y:S02]  /*ffb0*/  STL.64 [R1+0x508], R12 ;  /* 0x0005080c01007387 */ /* 0x0003e40000100a00 */
[----:B--2---:R-:W-:-:S02]  /*ffc0*/  IMAD.WIDE R16, R245, 0x4, R32 ;  /* 0x00000004f5107825 */ /* 0x004fc400078e0220 */
[----:B------:R1:W-:Y:S02]  /*ffd0*/  LDGSTS.E [R2+0x5bc00], desc[UR20][R12.64], !P2 ;  /* 0x5bc000000c027fae */ /* 0x0003e4000d1a1014 */
[C---:B------:R-:W-:Y:S01]  /*ffe0*/  IMAD.WIDE R20, R245.reuse, 0x4, R54 ;  /* 0x00000004f5147825 */ /* 0x040fe200078e0236 */
[----:B------:R-:W2:Y:S01]  /*fff0*/  LDC R244, c[0x0][0x3a0] ;  /* 0x0000e800fff47b82 */ /* 0x000ea20000000800 */
[----:B------:R1:W-:Y:S02]  /*10000*/  STL.64 [R1+0x500], R10 ;  /* 0x0005000a01007387 */ /* 0x0003e40000100a00 */
[C---:B----4-:R-:W-:Y:S02]  /*10010*/  IMAD.WIDE R14, R245.reuse, 0x4, R34 ;  /* 0x00000004f50e7825 */ /* 0x050fe400078e0222 */
[----:B------:R4:W-:Y:S02]  /*10020*/  LDGSTS.E [R2+0x5be00], desc[UR20][R10.64], !P2 ;  /* 0x5be000000a027fae */ /* 0x0009e4000d1a1014 */
[----:B-1----:R-:W-:-:S02]  /*10030*/  IMAD.WIDE R12, R245, 0x4, R36 ;  /* 0x00000004f50c7825 */ /* 0x002fc400078e0224 */
[----:B------:R1:W-:Y:S01]  /*10040*/  STL.64 [R1+0x4f8], R16 ;  /* 0x0004f81001007387 */ /* 0x0003e20000100a00 */
[----:B------:R-:W-:-:S03]  /*10050*/  ISETP.GE.U32.AND P2, PT, R4, 0x7fffff05, PT ;  /* 0x7fffff050400780c */ /* 0x000fc60003f46070 */
[----:B------:R1:W-:Y:S01]  /*10060*/  LDGSTS.E [R2+0x5c000], desc[UR20][R16.64], !P5 ;  /* 0x5c00000010027fae */ /* 0x0003e2000e9a1014 */
[----:B----4-:R-:W-:-:S03]  /*10070*/  IMAD.WIDE R10, R245, 0x4, R38 ;  /* 0x00000004f50a7825 */ /* 0x010fc600078e0226 */
[----:B------:R4:W-:Y:S04]  /*10080*/  STL.64 [R1+0x4f0], R14 ;  /* 0x0004f00e01007387 */ /* 0x0009e80000100a00 */
[----:B------:R4:W-:Y:S01]  /*10090*/  LDGSTS.E [R2+0x5c200], desc[UR20][R14.64], !P5 ;  /* 0x5c2000000e027fae */ /* 0x0009e2000e9a1014 */
[----:B------:R-:W-:Y:S02]  /*100a0*/  VIADD R4, R7, 0xffffff43 ;  /* 0xffffff4307047836 */ /* 0x000fe40000000000 */
[C---:B------:R-:W-:Y:S01]  /*100b0*/  IMAD.WIDE R18, R245.reuse, 0x4, R56 ;  /* 0x00000004f5127825 */ /* 0x040fe200078e0238 */
[----:B------:R3:W-:Y:S01]  /*100c0*/  STL.64 [R1+0x4e8], R12 ;  /* 0x0004e80c01007387 */ /* 0x0007e20000100a00 */
[----:B------:R-:W2:Y:S02]  /*100d0*/  LDC R7, c[0x0][0x3a0] ;  /* 0x0000e800ff077b82 */ /* 0x000ea40000000800 */
[C---:B-1----:R-:W-:Y:S01]  /*100e0*/  IMAD.WIDE R16, R245.reuse, 0x4, R40 ;  /* 0x00000004f5107825 */ /* 0x042fe200078e0228 */
[----:B------:R3:W-:Y:S03]  /*100f0*/  LDGSTS.E [R2+0x5c400], desc[UR20][R12.64], !P5 ;  /* 0x5c4000000c027fae */ /* 0x0007e6000e9a1014 */
[C---:B----4-:R-:W-:Y:S01]  /*10100*/  IMAD.WIDE R14, R245.reuse, 0x4, R42 ;  /* 0x00000004f50e7825 */ /* 0x050fe200078e022a */
[----:B------:R1:W-:Y:S04]  /*10110*/  STL.64 [R1+0x4e0], R10 ;  /* 0x0004e00a01007387 */ /* 0x0003e80000100a00 */
[----:B------:R1:W-:Y:S01]  /*10120*/  LDGSTS.E [R2+0x5c600], desc[UR20][R10.64], !P5 ;  /* 0x5c6000000a027fae */ /* 0x0003e2000e9a1014 */
[----:B---3--:R-:W-:-:S03]  /*10130*/  IMAD.WIDE R12, R245, 0x4, R44 ;  /* 0x00000004f50c7825 */ /* 0x008fc600078e022c */
[----:B------:R3:W-:Y:S01]  /*10140*/  LDGSTS.E [R2+0x5c800], desc[UR20][R16.64], !P4 ;  /* 0x5c80000010027fae */ /* 0x0007e2000e1a1014 */
[----:B------:R-:W-:-:S03]  /*10150*/  ISETP.GE.U32.AND P5, PT, R4, 0x7fffff04, PT ;  /* 0x7fffff040400780c */ /* 0x000fc60003fa6070 */
[----:B------:R4:W-:Y:S01]  /*10160*/  LDGSTS.E [R2+0x5ca00], desc[UR20][R14.64], !P4 ;  /* 0x5ca000000e027fae */ /* 0x0009e2000e1a1014 */
[----:B-1----:R-:W-:-:S03]  /*10170*/  IMAD.WIDE R10, R245, 0x4, R46 ;  /* 0x00000004f50a7825 */ /* 0x002fc600078e022e */
[----:B------:R1:W-:Y:S01]  /*10180*/  LDGSTS.E [R2+0x5cc00], desc[UR20][R12.64], !P4 ;  /* 0x5cc000000c027fae */ /* 0x0003e2000e1a1014 */
[----:B------:R-:W-:-:S03]  /*10190*/  VIADD R4, R5, 0xffffff42 ;  /* 0xffffff4205047836 */ /* 0x000fc60000000000 */
[----:B------:R1:W-:Y:S01]  /*101a0*/  LDGSTS.E [R2+0x5ce00], desc[UR20][R10.64], !P4 ;  /* 0x5ce000000a027fae */ /* 0x0003e2000e1a1014 */
[----:B------:R-:W-:-:S03]  /*101b0*/  IADD3 R5, PT, PT, R8, -0xc0, RZ ;  /* 0xffffff4008057810 */ /* 0x000fc60007ffe0ff */
[----:B------:R-:W-:Y:S04]  /*101c0*/  LDGSTS.E [R2+0x5d000], desc[UR20][R24.64], !P3 ;  /* 0x5d00000018027fae */ /* 0x000fe8000d9a1014 */
[----:B------:R-:W-:Y:S04]  /*101d0*/  LDGSTS.E [R2+0x5d200], desc[UR20][R22.64], !P3 ;  /* 0x5d20000016027fae */ /* 0x000fe8000d9a1014 */
[----:B------:R-:W-:Y:S04]  /*101e0*/  LDGSTS.E [R2+0x5d400], desc[UR20][R20.64], !P3 ;  /* 0x5d40000014027fae */ /* 0x000fe8000d9a1014 */
[----:B------:R-:W-:Y:S01]  /*101f0*/  LDGSTS.E [R2+0x5d600], desc[UR20][R18.64], !P3 ;  /* 0x5d60000012027fae */ /* 0x000fe2000d9a1014 */
[----:B------:R-:W-:-:S02]  /*10200*/  ISETP.GE.AND P3, PT, R251, R5, PT ;  /* 0x00000005fb00720c */ /* 0x000fc40003f66270 */
[----:B------:R-:W2:Y:S01]  /*10210*/  LDC R251, c[0x0][0x3a0] ;  /* 0x0000e800fffb7b82 */ /* 0x000ea20000000800 */
[----:B------:R3:W-:Y:S04]  /*10220*/  STL.64 [R1+0x4d8], R16 ;  /* 0x0004d81001007387 */ /* 0x0007e80000100a00 */
[----:B------:R4:W-:Y:S04]  /*10230*/  STL.64 [R1+0x4d0], R14 ;  /* 0x0004d00e01007387 */ /* 0x0009e80000100a00 */
[----:B------:R1:W-:Y:S01]  /*10240*/  STL.64 [R1+0x4c8], R12 ;  /* 0x0004c80c01007387 */ /* 0x0003e20000100a00 */
[----:B---3--:R-:W-:-:S03]  /*10250*/  IMAD.WIDE R16, R245, 0x4, R50 ;  /* 0x00000004f5107825 */ /* 0x008fc600078e0232 */
[----:B------:R3:W-:Y:S01]  /*10260*/  STL.64 [R1+0x4c0], R10 ;  /* 0x0004c00a01007387 */ /* 0x0007e20000100a00 */
[----:B----4-:R-:W-:-:S03]  /*10270*/  IMAD.WIDE R14, R245, 0x4, R58 ;  /* 0x00000004f50e7825 */ /* 0x010fc600078e023a */
[----:B------:R-:W-:Y:S01]  /*10280*/  STL.64 [R1+0x4b8], R24 ;  /* 0x0004b81801007387 */ /* 0x000fe20000100a00 */
[----:B------:R-:W-:Y:S01]  /*10290*/  ISETP.GE.U32.AND P4, PT, R4, 0x7fffff03, PT ;  /* 0x7fffff030400780c */ /* 0x000fe20003f86070 */
[C---:B-1----:R-:W-:Y:S02]  /*102a0*/  IMAD.WIDE R12, R245.reuse, 0x4, R60 ;  /* 0x00000004f50c7825 */ /* 0x042fe400078e023c */
[----:B------:R1:W-:Y:S04]  /*102b0*/  STL.64 [R1+0x498], R16 ;  /* 0x0004981001007387 */ /* 0x0003e80000100a00 */
[----:B------:R-:W-:Y:S01]  /*102c0*/  STL.64 [R1+0x4b0], R22 ;  /* 0x0004b01601007387 */ /* 0x000fe20000100a00 */
[----:B---3--:R-:W-:-:S03]  /*102d0*/  IMAD.WIDE R10, R245, 0x4, R62 ;  /* 0x00000004f50a7825 */ /* 0x008fc600078e023e */
[----:B------:R-:W-:Y:S01]  /*102e0*/  STL.64 [R1+0x4a8], R20 ;  /* 0x0004a81401007387 */ /* 0x000fe20000100a00 */
[----:B------:R-:W-:-:S03]  /*102f0*/  VIADD R4, R6, 0xffffff41 ;  /* 0xffffff4106047836 */ /* 0x000fc60000000000 */
[----:B------:R1:W-:Y:S01]  /*10300*/  LDGSTS.E [R2+0x5d800], desc[UR20][R16.64], !P2 ;  /* 0x5d80000010027fae */ /* 0x0003e2000d1a1014 */
[----:B--2---:R-:W-:Y:S01]  /*10310*/  VIADD R251, R251, 0x3f ;  /* 0x0000003ffbfb7836 */ /* 0x004fe20000000000 */
[----:B------:R-:W2:Y:S02]  /*10320*/  LDC R6, c[0x0][0x3a0] ;  /* 0x0000e800ff067b82 */ /* 0x000ea40000000800 */
[----:B------:R-:W-:Y:S04]  /*10330*/  STL.64 [R1+0x4a0], R18 ;  /* 0x0004a01201007387 */ /* 0x000fe80000100a00 */
[----:B------:R3:W-:Y:S04]  /*10340*/  STL.64 [R1+0x490], R14 ;  /* 0x0004900e01007387 */ /* 0x0007e80000100a00 */
        /* <DEDUP_REMOVED lines=8> */
[----:B-1----:R-:W-:Y:S01]  /*103d0*/  IMAD.WIDE R12, R245, 0x4, R68 ;  /* 0x00000004f50c7825 */ /* 0x002fe200078e0244 */
[----:B------:R-:W-:Y:S01]  /*103e0*/  SEL R4, RZ, 0x4, P3 ;  /* 0x00000004ff047807 */ /* 0x000fe20001800000 */
[----:B------:R1:W-:Y:S01]  /*103f0*/  STL.64 [R1+0x478], R16 ;  /* 0x0004781001007387 */ /* 0x0003e20000100a00 */
[----:B------:R-:W-:-:S03]  /*10400*/  ISETP.GT.AND P3, PT, R251, 0xff, PT ;  /* 0x000000fffb00780c */ /* 0x000fc60003f64270 */
[----:B------:R1:W-:Y:S01]  /*10410*/  LDGSTS.E [R2+0x5e000], desc[UR20][R16.64], !P5 ;  /* 0x5e00000010027fae */ /* 0x0003e2000e9a1014 */
[----:B---3--:R-:W-:-:S03]  /*10420*/  IMAD.WIDE R10, R245, 0x4, R70 ;  /* 0x00000004f50a7825 */ /* 0x008fc600078e0246 */
[----:B------:R3:W-:Y:S04]  /*10430*/  STL.64 [R1+0x470], R14 ;  /* 0x0004700e01007387 */ /* 0x0007e80000100a00 */
[----:B------:R3:W-:Y:S01]  /*10440*/  LDGSTS.E [R2+0x5e200], desc[UR20][R14.64], !P5 ;  /* 0x5e2000000e027fae */ /* 0x0007e2000e9a1014 */
[----:B-1----:R-:W-:-:S03]  /*10450*/  IMAD.WIDE R16, R245, 0x4, R72 ;  /* 0x00000004f5107825 */ /* 0x002fc600078e0248 */
[----:B------:R1:W-:Y:S01]  /*10460*/  STL.64 [R1+0x468], R12 ;  /* 0x0004680c01007387 */ /* 0x0003e20000100a00 */
[----:B------:R-:W-:-:S03]  /*10470*/  SEL R4, R4, RZ, P3 ;  /* 0x000000ff04047207 */ /* 0x000fc60001800000 */
[----:B------:R1:W-:Y:S01]  /*10480*/  LDGSTS.E [R2+0x5e400], desc[UR20][R12.64], !P5 ;  /* 0x5e4000000c027fae */ /* 0x0003e2000e9a1014 */
[----:B---3--:R-:W-:-:S03]  /*10490*/  IMAD.WIDE R14, R245, 0x4, R74 ;  /* 0x00000004f50e7825 */ /* 0x008fc600078e024a */
[----:B------:R3:W-:Y:S01]  /*104a0*/  STL.64 [R1+0x460], R10 ;  /* 0x0004600a01007387 */ /* 0x0007e20000100a00 */
[----:B------:R-:W-:Y:S01]  /*104b0*/  ISETP.GE.U32.AND P3, PT, R5, 0x7fffff01, PT ;  /* 0x7fffff010500780c */ /* 0x000fe20003f66070 */
[----:B------:R-:W-:Y:S02]  /*104c0*/  IMAD.WIDE R72, R0, 0x4, R100 ;  /* 0x0000000400487825 */ /* 0x000fe400078e0264 */
[----:B------:R3:W-:Y:S02]  /*104d0*/  LDGSTS.E [R2+0x5e600], desc[UR20][R10.64], !P5 ;  /* 0x5e6000000a027fae */ /* 0x0007e4000e9a1014 */
[C---:B-1----:R-:W-:Y:S02]  /*104e0*/  IMAD.WIDE R12, R245.reuse, 0x4, R76 ;  /* 0x00000004f50c7825 */ /* 0x042fe400078e024c */
[----:B------:R-:W-:Y:S01]  /*104f0*/  STL.64 [R1+0x458], R16 ;  /* 0x0004581001007387 */ /* 0x000fe20000100a00 */
[----:B------:R-:W-:Y:S01]  /*10500*/  ISETP.NE.U32.AND P5, PT, R4, RZ, PT ;  /* 0x000000ff0400720c */ /* 0x000fe20003fa5070 */
[----:B------:R-:W1:Y:S02]  /*10510*/  LDC R5, c[0x0][0x3a0] ;  /* 0x0000e800ff057b82 */ /* 0x000e640000000800 */
[----:B------:R-:W-:Y:S01]  /*10520*/  LDGSTS.E [R2+0x5e800], desc[UR20][R16.64], !P4 ;  /* 0x5e80000010027fae */ /* 0x000fe2000e1a1014 */
[----:B---3--:R-:W-:-:S03]  /*10530*/  IMAD.WIDE R10, R245, 0x4, R78 ;  /* 0x00000004f50a7825 */ /* 0x008fc600078e024e */
[----:B------:R3:W-:Y:S02]  /*10540*/  STL.64 [R1+0xa80], R14 ;  /* 0x000a800e01007387 */ /* 0x0007e40000100a00 */
[----:B------:R-:W4:Y:S02]  /*10550*/  LDC R78, c[0x0][0x3a0] ;  /* 0x0000e800ff4e7b82 */ /* 0x000f240000000800 */
[----:B------:R3:W-:Y:S01]  /*10560*/  LDGSTS.E [R2+0x5ea00], desc[UR20][R14.64], !P4 ;  /* 0x5ea000000e027fae */ /* 0x0007e2000e1a1014 */
[----:B-----5:R-:W-:-:S03]  /*10570*/  VIADD R4, R9, 0xffffff3f ;  /* 0xffffff3f09047836 */ /* 0x020fc60000000000 */
[----:B------:R5:W-:Y:S01]  /*10580*/  STL.64 [R1+0xa78], R12 ;  /* 0x000a780c01007387 */ /* 0x000be20000100a00 */
[C---:B------:R-:W-:Y:S02]  /*10590*/  IMAD.WIDE R8, R245.reuse, 0x4, R90 ;  /* 0x00000004f5087825 */ /* 0x040fe400078e025a */
[----:B------:R-:W1:Y:S01]  /*105a0*/  LDC R90, c[0x0][0x3a0] ;  /* 0x0000e800ff5a7b82 */ /* 0x000e620000000800 */
[----:B------:R5:W-:Y:S01]  /*105b0*/  LDGSTS.E [R2+0x5ec00], desc[UR20][R12.64], !P4 ;  /* 0x5ec000000c027fae */ /* 0x000be2000e1a1014 */
[----:B---3--:R-:W-:-:S03]  /*105c0*/  IMAD.WIDE R14, R245, 0x4, R84 ;  /* 0x00000004f50e7825 */ /* 0x008fc600078e0254 */
[----:B------:R3:W-:Y:S04]  /*105d0*/  STL.64 [R1+0xa70], R10 ;  /* 0x000a700a01007387 */ /* 0x0007e80000100a00 */
[----:B------:R3:W-:Y:S01]  /*105e0*/  LDGSTS.E [R2+0x5ee00], desc[UR20][R10.64], !P4 ;  /* 0x5ee000000a027fae */ /* 0x0007e2000e1a1014 */
[----:B-----5:R-:W-:-:S03]  /*105f0*/  IMAD.WIDE R12, R245, 0x4, R86 ;  /* 0x00000004f50c7825 */ /* 0x020fc600078e0256 */
[----:B------:R5:W-:Y:S04]  /*10600*/  STL.64 [R1+0x438], R14 ;  /* 0x0004380e01007387 */ /* 0x000be80000100a00 */
        /* <DEDUP_REMOVED lines=11> */
[----:B------:R5:W-:Y:S01]  /*106c0*/  LDGSTS.E [R2+0x5f800], desc[UR20][R14.64], !P3 ;  /* 0x5f8000000e027fae */ /* 0x000be2000d9a1014 */
[----:B------:R-:W-:-:S03]  /*106d0*/  IMAD.WIDE R70, R0, 0x4, R108 ;  /* 0x0000000400467825 */ /* 0x000fc600078e026c */
[----:B------:R1:W-:Y:S01]  /*106e0*/  LDGSTS.E [R2+0x5fa00], desc[UR20][R12.64], !P3 ;  /* 0x5fa000000c027fae */ /* 0x0003e2000d9a1014 */
[----:B---3--:R-:W-:-:S03]  /*106f0*/  IMAD.WIDE R8, R245, 0x4, R98 ;  /* 0x00000004f5087825 */ /* 0x008fc600078e0262 */
[----:B------:R3:W-:Y:S01]  /*10700*/  LDGSTS.E [R2+0x5fc00], desc[UR20][R10.64], !P3 ;  /* 0x5fc000000a027fae */ /* 0x0007e2000d9a1014 */
[----:B------:R-:W-:-:S03]  /*10710*/  IMAD.WIDE R68, R0, 0x4, R116 ;  /* 0x0000000400447825 */ /* 0x000fc600078e0274 */
[----:B------:R1:W-:Y:S01]  /*10720*/  LDGSTS.E [R2+0x5fe00], desc[UR20][R8.64], !P3 ;  /* 0x5fe0000008027fae */ /* 0x0003e2000d9a1014 */
[----:B------:R-:W-:-:S03]  /*10730*/  IMAD.WIDE R66, R0, 0x4, R124 ;  /* 0x0000000400427825 */ /* 0x000fc600078e027c */
[----:B------:R-:W0:Y:S01]  /*10740*/  LDGDEPBAR ;  /* 0x00000000000079af */ /* 0x000e220000000000 */
[----:B------:R-:W-:-:S03]  /*10750*/  IMAD.WIDE R64, R0, 0x4, R132 ;  /* 0x0000000400407825 */ /* 0x000fc600078e0284 */
[----:B------:R-:W-:Y:S01]  /*10760*/  LDGSTS.E [R83+-0x58000], desc[UR20][R72.64], P6 ;  /* 0xa800000048537fae */ /* 0x000fe2000b1a1014 */
[----:B------:R-:W-:-:S03]  /*10770*/  IMAD.WIDE R62, R0, 0x4, R140 ;  /* 0x00000004003e7825 */ /* 0x000fc600078e028c */
[----:B------:R1:W-:Y:S01]  /*10780*/  LDGSTS.E [R83+-0x57c00], desc[UR20][R70.64], P6 ;  /* 0xa840000046537fae */ /* 0x0003e2000b1a1014 */
[----:B------:R-:W-:-:S03]  /*10790*/  IMAD.WIDE R60, R0, 0x4, R148 ;  /* 0x00000004003c7825 */ /* 0x000fc600078e0294 */
[----:B------:R-:W-:Y:S01]  /*107a0*/  LDGSTS.E [R83+-0x57800], desc[UR20][R68.64], P6 ;  /* 0xa880000044537fae */ /* 0x000fe2000b1a1014 */
        /* <DEDUP_REMOVED lines=33> */
[----:B------:R5:W-:Y:S01]  /*109c0*/  STL.64 [R1+0x430], R14 ;  /* 0x0004300e01007387 */ /* 0x000be20000100a00 */
        /* <DEDUP_REMOVED lines=10> */
[----:B------:R-:W-:Y:S01]  /*10a70*/  ISETP.GE.U32.AND P4, PT, R4, 0x7fffff00, PT ;  /* 0x7fffff000400780c */ /* 0x000fe20003f86070 */
[----:B------:R-:W2:Y:S02]  /*10a80*/  LDC R98, c[0x0][0x3a0] ;  /* 0x0000e800ff627b82 */ /* 0x000ea40000000800 */
[----:B------:R4:W-:Y:S01]  /*10a90*/  STL.64 [R1+0x440], R8 ;  /* 0x0004400801007387 */ /* 0x0009e20000100a00 */
[----:B-----5:R-:W-:-:S03]  /*10aa0*/  IMAD.WIDE R14, R0, 0x4, R146 ;  /* 0x00000004000e7825 */ /* 0x020fc600078e0292 */
[----:B------:R-:W-:Y:S01]  /*10ab0*/  LDGSTS.E [R81+-0x56600], desc[UR20][R28.64], P6 ;  /* 0xa9a000001c517fae */ /* 0x000fe2000b1a1014 */
[C---:B-1----:R-:W-:Y:S01]  /*10ac0*/  IMAD.WIDE R12, R0.reuse, 0x4, R154 ;  /* 0x00000004000c7825 */ /* 0x042fe200078e029a */
[----:B------:R-:W1:Y:S02]  /*10ad0*/  LDC R106, c[0x0][0x3a0] ;  /* 0x0000e800ff6a7b82 */ /* 0x000e640000000800 */
[----:B------:R-:W-:Y:S01]  /*10ae0*/  STL.64 [R1+0xbb8], R72 ;  /* 0x000bb84801007387 */ /* 0x000fe20000100a00 */
[----:B---3--:R-:W-:-:S03]  /*10af0*/  IMAD.WIDE R10, R0, 0x4, R162 ;  /* 0x00000004000a7825 */ /* 0x008fc600078e02a2 */
[----:B------:R-:W-:Y:S01]  /*10b00*/  LDGSTS.E [R81+-0x56200], desc[UR20][R26.64], P6 ;  /* 0xa9e000001a517fae */ /* 0x000fe2000b1a1014 */
[----:B------:R-:W-:Y:S01]  /*10b10*/  VIADD R4, R7, 0xffffff3e ;  /* 0xffffff3e07047836 */ /* 0x000fe20000000000 */
[----:B----4-:R-:W3:Y:S02]  /*10b20*/  LDC R8, c[0x0][0x3a0] ;  /* 0x0000e800ff087b82 */ /* 0x010ee40000000800 */
[----:B------:R-:W-:Y:S04]  /*10b30*/  STL.64 [R1+0xbb0], R56 ;  /* 0x000bb03801007387 */ /* 0x000fe80000100a00 */
[----:B------:R-:W-:Y:S02]  /*10b40*/  LDGSTS.E [R80+-0x57d00], desc[UR20][R24.64], P6 ;  /* 0xa830000018507fae */ /* 0x000fe4000b1a1014 */
[----:B------:R-:W4:Y:S02]  /*10b50*/  LDC R7, c[0x0][0x3a0] ;  /* 0x0000e800ff077b82 */ /* 0x000f240000000800 */
[----:B------:R-:W-:Y:S04]  /*10b60*/  STL.64 [R1+0xba8], R40 ;  /* 0x000ba82801007387 */ /* 0x000fe80000100a00 */
[----:B------:R-:W-:Y:S01]  /*10b70*/  LDGSTS.E [R80+-0x57900], desc[UR20][R22.64], P6 ;  /* 0xa870000016507fae */ /* 0x000fe2000b1a1014 */
[----:B------:R-:W-:Y:S01]  /*10b80*/  IMAD.WIDE R240, R245, 0x4, R164 ;  /* 0x00000004f5f07825 */ /* 0x000fe200078e02a4 */
[----:B------:R-:W5:Y:S02]  /*10b90*/  LDC R114, c[0x0][0x3a0] ;  /* 0x0000e800ff727b82 */ /* 0x000f640000000800 */
[----:B------:R2:W-:Y:S04]  /*10ba0*/  STL.64 [R1+0xb98], R70 ;  /* 0x000b984601007387 */ /* 0x0005e80000100a00 */
[----:B------:R-:W-:Y:S01]  /*10bb0*/  LDGSTS.E [R80+-0x57500], desc[UR20][R20.64], P6 ;  /* 0xa8b0000014507fae */ /* 0x000fe2000b1a1014 */
[----:B------:R-:W-:Y:S01]  /*10bc0*/  VIADD R78, R78, 0xffffff10 ;  /* 0xffffff104e4e7836 */ /* 0x000fe20000000000 */
[----:B------:R-:W1:Y:S02]  /*10bd0*/  LDC R122, c[0x0][0x3a0] ;  /* 0x0000e800ff7a7b82 */ /* 0x000e640000000800 */
[----:B------:R-:W-:Y:S04]  /*10be0*/  STL.64 [R1+0xba0], R24 ;  /* 0x000ba01801007387 */ /* 0x000fe80000100a00 */
[----:B------:R1:W-:Y:S01]  /*10bf0*/  LDGSTS.E [R80+-0x57100], desc[UR20][R18.64], P6 ;  /* 0xa8f0000012507fae */ /* 0x0003e2000b1a1014 */
[----:B------:R-:W-:Y:S01]  /*10c00*/  ISETP.GE.U32.AND P2, PT, R4, 0x7ffffeff, PT ;  /* 0x7ffffeff0400780c */ /* 0x000fe20003f46070 */
[----:B--2---:R-:W2:Y:S02]  /*10c10*/  LDC R70, c[0x0][0x3a0] ;  /* 0x0000e800ff467b82 */ /* 0x004ea40000000800 */
[----:B------:R3:W-:Y:S04]  /*10c20*/  STL.64 [R1+0xb90], R54 ;  /* 0x000b903601007387 */ /* 0x0007e80000100a00 */
[----:B------:R1:W-:Y:S01]  /*10c30*/  LDGSTS.E [R80+-0x56d00], desc[UR20][R16.64], P6 ;  /* 0xa930000010507fae */ /* 0x0003e2000b1a1014 */
[----:B------:R-:W-:Y:S01]  /*10c40*/  VIADD R90, R90, 0xffffff0f ;  /* 0xffffff0f5a5a7836 */ /* 0x000fe20000000000 */
[----:B------:R-:W2:Y:S02]  /*10c50*/  LDC R130, c[0x0][0x3a0] ;  /* 0x0000e800ff827b82 */ /* 0x000ea40000000800 */
[----:B------:R4:W-:Y:S04]  /*10c60*/  STL.64 [R1+0xb88], R38 ;  /* 0x000b882601007387 */ /* 0x0009e80000100a00 */
[----:B------:R1:W-:Y:S01]  /*10c70*/  LDGSTS.E [R80+-0x56900], desc[UR20][R14.64], P6 ;  /* 0xa97000000e507fae */ /* 0x0003e2000b1a1014 */
[----:B------:R-:W-:Y:S01]  /*10c80*/  IADD3 R4, PT, PT, R5, -0xc3, RZ ;  /* 0xffffff3d05047810 */ /* 0x000fe20007ffe0ff */
[----:B---3--:R-:W3:Y:S02]  /*10c90*/  LDC R54, c[0x0][0x3a0] ;  /* 0x0000e800ff367b82 */ /* 0x008ee40000000800 */
[----:B------:R-:W-:Y:S04]  /*10ca0*/  STL.64 [R1+0xb78], R68 ;  /* 0x000b784401007387 */ /* 0x000fe80000100a00 */
[----:B------:R1:W-:Y:S02]  /*10cb0*/  LDGSTS.E [R80+-0x56500], desc[UR20][R12.64], P6 ;  /* 0xa9b000000c507fae */ /* 0x0003e4000b1a1014 */
[----:B------:R-:W2:Y:S02]  /*10cc0*/  LDC R5, c[0x0][0x3a0] ;  /* 0x0000e800ff057b82 */ /* 0x000ea40000000800 */
[----:B------:R-:W-:Y:S04]  /*10cd0*/  STL.64 [R1+0xb80], R22 ;  /* 0x000b801601007387 */ /* 0x000fe80000100a00 */
[----:B------:R2:W-:Y:S02]  /*10ce0*/  LDGSTS.E [R80+-0x56100], desc[UR20][R10.64], P6 ;  /* 0xa9f000000a507fae */ /* 0x0005e4000b1a1014 */
[----:B----4-:R-:W4:Y:S02]  /*10cf0*/  LDC R38, c[0x0][0x3a0] ;  /* 0x0000e800ff267b82 */ /* 0x010f240000000800 */
[----:B------:R-:W-:Y:S04]  /*10d00*/  STL.64 [R1+0xb70], R52 ;  /* 0x000b703401007387 */ /* 0x000fe80000100a00 */
[----:B------:R-:W0:Y:S01]  /*10d10*/  LDGDEPBAR ;  /* 0x00000000000079af */ /* 0x000e220000000000 */
[----:B------:R-:W-:Y:S01]  /*10d20*/  VIADD R98, R98, 0xffffff0e ;  /* 0xffffff0e62627836 */ /* 0x000fe20000000000 */
[----:B-1----:R-:W-:Y:S01]  /*10d30*/  IADD3 R106, PT, PT, R106, -0xf3, RZ ;  /* 0xffffff0d6a6a7810 */ /* 0x002fe20007ffe0ff */
[----:B------:R-:W1:Y:S01]  /*10d40*/  LDC R138, c[0x0][0x3a0] ;  /* 0x0000e800ff8a7b82 */ /* 0x000e620000000800 */
[----:B------:R-:W-:Y:S07]  /*10d50*/  STL.64 [R1+0xb68], R36 ;  /* 0x000b682401007387 */ /* 0x000fee0000100a00 */
[----:B------:R-:W-:Y:S08]  /*10d60*/  BAR.SYNC.DEFER_BLOCKING 0x0 ;  /* 0x0000000000007b1d */ /* 0x000ff00000010000 */
[----:B------:R-:W1:Y:S01]  /*10d70*/  LDC R146, c[0x0][0x3a0] ;  /* 0x0000e800ff927b82 */ /* 0x000e620000000800 */
[----:B------:R-:W-:Y:S04]  /*10d80*/  STL.64 [R1+0xb58], R66 ;  /* 0x000b584201007387 */ /* 0x000fe80000100a00 */
[----:B------:R-:W-:Y:S03]  /*10d90*/  STL.64 [R1+0xb60], R20 ;  /* 0x000b601401007387 */ /* 0x000fe60000100a00 */
[----:B------:R-:W1:Y:S01]  /*10da0*/  LDC R154, c[0x0][0x3a0] ;  /* 0x0000e800ff9a7b82 */ /* 0x000e620000000800 */
[----:B------:R-:W-:Y:S04]  /*10db0*/  STL.64 [R1+0xb50], R50 ;  /* 0x000b503201007387 */ /* 0x000fe80000100a00 */
[----:B------:R-:W-:Y:S03]  /*10dc0*/  STL.64 [R1+0xb48], R34 ;  /* 0x000b482201007387 */ /* 0x000fe60000100a00 */
[----:B------:R-:W1:Y:S01]  /*10dd0*/  LDC R162, c[0x0][0x3a0] ;  /* 0x0000e800ffa27b82 */ /* 0x000e620000000800 */
[----:B------:R-:W-:Y:S04]  /*10de0*/  STL.64 [R1+0xb38], R64 ;  /* 0x000b384001007387 */ /* 0x000fe80000100a00 */
[----:B------:R2:W-:Y:S04]  /*10df0*/  STL.64 [R1+0xb40], R18 ;  /* 0x000b401201007387 */ /* 0x0005e80000100a00 */
[----:B------:R-:W-:Y:S04]  /*10e00*/  STL.64 [R1+0xb30], R48 ;  /* 0x000b303001007387 */ /* 0x000fe80000100a00 */
[----:B------:R-:W-:Y:S04]  /*10e10*/  STL.64 [R1+0xb28], R32 ;  /* 0x000b282001007387 */ /* 0x000fe80000100a00 */
[----:B------:R2:W-:Y:S04]  /*10e20*/  STL.64 [R1+0xb18], R62 ;  /* 0x000b183e01007387 */ /* 0x0005e80000100a00 */
[----:B------:R2:W-:Y:S04]  /*10e30*/  STL.64 [R1+0xb20], R16 ;  /* 0x000b201001007387 */ /* 0x0005e80000100a00 */
[----:B------:R-:W-:Y:S04]  /*10e40*/  STL.64 [R1+0xb10], R46 ;  /* 0x000b102e01007387 */ /* 0x000fe80000100a00 */
[----:B------:R3:W-:Y:S01]  /*10e50*/  STL.64 [R1+0xb08], R30 ;  /* 0x000b081e01007387 */ /* 0x0007e20000100a00 */
[----:B------:R-:W-:-:S03]  /*10e60*/  ISETP.GE.U32.AND P3, PT, R4, 0x7ffffefe, PT ;  /* 0x7ffffefe0400780c */ /* 0x000fc60003f66070 */
[----:B------:R-:W-:Y:S01]  /*10e70*/  @!PT LDS RZ, [RZ] ;  /* 0x00000000fffff984 */ /* 0x000fe20000000800 */
[----:B------:R-:W-:Y:S01]  /*10e80*/  @!PT LDS RZ, [RZ] ;  /* 0x00000000fffff984 */ /* 0x000fe20000000800 */
[----:B------:R-:W-:Y:S01]  /*10e90*/  @!PT LDS RZ, [RZ] ;  /* 0x00000000fffff984 */ /* 0x000fe20000000800 */
[----:B------:R-:W-:Y:S01]  /*10ea0*/  LDGSTS.E [R2+0x60000], desc[UR20][R240.64], !P4 ;  /* 0x60000000f0027fae */ /* 0x000fe2000e1a1014 */
[C---:B--2---:R-:W-:Y:S01]  /*10eb0*/  IMAD.WIDE R18, R245.reuse, 0x4, R228 ;  /* 0x00000004f5127825 */ /* 0x044fe200078e02e4 */
[----:B----4-:R-:W-:Y:S01]  /*10ec0*/  IADD3 R38, PT, PT, R38, -0xeb, RZ ;  /* 0xffffff1526267810 */ /* 0x010fe20007ffe0ff */
[----:B------:R-:W2:Y:S01]  /*10ed0*/  LDC R62, c[0x0][0x3a0] ;  /* 0x0000e800ff3e7b82 */ /* 0x000ea20000000800 */
[----:B------:R-:W-:Y:S04]  /*10ee0*/  STL.64 [R1+0xaf8], R60 ;  /* 0x000af83c01007387 */ /* 0x000fe80000100a00 */
[----:B------:R4:W-:Y:S01]  /*10ef0*/  STL.64 [R1+0xb00], R14 ;  /* 0x000b000e01007387 */ /* 0x0009e20000100a00 */
[C---:B------:R-:W-:Y:S02]  /*10f00*/  IMAD.WIDE R16, R245.reuse, 0x4, R172 ;  /* 0x00000004f5107825 */ /* 0x040fe400078e02ac */
[----:B---3--:R-:W3:Y:S01]  /*10f10*/  LDC R30, c[0x0][0x3a0] ;  /* 0x0000e800ff1e7b82 */ /* 0x008ee20000000800 */
[----:B------:R-:W-:Y:S04]  /*10f20*/  STL.64 [R1+0xaf0], R44 ;  /* 0x000af02c01007387 */ /* 0x000fe80000100a00 */
[----:B------:R-:W-:Y:S03]  /*10f30*/  STL.64 [R1+0xae8], R28 ;  /* 0x000ae81c01007387 */ /* 0x000fe60000100a00 */
[----:B------:R-:W1:Y:S01]  /*10f40*/  LDC R46, c[0x0][0x3a0] ;  /* 0x0000e800ff2e7b82 */ /* 0x000e620000000800 */
[----:B------:R-:W-:Y:S01]  /*10f50*/  STL.64 [R1+0xad8], R58 ;  /* 0x000ad83a01007387 */ /* 0x000fe20000100a00 */
[----:B----4-:R-:W-:-:S03]  /*10f60*/  IMAD.WIDE R14, R245, 0x4, R166 ;  /* 0x00000004f50e7825 */ /* 0x010fc600078e02a6 */
[----:B------:R4:W-:Y:S01]  /*10f70*/  STL.64 [R1+0xae0], R12 ;  /* 0x000ae00c01007387 */ /* 0x0009e20000100a00 */
[----:B------:R-:W-:Y:S02]  /*10f80*/  VIADD R4, R6, 0xffffff3c ;  /* 0xffffff3c06047836 */ /* 0x000fe40000000000 */
[----:B------:R-:W1:Y:S01]  /*10f90*/  LDC R6, c[0x0][0x3a0] ;  /* 0x0000e800ff067b82 */ /* 0x000e620000000800 */
[----:B------:R-:W-:Y:S04]  /*10fa0*/  STL.64 [R1+0xad0], R42 ;  /* 0x000ad02a01007387 */ /* 0x000fe80000100a00 */
[----:B------:R-:W-:Y:S04]  /*10fb0*/  STL.64 [R1+0xac8], R26 ;  /* 0x000ac81a01007387 */ /* 0x000fe80000100a00 */
[----:B------:R5:W-:Y:S01]  /*10fc0*/  STL.64 [R1+0xac0], R10 ;  /* 0x000ac00a01007387 */ /* 0x000be20000100a00 */
[----:B----4-:R-:W-:-:S03]  /*10fd0*/  IMAD.WIDE R12, R245, 0x4, R168 ;  /* 0x00000004f50c7825 */ /* 0x010fc600078e02a8 */
[----:B------:R-:W-:Y:S01]  /*10fe0*/  STL.64 [R1+0xbc0], R82 ;  /* 0x000bc05201007387 */ /* 0x000fe20000100a00 */
[----:B------:R-:W-:-:S03]  /*10ff0*/  ISETP.GE.U32.AND P6, PT, R4, 0x7ffffefd, PT ;  /* 0x7ffffefd0400780c */ /* 0x000fc60003fc6070 */
[----:B------:R-:W-:Y:S01]  /*11000*/  STL.64 [R1+0xbc8], R80 ;  /* 0x000bc85001007387 */ /* 0x000fe20000100a00 */
[----:B-----5:R-:W-:-:S03]  /*11010*/  IMAD.WIDE R10, R245, 0x4, R170 ;  /* 0x00000004f50a7825 */ /* 0x020fc600078e02aa */
[----:B------:R4:W-:Y:S01]  /*11020*/  STL.64 [R1+0x428], R14 ;  /* 0x0004280e01007387 */ /* 0x0009e20000100a00 */
[----:B------:R-:W-:-:S03]  /*11030*/  VIADD R54, R54, 0xffffff13 ;  /* 0xffffff1336367836 */ /* 0x000fc60000000000 */
[----:B------:R4:W-:Y:S01]  /*11040*/  LDGSTS.E [R2+0x60200], desc[UR20][R14.64], !P4 ;  /* 0x602000000e027fae */ /* 0x0009e2000e1a1014 */
[----:B------:R-:W-:Y:S01]  /*11050*/  VIADD R4, R7, 0xffffff3b ;  /* 0xffffff3b07047836 */ /* 0x000fe20000000000 */
[----:B------:R-:W-:Y:S01]  /*11060*/  IADD3 R70, PT, PT, R70, -0xef, RZ ;  /* 0xffffff1146467810 */ /* 0x000fe20007ffe0ff */
[----:B------:R-:W5:Y:S01]  /*11070*/  LDC R7, c[0x0][0x3a0] ;  /* 0x0000e800ff077b82 */ /* 0x000f620000000800 */
[----:B------:R1:W-:Y:S04]  /*11080*/  STL.64 [R1+0x420], R12 ;  /* 0x0004200c01007387 */ /* 0x0003e80000100a00 */
[----:B------:R1:W-:Y:S01]  /*11090*/  LDGSTS.E [R2+0x60400], desc[UR20][R12.64], !P4 ;  /* 0x604000000c027fae */ /* 0x0003e2000e1a1014 */
[----:B------:R-:W-:-:S04]  /*110a0*/  IMAD.WIDE R26, R245, 0x4, R236 ;  /* 0x00000004f51a7825 */ /* 0x000fc800078e02ec */
[----:B------:R-:W-:Y:S01]  /*110b0*/  VIADD R114, R114, 0xffffff0c ;  /* 0xffffff0c72727836 */ /* 0x000fe20000000000 */
[----:B------:R2:W-:Y:S01]  /*110c0*/  STL.64 [R1+0x418], R10 ;  /* 0x0004180a01007387 */ /* 0x0005e20000100a00 */
[----:B----4-:R-:W-:-:S04]  /*110d0*/  IMAD.WIDE R14, R245, 0x4, R174 ;  /* 0x00000004f50e7825 */ /* 0x010fc800078e02ae */
[----:B------:R-:W-:Y:S01]  /*110e0*/  VIADD R122, R122, 0xffffff0b ;  /* 0xffffff0b7a7a7836 */ /* 0x000fe20000000000 */
[----:B------:R2:W-:Y:S01]  /*110f0*/  LDGSTS.E [R2+0x60600], desc[UR20][R10.64], !P4 ;  /* 0x606000000a027fae */ /* 0x0005e2000e1a1014 */
[----:B-1----:R-:W-:-:S04]  /*11100*/  IMAD.WIDE R12, R245, 0x4, R176 ;  /* 0x00000004f50c7825 */ /* 0x002fc800078e02b0 */
[----:B------:R-:W-:Y:S01]  /*11110*/  VIADD R130, R130, 0xffffff0a ;  /* 0xffffff0a82827836 */ /* 0x000fe20000000000 */
[----:B------:R1:W-:Y:S01]  /*11120*/  STL.64 [R1+0x410], R16 ;  /* 0x0004101001007387 */ /* 0x0003e20000100a00 */
[----:B------:R-:W-:Y:S01]  /*11130*/  ISETP.GE.U32.AND P4, PT, R4, 0x7ffffefc, PT ;  /* 0x7ffffefc0400780c */ /* 0x000fe20003f86070 */
[----:B---3--:R-:W-:Y:S01]  /*11140*/  VIADD R30, R30, 0xffffff16 ;  /* 0xffffff161e1e7836 */ /* 0x008fe20000000000 */
[----:B------:R-:W-:Y:S01]  /*11150*/  IADD3 R138, PT, PT, R138, -0xf7, RZ ;  /* 0xffffff098a8a7810 */ /* 0x000fe20007ffe0ff */
[----:B------:R1:W-:Y:S01]  /*11160*/  LDGSTS.E [R2+0x60800], desc[UR20][R16.64], !P2 ;  /* 0x6080000010027fae */ /* 0x0003e2000d1a1014 */
[----:B------:R-:W-:Y:S01]  /*11170*/  VIADD R46, R46, 0xffffff14 ;  /* 0xffffff142e2e7836 */ /* 0x000fe20000000000 */
[----:B------:R-:W3:Y:S01]  /*11180*/  LDC R170, c[0x0][0x3a0] ;  /* 0x0000e800ffaa7b82 */ /* 0x000ee20000000800 */
[C---:B--2---:R-:W-:Y:S01]  /*11190*/  IMAD.WIDE R10, R245.reuse, 0x4, R178 ;  /* 0x00000004f50a7825 */ /* 0x044fe200078e02b2 */
[----:B------:R2:W-:Y:S04]  /*111a0*/  STL.64 [R1+0x408], R14 ;  /* 0x0004080e01007387 */ /* 0x0005e80000100a00 */
[----:B------:R2:W-:Y:S01]  /*111b0*/  LDGSTS.E [R2+0x60a00], desc[UR20][R14.64], !P2 ;  /* 0x60a000000e027fae */ /* 0x0005e2000d1a1014 */
[----:B------:R-:W-:Y:S01]  /*111c0*/  VIADD R4, R8, 0xffffff3a ;  /* 0xffffff3a08047836 */ /* 0x000fe20000000000 */
[----:B------:R-:W4:Y:S02]  /*111d0*/  LDC R178, c[0x0][0x3a0] ;  /* 0x0000e800ffb27b82 */ /* 0x000f240000000800 */
[----:B------:R5:W-:Y:S01]  /*111e0*/  STL.64 [R1+0x400], R12 ;  /* 0x0004000c01007387 */ /* 0x000be20000100a00 */
[----:B------:R-:W-:-:S03]  /*111f0*/  IMAD.WIDE R8, R245, 0x4, R186 ;  /* 0x00000004f5087825 */ /* 0x000fc600078e02ba */
[----:B------:R5:W-:Y:S01]  /*11200*/  LDGSTS.E [R2+0x60c00], desc[UR20][R12.64], !P2 ;  /* 0x60c000000c027fae */ /* 0x000be2000d1a1014 */
[C---:B-1----:R-:W-:Y:S01]  /*11210*/  IMAD.WIDE R16, R245.reuse, 0x4, R230 ;  /* 0x00000004f5107825 */ /* 0x042fe200078e02e6 */
[----:B------:R-:W1:Y:S02]  /*11220*/  LDC R186, c[0x0][0x3a0] ;  /* 0x0000e800ffba7b82 */ /* 0x000e640000000800 */
[----:B------:R5:W-:Y:S01]  /*11230*/  STL.64 [R1+0x3f8], R10 ;  /* 0x0003f80a01007387 */ /* 0x000be20000100a00 */
[----:B--2---:R-:W-:-:S03]  /*11240*/  IMAD.WIDE R14, R245, 0x4, R180 ;  /* 0x00000004f50e7825 */ /* 0x004fc600078e02b4 */
[----:B------:R2:W-:Y:S01]  /*11250*/  LDGSTS.E [R2+0x60e00], desc[UR20][R10.64], !P2 ;  /* 0x60e000000a027fae */ /* 0x0005e2000d1a1014 */
[----:B-----5:R-:W-:-:S03]  /*11260*/  IMAD.WIDE R12, R245, 0x4, R182 ;  /* 0x00000004f50c7825 */ /* 0x020fc600078e02b6 */
[----:B------:R5:W-:Y:S04]  /*11270*/  STL.64 [R1+0x3f0], R14 ;  /* 0x0003f00e01007387 */ /* 0x000be80000100a00 */
[----:B------:R5:W-:Y:S01]  /*11280*/  LDGSTS.E [R2+0x61000], desc[UR20][R14.64], !P3 ;  /* 0x610000000e027fae */ /* 0x000be2000d9a1014 */
[----:B--2---:R-:W-:-:S03]  /*11290*/  IMAD.WIDE R10, R245, 0x4, R184 ;  /* 0x00000004f50a7825 */ /* 0x004fc600078e02b8 */
[----:B------:R2:W-:Y:S04]  /*112a0*/  STL.64 [R1+0x3e8], R12 ;  /* 0x0003e80c01007387 */ /* 0x0005e80000100a00 */
[----:B------:R2:W-:Y:S01]  /*112b0*/  LDGSTS.E [R2+0x61200], desc[UR20][R12.64], !P3 ;  /* 0x612000000c027fae */ /* 0x0005e2000d9a1014 */
[----:B-----5:R-:W-:-:S03]  /*112c0*/  IMAD.WIDE R14, R245, 0x4, R188 ;  /* 0x00000004f50e7825 */ /* 0x020fc600078e02bc */
[----:B------:R5:W-:Y:S01]  /*112d0*/  STL.64 [R1+0x3e0], R10 ;  /* 0x0003e00a01007387 */ /* 0x000be20000100a00 */
[----:B------:R-:W-:-:S03]  /*112e0*/  ISETP.GE.U32.AND P2, PT, R4, 0x7ffffefb, PT ;  /* 0x7ffffefb0400780c */ /* 0x000fc60003f46070 */
[----:B------:R5:W-:Y:S01]  /*112f0*/  LDGSTS.E [R2+0x61400], desc[UR20][R10.64], !P3 ;  /* 0x614000000a027fae */ /* 0x000be2000d9a1014 */
[----:B--2---:R-:W-:-:S03]  /*11300*/  IMAD.WIDE R12, R245, 0x4, R190 ;  /* 0x00000004f50c7825 */ /* 0x004fc600078e02be */
[----:B------:R2:W-:Y:S04]  /*11310*/  STL.64 [R1+0x3d8], R8 ;  /* 0x0003d80801007387 */ /* 0x0005e80000100a00 */
[----:B------:R2:W-:Y:S01]  /*11320*/  LDGSTS.E [R2+0x61600], desc[UR20][R8.64], !P3 ;  /* 0x6160000008027fae */ /* 0x0005e2000d9a1014 */
[----:B-----5:R-:W-:-:S03]  /*11330*/  IMAD.WIDE R10, R245, 0x4, R192 ;  /* 0x00000004f50a7825 */ /* 0x020fc600078e02c0 */
[----:B------:R5:W-:Y:S01]  /*11340*/  STL.64 [R1+0x3d0], R14 ;  /* 0x0003d00e01007387 */ /* 0x000be20000100a00 */
[----:B------:R-:W-:Y:S02]  /*11350*/  IADD3 R4, PT, PT, R5, -0xc7, RZ ;  /* 0xffffff3905047810 */ /* 0x000fe40007ffe0ff */
[----:B------:R-:W1:Y:S01]  /*11360*/  LDC R5, c[0x0][0x3a0] ;  /* 0x0000e800ff057b82 */ /* 0x000e620000000800 */
[----:B------:R5:W-:Y:S01]  /*11370*/  LDGSTS.E [R2+0x61800], desc[UR20][R14.64], !P6 ;  /* 0x618000000e027fae */ /* 0x000be2000f1a1014 */
[----:B--2---:R-:W-:-:S03]  /*11380*/  IMAD.WIDE R8, R245, 0x4, R194 ;  /* 0x00000004f5087825 */ /* 0x004fc600078e02c2 */
[----:B------:R2:W-:Y:S01]  /*11390*/  STL.64 [R1+0x3c8], R12 ;  /* 0x0003c80c01007387 */ /* 0x0005e20000100a00 */
[----:B------:R-:W-:Y:S01]  /*113a0*/  ISETP.GE.U32.AND P3, PT, R4, 0x7ffffefa, PT ;  /* 0x7ffffefa0400780c */ /* 0x000fe20003f66070 */
[----:B------:R-:W-:Y:S02]  /*113b0*/  VIADD R62, R62, 0xffffff12 ;  /* 0xffffff123e3e7836 */ /* 0x000fe40000000000 */
[----:B------:R2:W-:Y:S01]  /*113c0*/  LDGSTS.E [R2+0x61a00], desc[UR20][R12.64], !P6 ;  /* 0x61a000000c027fae */ /* 0x0005e2000f1a1014 */
[----:B------:R-:W-:Y:S02]  /*113d0*/  VIADD R146, R146, 0xffffff08 ;  /* 0xffffff0892927836 */ /* 0x000fe40000000000 */
[----:B------:R-:W-:Y:S01]  /*113e0*/  VIADD R154, R154, 0xffffff07 ;  /* 0xffffff079a9a7836 */ /* 0x000fe20000000000 */
[----:B------:R4:W-:Y:S01]  /*113f0*/  STL.64 [R1+0x3c0], R10 ;  /* 0x0003c00a01007387 */ /* 0x0009e20000100a00 */
[----:B-----5:R-:W-:-:S04]  /*11400*/  IMAD.WIDE R14, R245, 0x4, R196 ;  /* 0x00000004f50e7825 */ /* 0x020fc800078e02c4 */
[----:B------:R-:W-:Y:S01]  /*11410*/  VIADD R162, R162, 0xffffff06 ;  /* 0xffffff06a2a27836 */ /* 0x000fe20000000000 */
[----:B------:R4:W-:Y:S01]  /*11420*/  LDGSTS.E [R2+0x61c00], desc[UR20][R10.64], !P6 ;  /* 0x61c000000a027fae */ /* 0x0009e2000f1a1014 */
[----:B---3--:R-:W-:Y:S01]  /*11430*/  IADD3 R170, PT, PT, R170, -0xfb, RZ ;  /* 0xffffff05aaaa7810 */ /* 0x008fe20007ffe0ff */
[C---:B--2---:R-:W-:Y:S01]  /*11440*/  IMAD.WIDE R12, R245.reuse, 0x4, R198 ;  /* 0x00000004f50c7825 */ /* 0x044fe200078e02c6 */
[----:B------:R-:W2:Y:S01]  /*11450*/  LDC R194, c[0x0][0x3a0] ;  /* 0x0000e800ffc27b82 */ /* 0x000ea20000000800 */
[----:B------:R3:W-:Y:S04]  /*11460*/  STL.64 [R1+0x3b8], R8 ;  /* 0x0003b80801007387 */ /* 0x0007e80000100a00 */
[----:B------:R3:W-:Y:S01]  /*11470*/  LDGSTS.E [R2+0x61e00], desc[UR20][R8.64], !P6 ;  /* 0x61e0000008027fae */ /* 0x0007e2000f1a1014 */
[----:B----4-:R-:W-:-:S03]  /*11480*/  IMAD.WIDE R10, R245, 0x4, R200 ;  /* 0x00000004f50a7825 */ /* 0x010fc600078e02c8 */
[----:B------:R4:W-:Y:S04]  /*11490*/  STL.64 [R1+0x3b0], R14 ;  /* 0x0003b00e01007387 */ /* 0x0009e80000100a00 */
[----:B------:R4:W-:Y:S01]  /*114a0*/  LDGSTS.E [R2+0x62000], desc[UR20][R14.64], !P4 ;  /* 0x620000000e027fae */ /* 0x0009e2000e1a1014 */
[----:B---3--:R-:W-:-:S03]  /*114b0*/  IMAD.WIDE R8, R245, 0x4, R202 ;  /* 0x00000004f5087825 */ /* 0x008fc600078e02ca */
[----:B------:R3:W-:Y:S01]  /*114c0*/  STL.64 [R1+0x3a8], R12 ;  /* 0x0003a80c01007387 */ /* 0x0007e20000100a00 */
[----:B------:R-:W-:-:S03]  /*114d0*/  VIADD R4, R6, 0xffffff38 ;  /* 0xffffff3806047836 */ /* 0x000fc60000000000 */
[----:B------:R3:W-:Y:S01]  /*114e0*/  LDGSTS.E [R2+0x62200], desc[UR20][R12.64], !P4 ;  /* 0x622000000c027fae */ /* 0x0007e2000e1a1014 */
[----:B------:R-:W5:Y:S01]  /*114f0*/  LDC R6, c[0x0][0x3a0] ;  /* 0x0000e800ff067b82 */ /* 0x000f620000000800 */
[C---:B----4-:R-:W-:Y:S02]  /*11500*/  IMAD.WIDE R14, R245.reuse, 0x4, R204 ;  /* 0x00000004f50e7825 */ /* 0x050fe400078e02cc */
[----:B------:R4:W-:Y:S04]  /*11510*/  STL.64 [R1+0x3a0], R10 ;  /* 0x0003a00a01007387 */ /* 0x0009e80000100a00 */
[----:B------:R4:W-:Y:S01]  /*11520*/  LDGSTS.E [R2+0x62400], desc[UR20][R10.64], !P4 ;  /* 0x624000000a027fae */ /* 0x0009e2000e1a1014 */
[----:B---3--:R-:W-:-:S03]  /*11530*/  IMAD.WIDE R12, R245, 0x4, R206 ;  /* 0x00000004f50c7825 */ /* 0x008fc600078e02ce */
[----:B------:R3:W-:Y:S04]  /*11540*/  STL.64 [R1+0x398], R8 ;  /* 0x0003980801007387 */ /* 0x0007e80000100a00 */
[----:B------:R3:W-:Y:S01]  /*11550*/  LDGSTS.E [R2+0x62600], desc[UR20][R8.64], !P4 ;  /* 0x6260000008027fae */ /* 0x0007e2000e1a1014 */
[----:B----4-:R-:W-:-:S03]  /*11560*/  IMAD.WIDE R10, R245, 0x4, R208 ;  /* 0x00000004f50a7825 */ /* 0x010fc600078e02d0 */
[----:B------:R4:W-:Y:S01]  /*11570*/  STL.64 [R1+0x390], R14 ;  /* 0x0003900e01007387 */ /* 0x0009e20000100a00 */
[----:B------:R-:W-:-:S03]  /*11580*/  ISETP.GE.U32.AND P6, PT, R4, 0x7ffffef9, PT ;  /* 0x7ffffef90400780c */ /* 0x000fc60003fc6070 */
[----:B------:R4:W-:Y:S01]  /*11590*/  LDGSTS.E [R2+0x62800], desc[UR20][R14.64], !P2 ;  /* 0x628000000e027fae */ /* 0x0009e2000d1a1014 */
[----:B---3--:R-:W-:-:S03]  /*115a0*/  IMAD.WIDE R8, R245, 0x4, R210 ;  /* 0x00000004f5087825 */ /* 0x008fc600078e02d2 */
[----:B------:R3:W-:Y:S01]  /*115b0*/  STL.64 [R1+0x388], R12 ;  /* 0x0003880c01007387 */ /* 0x0007e20000100a00 */
[----:B------:R-:W1:Y:S03]  /*115c0*/  LDC R210, c[0x0][0x3a0] ;  /* 0x0000e800ffd27b82 */ /* 0x000e660000000800 */
[----:B------:R3:W-:Y:S01]  /*115d0*/  LDGSTS.E [R2+0x62a00], desc[UR20][R12.64], !P2 ;  /* 0x62a000000c027fae */ /* 0x0007e2000d1a1014 */
[----:B------:R-:W-:Y:S02]  /*115e0*/  VIADD R4, R7, 0xffffff37 ;  /* 0xffffff3707047836 */ /* 0x000fe40000000000 */
[C---:B----4-:R-:W-:Y:S01]  /*115f0*/  IMAD.WIDE R14, R245.reuse, 0x4, R212 ;  /* 0x00000004f50e7825 */ /* 0x050fe200078e02d4 */
[----:B------:R4:W-:Y:S01]  /*11600*/  STL.64 [R1+0x380], R10 ;  /* 0x0003800a01007387 */ /* 0x0009e20000100a00 */
[----:B------:R-:W1:Y:S03]  /*11610*/  LDC R7, c[0x0][0x3a0] ;  /* 0x0000e800ff077b82 */ /* 0x000e660000000800 */
        /* <DEDUP_REMOVED lines=19> */
[----:B------:R-:W4:Y:S04]  /*11750*/  LDL.LU.64 R246, [R1+0xa50] ;  /* 0x000a500001f67983 */ /* 0x000f280000300a00 */
[----:B------:R-:W2:Y:S01]  /*11760*/  LDL.LU.64 R250, [R1+0x2f8] ;  /* 0x0002f80001fa7983 */ /* 0x000ea20000300a00 */
[----:B---3--:R-:W-:-:S03]  /*11770*/  IMAD.WIDE R8, R245, 0x4, R226 ;  /* 0x00000004f5087825 */ /* 0x008fc600078e02e2 */
[----:B------:R3:W-:Y:S04]  /*11780*/  STL.64 [R1+0x350], R14 ;  /* 0x0003500e01007387 */ /* 0x0007e80000100a00 */
[----:B------:R-:W-:Y:S04]  /*11790*/  STL.64 [R1+0x348], R12 ;  /* 0x0003480c01007387 */ /* 0x000fe80000100a00 */
[----:B------:R-:W-:Y:S04]  /*117a0*/  LDGSTS.E [R2+0x63800], desc[UR20][R14.64], !P6 ;  /* 0x638000000e027fae */ /* 0x000fe8000f1a1014 */
[----:B------:R1:W-:Y:S04]  /*117b0*/  STL.64 [R1+0x340], R10 ;  /* 0x0003400a01007387 */ /* 0x0003e80000100a00 */
[----:B------:R-:W-:Y:S04]  /*117c0*/  LDGSTS.E [R2+0x63a00], desc[UR20][R12.64], !P6 ;  /* 0x63a000000c027fae */ /* 0x000fe8000f1a1014 */
[----:B------:R1:W-:Y:S04]  /*117d0*/  STL.64 [R1+0x338], R8 ;  /* 0x0003380801007387 */ /* 0x0003e80000100a00 */
[----:B------:R1:W-:Y:S04]  /*117e0*/  LDGSTS.E [R2+0x63c00], desc[UR20][R10.64], !P6 ;  /* 0x63c000000a027fae */ /* 0x0003e8000f1a1014 */
[----:B------:R-:W2:Y:S04]  /*117f0*/  LDL.LU.64 R22, [R1+0xa48] ;  /* 0x000a480001167983 */ /* 0x000ea80000300a00 */
[----:B------:R5:W-:Y:S04]  /*11800*/  LDGSTS.E [R2+0x63e00], desc[UR20][R8.64], !P6 ;  /* 0x63e0000008027fae */ /* 0x000be8000f1a1014 */
[----:B---3--:R-:W3:Y:S01]  /*11810*/  LDL.LU.64 R14, [R1+0x2e8] ;  /* 0x0002e800010e7983 */ /* 0x008ee20000300a00 */
[----:B-1----:R-:W-:-:S03]  /*11820*/  IMAD.WIDE R10, R245, 0x4, R232 ;  /* 0x00000004f50a7825 */ /* 0x002fc600078e02e8 */
[----:B------:R-:W3:Y:S01]  /*11830*/  LDL.LU.64 R12, [R1+0xa28] ;  /* 0x000a2800010c7983 */ /* 0x000ee20000300a00 */
[----:B-----5:R-:W-:-:S03]  /*11840*/  IMAD.WIDE R8, R245, 0x4, R234 ;  /* 0x00000004f5087825 */ /* 0x020fc600078e02ea */
[----:B------:R-:W5:Y:S04]  /*11850*/  LDL.LU.64 R24, [R1+0x2d8] ;  /* 0x0002d80001187983 */ /* 0x000f680000300a00 */
[----:B------:R1:W-:Y:S04]  /*11860*/  STL.64 [R1+0x330], R18 ;  /* 0x0003301201007387 */ /* 0x0003e80000100a00 */
[----:B------:R-:W-:Y:S04]  /*11870*/  STL.64 [R1+0x328], R16 ;  /* 0x0003281001007387 */ /* 0x000fe80000100a00 */
[----:B------:R1:W-:Y:S04]  /*11880*/  LDGSTS.E [R2+0x64000], desc[UR20][R18.64], !P4 ;  /* 0x6400000012027fae */ /* 0x0003e8000e1a1014 */
[----:B------:R1:W-:Y:S04]  /*11890*/  STL.64 [R1+0x320], R10 ;  /* 0x0003200a01007387 */ /* 0x0003e80000100a00 */
[----:B------:R4:W-:Y:S04]  /*118a0*/  LDGSTS.E [R2+0x64200], desc[UR20][R16.64], !P4 ;  /* 0x6420000010027fae */ /* 0x0009e8000e1a1014 */
[----:B------:R2:W-:Y:S04]  /*118b0*/  STL.64 [R1+0x318], R8 ;  /* 0x0003180801007387 */ /* 0x0005e80000100a00 */
[----:B------:R-:W-:Y:S01]  /*118c0*/  LDGSTS.E [R2+0x64400], desc[UR20][R10.64], !P4 ;  /* 0x644000000a027fae */ /* 0x000fe2000e1a1014 */
[----:B------:R-:W-:-:S02]  /*118d0*/  VIADD R4, R5, 0xffffff36 ;  /* 0xffffff3605047836 */ /* 0x000fc40000000000 */
[----:B-1----:R-:W-:Y:S01]  /*118e0*/  IMAD.WIDE R18, R245, 0x4, R238 ;  /* 0x00000004f5127825 */ /* 0x002fe200078e02ee */
[----:B------:R2:W-:Y:S01]  /*118f0*/  LDGSTS.E [R2+0x64600], desc[UR20][R8.64], !P4 ;  /* 0x6460000008027fae */ /* 0x0005e2000e1a1014 */
[----:B------:R-:W1:Y:S03]  /*11900*/  LDC R5, c[0x0][0x3a0] ;  /* 0x0000e800ff057b82 */ /* 0x000e660000000800 */
[----:B------:R-:W5:Y:S04]  /*11910*/  LDL.LU.64 R10, [R1+0x2d0] ;  /* 0x0002d000010a7983 */ /* 0x000f680000300a00 */
[----:B------:R-:W5:Y:S01]  /*11920*/  LDL.LU.64 R248, [R1+0xa20] ;  /* 0x000a200001f87983 */ /* 0x000f620000300a00 */
[----:B------:R-:W-:-:S02]  /*11930*/  ISETP.GE.U32.AND P2, PT, R4, 0x7ffffef7, PT ;  /* 0x7ffffef70400780c */ /* 0x000fc40003f46070 */
[----:B------:R-:W-:Y:S01]  /*11940*/  IADD3 R4, PT, PT, R6, -0xcb, RZ ;  /* 0xffffff3506047810 */ /* 0x000fe20007ffe0ff */
[----:B------:R-:W-:Y:S01]  /*11950*/  STL.64 [R1+0x310], R26 ;  /* 0x0003101a01007387 */ /* 0x000fe20000100a00 */
[----:B------:R-:W1:Y:S02]  /*11960*/  LDC R6, c[0x0][0x3a0] ;  /* 0x0000e800ff067b82 */ /* 0x000e640000000800 */
[----:B------:R-:W-:Y:S01]  /*11970*/  ISETP.GE.U32.AND P3, PT, R4, 0x7ffffef6, PT ;  /* 0x7ffffef60400780c */ /* 0x000fe20003f66070 */
[----:B------:R-:W5:Y:S04]  /*11980*/  LDL.LU.64 R20, [R1+0x2c0] ;  /* 0x0002c00001147983 */ /* 0x000f680000300a00 */
[----:B------:R1:W-:Y:S04]  /*11990*/  STL.64 [R1+0x308], R18 ;  /* 0x0003081201007387 */ /* 0x0003e80000100a00 */
[----:B------:R-:W-:Y:S04]  /*119a0*/  LDGSTS.E [R2+0x64800], desc[UR20][R26.64], !P2 ;  /* 0x648000001a027fae */ /* 0x000fe8000d1a1014 */
[----:B------:R-:W-:Y:S01]  /*119b0*/  LDGSTS.E [R2+0x64a00], desc[UR20][R18.64], !P2 ;  /* 0x64a0000012027fae */ /* 0x000fe2000d1a1014 */
[----:B----4-:R-:W-:-:S04]  /*119c0*/  IMAD.WIDE R16, R245, 0x4, R246 ;  /* 0x00000004f5107825 */ /* 0x010fc800078e02f6 */
[C---:B--2---:R-:W-:Y:S01]  /*119d0*/  IMAD.WIDE R8, R245.reuse, 0x4, R250 ;  /* 0x00000004f5087825 */ /* 0x044fe200078e02fa */
[----:B------:R-:W-:Y:S04]  /*119e0*/  LDGSTS.E [R2+0x64c00], desc[UR20][R16.64], !P2 ;  /* 0x64c0000010027fae */ /* 0x000fe8000d1a1014 */
[----:B------:R-:W2:Y:S04]  /*119f0*/  LDL.LU.64 R250, [R1+0xa18] ;  /* 0x000a180001fa7983 */ /* 0x000ea80000300a00 */
[----:B------:R4:W-:Y:S04]  /*11a00*/  STL.64 [R1+0x300], R16 ;  /* 0x0003001001007387 */ /* 0x0009e80000100a00 */
[----:B------:R5:W-:Y:S04]  /*11a10*/  STL.64 [R1+0x2f8], R8 ;  /* 0x0002f80801007387 */ /* 0x000be80000100a00 */
[----:B-1----:R-:W2:Y:S04]  /*11a20*/  LDL.LU.64 R18, [R1+0x2b0] ;  /* 0x0002b00001127983 */ /* 0x002ea80000300a00 */
[----:B----4-:R-:W4:Y:S04]  /*11a30*/  LDL.LU.64 R16, [R1+0xa10] ;  /* 0x000a100001107983 */ /* 0x010f280000300a00 */
[----:B------:R5:W-:Y:S04]  /*11a40*/  LDGSTS.E [R2+0x64e00], desc[UR20][R8.64], !P2 ;  /* 0x64e0000008027fae */ /* 0x000be8000d1a1014 */
[----:B------:R-:W4:Y:S01]  /*11a50*/  LDL.LU.64 R242, [R1+0x2a0] ;  /* 0x0002a00001f27983 */ /* 0x000f220000300a00 */
[----:B------:R-:W-:-:S03]  /*11a60*/  IMAD.WIDE R22, R245, 0x4, R22 ;  /* 0x00000004f5167825 */ /* 0x000fc600078e0216 */
[----:B------:R-:W4:Y:S01]  /*11a70*/  LDL.LU.64 R246, [R1+0x298] ;  /* 0x0002980001f67983 */ /* 0x000f220000300a00 */
[----:B---3--:R-:W-:-:S03]  /*11a80*/  IMAD.WIDE R14, R245, 0x4, R14 ;  /* 0x00000004f50e7825 */ /* 0x008fc600078e020e */
[----:B------:R-:W-:Y:S01]  /*11a90*/  STL.64 [R1+0x2f0], R22 ;  /* 0x0002f01601007387 */ /* 0x000fe20000100a00 */
[----:B------:R-:W-:-:S03]  /*11aa0*/  IMAD.WIDE R12, R245, 0x4, R12 ;  /* 0x00000004f50c7825 */ /* 0x000fc600078e020c */
[----:B------:R1:W-:Y:S01]  /*11ab0*/  STL.64 [R1+0x2e8], R14 ;  /* 0x0002e80e01007387 */ /* 0x0003e20000100a00 */
[----:B-----5:R-:W-:-:S03]  /*11ac0*/  IMAD.WIDE R8, R245, 0x4, R24 ;  /* 0x00000004f5087825 */ /* 0x020fc600078e0218 */
[----:B------:R3:W-:Y:S04]  /*11ad0*/  LDGSTS.E [R2+0x65000], desc[UR20][R22.64], !P3 ;  /* 0x6500000016027fae */ /* 0x0007e8000d9a1014 */
[----:B------:R5:W-:Y:S04]  /*11ae0*/  STL.64 [R1+0x2e0], R12 ;  /* 0x0002e00c01007387 */ /* 0x000be80000100a00 */
[----:B------:R-:W-:Y:S04]  /*11af0*/  LDGSTS.E [R2+0x65200], desc[UR20][R14.64], !P3 ;  /* 0x652000000e027fae */ /* 0x000fe8000d9a1014 */
[----:B------:R2:W-:Y:S04]  /*11b00*/  STL.64 [R1+0x2d8], R8 ;  /* 0x0002d80801007387 */ /* 0x0005e80000100a00 */
[----:B------:R-:W-:Y:S04]  /*11b10*/  LDGSTS.E [R2+0x65400], desc[UR20][R12.64], !P3 ;  /* 0x654000000c027fae */ /* 0x000fe8000d9a1014 */
[----:B-1----:R-:W4:Y:S01]  /*11b20*/  LDL.LU.64 R14, [R1+0xa08] ;  /* 0x000a0800010e7983 */ /* 0x002f220000300a00 */
[----:B------:R-:W-:-:S02]  /*11b30*/  VIADD R4, R7, 0xffffff34 ;  /* 0xffffff3407047836 */ /* 0x000fc40000000000 */
[----:B------:R-:W1:Y:S01]  /*11b40*/  LDC R7, c[0x0][0x3a0] ;  /* 0x0000e800ff077b82 */ /* 0x000e620000000800 */
[----:B------:R2:W-:Y:S04]  /*11b50*/  LDGSTS.E [R2+0x65600], desc[UR20][R8.64], !P3 ;  /* 0x6560000008027fae */ /* 0x0005e8000d9a1014 */
[----:B-----5:R-:W5:Y:S01]  /*11b60*/  LDL.LU.64 R12, [R1+0x288] ;  /* 0x00028800010c7983 */ /* 0x020f620000300a00 */
[----:B------:R-:W-:-:S04]  /*11b70*/  IMAD.WIDE R24, R245, 0x4, R10 ;  /* 0x00000004f5187825 */ /* 0x000fc800078e020a */
[----:B---3--:R-:W-:Y:S01]  /*11b80*/  IMAD.WIDE R22, R245, 0x4, R248 ;  /* 0x00000004f5167825 */ /* 0x008fe200078e02f8 */
[----:B------:R-:W-:Y:S04]  /*11b90*/  STL.64 [R1+0x2d0], R24 ;  /* 0x0002d01801007387 */ /* 0x000fe80000100a00 */
[----:B------:R-:W3:Y:S04]  /*11ba0*/  LDL.LU.64 R10, [R1+0xa00] ;  /* 0x000a0000010a7983 */ /* 0x000ee80000300a00 */
[----:B------:R4:W-:Y:S04]  /*11bb0*/  STL.64 [R1+0x2c8], R22 ;  /* 0x0002c81601007387 */ /* 0x0009e80000100a00 */
[----:B------:R-:W3:Y:S01]  /*11bc0*/  LDL.LU.64 R248, [R1+0x278] ;  /* 0x0002780001f87983 */ /* 0x000ee20000300a00 */
[----:B------:R-:W-:Y:S01]  /*11bd0*/  ISETP.GE.U32.AND P6, PT, R4, 0x7ffffef5, PT ;  /* 0x7ffffef50400780c */ /* 0x000fe20003fc6070 */
[----:B------:R-:W-:-:S02]  /*11be0*/  VIADD R4, R5, 0xffffff33 ;  /* 0xffffff3305047836 */ /* 0x000fc40000000000 */
[C---:B------:R-:W-:Y:S01]  /*11bf0*/  IMAD.WIDE R20, R245.reuse, 0x4, R20 ;  /* 0x00000004f5147825 */ /* 0x040fe200078e0214 */
[----:B------:R-:W1:Y:S02]  /*11c00*/  LDC R5, c[0x0][0x3a0] ;  /* 0x0000e800ff057b82 */ /* 0x000e640000000800 */
[----:B------:R-:W-:Y:S02]  /*11c10*/  ISETP.GE.U32.AND P4, PT, R4, 0x7ffffef4, PT ;  /* 0x7ffffef40400780c */ /* 0x000fe40003f86070 */
[----:B------:R1:W-:Y:S05]  /*11c20*/  STL.64 [R1+0x2c0], R20 ;  /* 0x0002c01401007387 */ /* 0x0003ea0000100a00 */
[----:B------:R-:W-:Y:S04]  /*11c30*/  LDGSTS.E [R2+0x65800], desc[UR20][R24.64], !P6 ;  /* 0x6580000018027fae */ /* 0x000fe8000f1a1014 */
[----:B------:R4:W-:Y:S04]  /*11c40*/  LDGSTS.E [R2+0x65a00], desc[UR20][R22.64], !P6 ;  /* 0x65a0000016027fae */ /* 0x0009e8000f1a1014 */
[----:B------:R-:W-:Y:S01]  /*11c50*/  LDGSTS.E [R2+0x65c00], desc[UR20][R20.64], !P6 ;  /* 0x65c0000014027fae */ /* 0x000fe2000f1a1014 */
[----:B--2---:R-:W-:-:S05]  /*11c60*/  IMAD.WIDE R8, R245, 0x4, R250 ;  /* 0x00000004f5087825 */ /* 0x004fca00078e02fa */
[----:B------:R2:W-:Y:S04]  /*11c70*/  STL.64 [R1+0x2b8], R8 ;  /* 0x0002b80801007387 */ /* 0x0005e80000100a00 */
[----:B------:R-:W3:Y:S01]  /*11c80*/  LDL.LU.64 R250, [R1+0x9f8] ;  /* 0x0009f80001fa7983 */ /* 0x000ee20000300a00 */
[----:B------:R-:W-:-:S03]  /*11c90*/  IMAD.WIDE R26, R245, 0x4, R18 ;  /* 0x00000004f51a7825 */ /* 0x000fc600078e0212 */
[----:B------:R2:W-:Y:S01]  /*11ca0*/  LDGSTS.E [R2+0x65e00], desc[UR20][R8.64], !P6 ;  /* 0x65e0000008027fae */ /* 0x0005e2000f1a1014 */
[----:B----4-:R-:W-:-:S03]  /*11cb0*/  IMAD.WIDE R22, R245, 0x4, R16 ;  /* 0x00000004f5167825 */ /* 0x010fc600078e0210 */
[----:B------:R-:W-:Y:S04]  /*11cc0*/  STL.64 [R1+0x2b0], R26 ;  /* 0x0002b01a01007387 */ /* 0x000fe80000100a00 */
[----:B-1----:R-:W4:Y:S01]  /*11cd0*/  LDL.LU.64 R20, [R1+0x268] ;  /* 0x0002680001147983 */ /* 0x002f220000300a00 */
[----:B------:R-:W-:-:S03]  /*11ce0*/  IMAD.WIDE R16, R245, 0x4, R242 ;  /* 0x00000004f5107825 */ /* 0x000fc600078e02f2 */
[----:B------:R-:W-:Y:S01]  /*11cf0*/  STL.64 [R1+0x2a8], R22 ;  /* 0x0002a81601007387 */ /* 0x000fe20000100a00 */
[----:B--2---:R-:W-:-:S03]  /*11d00*/  IMAD.WIDE R8, R245, 0x4, R246 ;  /* 0x00000004f5087825 */ /* 0x004fc600078e02f6 */
[----:B------:R-:W2:Y:S04]  /*11d10*/  LDL.LU.64 R18, [R1+0x260] ;  /* 0x0002600001127983 */ /* 0x000ea80000300a00 */
[----:B------:R1:W-:Y:S04]  /*11d20*/  STL.64 [R1+0x2a0], R16 ;  /* 0x0002a01001007387 */ /* 0x0003e80000100a00 */
[----:B------:R-:W-:Y:S04]  /*11d30*/  LDGSTS.E [R2+0x66000], desc[UR20][R26.64], !P4 ;  /* 0x660000001a027fae */ /* 0x000fe8000e1a1014 */
[----:B------:R-:W2:Y:S04]  /*11d40*/  LDL.LU.64 R24, [R1+0x9f0] ;  /* 0x0009f00001187983 */ /* 0x000ea80000300a00 */
[----:B------:R-:W-:Y:S04]  /*11d50*/  LDGSTS.E [R2+0x66200], desc[UR20][R22.64], !P4 ;  /* 0x6620000016027fae */ /* 0x000fe8000e1a1014 */
[----:B------:R1:W-:Y:S04]  /*11d60*/  STL.64 [R1+0x298], R8 ;  /* 0x0002980801007387 */ /* 0x0003e80000100a00 */
[----:B------:R-:W-:Y:S04]  /*11d70*/  LDGSTS.E [R2+0x66400], desc[UR20][R16.64], !P4 ;  /* 0x6640000010027fae */ /* 0x000fe8000e1a1014 */
[----:B------:R3:W-:Y:S01]  /*11d80*/  LDGSTS.E [R2+0x66600], desc[UR20][R8.64], !P4 ;  /* 0x6660000008027fae */ /* 0x0007e2000e1a1014 */
[----:B------:R-:W-:-:S03]  /*11d90*/  IMAD.WIDE R14, R245, 0x4, R14 ;  /* 0x00000004f50e7825 */ /* 0x000fc600078e020e */
[----:B-1----:R-:W2:Y:S04]  /*11da0*/  LDL.LU.64 R16, [R1+0x250] ;  /* 0x0002500001107983 */ /* 0x002ea80000300a00 */
[----:B------:R-:W2:Y:S01]  /*11db0*/  LDL.LU.64 R242, [R1+0x9e8] ;  /* 0x0009e80001f27983 */ /* 0x000ea20000300a00 */
[----:B-----5:R-:W-:-:S03]  /*11dc0*/  IMAD.WIDE R12, R245, 0x4, R12 ;  /* 0x00000004f50c7825 */ /* 0x020fc600078e020c */
[----:B------:R-:W5:Y:S04]  /*11dd0*/  LDL.LU.64 R246, [R1+0x240] ;  /* 0x0002400001f67983 */ /* 0x000f680000300a00 */
[----:B------:R1:W-:Y:S04]  /*11de0*/  STL.64 [R1+0x290], R14 ;  /* 0x0002900e01007387 */ /* 0x0003e80000100a00 */
[----:B------:R1:W-:Y:S01]  /*11df0*/  STL.64 [R1+0x288], R12 ;  /* 0x0002880c01007387 */ /* 0x0003e20000100a00 */
[----:B---3--:R-:W-:-:S05]  /*11e00*/  IMAD.WIDE R10, R245, 0x4, R10 ;  /* 0x00000004f50a7825 */ /* 0x008fca00078e020a */
[----:B------:R3:W-:Y:S01]  /*11e10*/  STL.64 [R1+0x280], R10 ;  /* 0x0002800a01007387 */ /* 0x0007e20000100a00 */
[----:B------:R-:W-:-:S03]  /*11e20*/  IMAD.WIDE R8, R245, 0x4, R248 ;  /* 0x00000004f5087825 */ /* 0x000fc600078e02f8 */
[----:B------:R-:W5:Y:S01]  /*11e30*/  LDL.LU.64 R248, [R1+0x9e0] ;  /* 0x0009e00001f87983 */ /* 0x000f620000300a00 */
[----:B------:R-:W-:-:S03]  /*11e40*/  VIADD R4, R6, 0xffffff32 ;  /* 0xffffff3206047836 */ /* 0x000fc60000000000 */
[----:B------:R1:W-:Y:S01]  /*11e50*/  STL.64 [R1+0x278], R8 ;  /* 0x0002780801007387 */ /* 0x0003e20000100a00 */
[----:B------:R-:W2:Y:S01]  /*11e60*/  LDC R6, c[0x0][0x3a0] ;  /* 0x0000e800ff067b82 */ /* 0x000ea20000000800 */
[----:B------:R-:W-:Y:S02]  /*11e70*/  ISETP.GE.U32.AND P2, PT, R4, 0x7ffffef3, PT ;  /* 0x7ffffef30400780c */ /* 0x000fe40003f46070 */
[----:B------:R-:W-:-:S04]  /*11e80*/  IADD3 R4, PT, PT, R7, -0xcf, RZ ;  /* 0xffffff3107047810 */ /* 0x000fc80007ffe0ff */
[----:B------:R-:W-:Y:S01]  /*11e90*/  ISETP.GE.U32.AND P3, PT, R4, 0x7ffffef2, PT ;  /* 0x7ffffef20400780c */ /* 0x000fe20003f66070 */
[----:B------:R-:W2:Y:S06]  /*11ea0*/  LDC R7, c[0x0][0x3a0] ;  /* 0x0000e800ff077b82 */ /* 0x000eac0000000800 */
[----:B------:R-:W-:Y:S04]  /*11eb0*/  LDGSTS.E [R2+0x66800], desc[UR20][R14.64], !P2 ;  /* 0x668000000e027fae */ /* 0x000fe8000d1a1014 */
[----:B------:R-:W-:Y:S04]  /*11ec0*/  LDGSTS.E [R2+0x66a00], desc[UR20][R12.64], !P2 ;  /* 0x66a000000c027fae */ /* 0x000fe8000d1a1014 */
[----:B------:R-:W-:Y:S04]  /*11ed0*/  LDGSTS.E [R2+0x66c00], desc[UR20][R10.64], !P2 ;  /* 0x66c000000a027fae */ /* 0x000fe8000d1a1014 */
[----:B-1----:R-:W5:Y:S04]  /*11ee0*/  LDL.LU.64 R14, [R1+0x230] ;  /* 0x00023000010e7983 */ /* 0x002f680000300a00 */
[----:B------:R-:W5:Y:S04]  /*11ef0*/  LDL.LU.64 R12, [R1+0x228] ;  /* 0x00022800010c7983 */ /* 0x000f680000300a00 */
[----:B---3--:R-:W3:Y:S04]  /*11f00*/  LDL.LU.64 R10, [R1+0x9d8] ;  /* 0x0009d800010a7983 */ /* 0x008ee80000300a00 */
[----:B------:R1:W-:Y:S01]  /*11f10*/  LDGSTS.E [R2+0x66e00], desc[UR20][R8.64], !P2 ;  /* 0x66e0000008027fae */ /* 0x0003e2000d1a1014 */
[----:B------:R-:W-:-:S05]  /*11f20*/  IMAD.WIDE R22, R245, 0x4, R250 ;  /* 0x00000004f5167825 */ /* 0x000fca00078e02fa */
[----:B------:R-:W-:Y:S04]  /*11f30*/  STL.64 [R1+0x270], R22 ;  /* 0x0002701601007387 */ /* 0x000fe80000100a00 */
[----:B------:R-:W3:Y:S01]  /*11f40*/  LDL.LU.64 R250, [R1+0x218] ;  /* 0x0002180001fa7983 */ /* 0x000ee20000300a00 */
[----:B----4-:R-:W-:-:S03]  /*11f50*/  IMAD.WIDE R20, R245, 0x4, R20 ;  /* 0x00000004f5147825 */ /* 0x010fc600078e0214 */
[----:B------:R-:W-:Y:S01]  /*11f60*/  LDGSTS.E [R2+0x67000], desc[UR20][R22.64], !P3 ;  /* 0x6700000016027fae */ /* 0x000fe2000d9a1014 */
[----:B--2---:R-:W-:-:S03]  /*11f70*/  IMAD.WIDE R18, R245, 0x4, R18 ;  /* 0x00000004f5127825 */ /* 0x004fc600078e0212 */
[----:B------:R2:W-:Y:S04]  /*11f80*/  STL.64 [R1+0x268], R20 ;  /* 0x0002681401007387 */ /* 0x0005e80000100a00 */
[----:B------:R2:W-:Y:S01]  /*11f90*/  LDGSTS.E [R2+0x67200], desc[UR20][R20.64], !P3 ;  /* 0x6720000014027fae */ /* 0x0005e2000d9a1014 */
[----:B-1----:R-:W-:-:S03]  /*11fa0*/  IMAD.WIDE R8, R245, 0x4, R24 ;  /* 0x00000004f5087825 */ /* 0x002fc600078e0218 */
[----:B------:R5:W-:Y:S04]  /*11fb0*/  STL.64 [R1+0x260], R18 ;  /* 0x0002601201007387 */ /* 0x000be80000100a00 */
[----:B------:R1:W-:Y:S04]  /*11fc0*/  STL.64 [R1+0x258], R8 ;  /* 0x0002580801007387 */ /* 0x0003e80000100a00 */
[----:B------:R5:W-:Y:S04]  /*11fd0*/  LDGSTS.E [R2+0x67400], desc[UR20][R18.64], !P3 ;  /* 0x6740000012027fae */ /* 0x000be8000d9a1014 */
[----:B------:R-:W4:Y:S04]  /*11fe0*/  LDL.LU.64 R24, [R1+0x9d0] ;  /* 0x0009d00001187983 */ /* 0x000f280000300a00 */
[----:B------:R1:W-:Y:S01]  /*11ff0*/  LDGSTS.E [R2+0x67600], desc[UR20][R8.64], !P3 ;  /* 0x6760000008027fae */ /* 0x0003e2000d9a1014 */
[----:B------:R-:W-:-:S04]  /*12000*/  IMAD.WIDE R26, R245, 0x4, R16 ;  /* 0x00000004f51a7825 */ /* 0x000fc800078e0210 */
[C---:B--2---:R-:W-:Y:S01]  /*12010*/  IMAD.WIDE R20, R245.reuse, 0x4, R242 ;  /* 0x00000004f5147825 */ /* 0x044fe200078e02f2 */
[----:B------:R-:W-:Y:S03]  /*12020*/  STL.64 [R1+0x250], R26 ;  /* 0x0002501a01007387 */ /* 0x000fe60000100a00 */
[C---:B-----5:R-:W-:Y:S01]  /*12030*/  IMAD.WIDE R18, R245.reuse, 0x4, R246 ;  /* 0x00000004f5127825 */ /* 0x060fe200078e02f6 */
[----:B------:R-:W2:Y:S04]  /*12040*/  LDL.LU.64 R22, [R1+0x208] ;  /* 0x0002080001167983 */ /* 0x000ea80000300a00 */
[----:B------:R5:W-:Y:S04]  /*12050*/  STL.64 [R1+0x248], R20 ;  /* 0x0002481401007387 */ /* 0x000be80000100a00 */
[----:B------:R-:W2:Y:S04]  /*12060*/  LDL.LU.64 R16, [R1+0x9c8] ;  /* 0x0009c80001107983 */ /* 0x000ea80000300a00 */
[----:B------:R-:W-:Y:S04]  /*12070*/  STL.64 [R1+0x240], R18 ;  /* 0x0002401201007387 */ /* 0x000fe80000100a00 */
[----:B------:R-:W2:Y:S01]  /*12080*/  LDL.LU.64 R242, [R1+0x9c0] ;  /* 0x0009c00001f27983 */ /* 0x000ea20000300a00 */
[----:B-1----:R-:W-:-:S05]  /*12090*/  IMAD.WIDE R8, R245, 0x4, R248 ;  /* 0x00000004f5087825 */ /* 0x002fca00078e02f8 */
[----:B------:R1:W-:Y:S04]  /*120a0*/  STL.64 [R1+0x238], R8 ;  /* 0x0002380801007387 */ /* 0x0003e80000100a00 */
[----:B------:R-:W2:Y:S04]  /*120b0*/  LDL.LU.64 R246, [R1+0x9b8] ;  /* 0x0009b80001f67983 */ /* 0x000ea80000300a00 */
[----:B------:R-:W2:Y:S01]  /*120c0*/  LDL.LU.64 R248, [R1+0x9b0] ;  /* 0x0009b00001f87983 */ /* 0x000ea20000300a00 */
[----:B------:R-:W-:Y:S02]  /*120d0*/  VIADD R4, R5, 0xffffff30 ;  /* 0xffffff3005047836 */ /* 0x000fe40000000000 */
[----:B------:R-:W1:Y:S03]  /*120e0*/  LDC R5, c[0x0][0x3a0] ;  /* 0x0000e800ff057b82 */ /* 0x000e660000000800 */
[----:B------:R-:W-:Y:S01]  /*120f0*/  ISETP.GE.U32.AND P6, PT, R4, 0x7ffffef1, PT ;  /* 0x7ffffef10400780c */ /* 0x000fe20003fc6070 */
[----:B------:R-:W-:-:S04]  /*12100*/  VIADD R4, R6, 0xffffff2f ;  /* 0xffffff2f06047836 */ /* 0x000fc80000000000 */
[----:B------:R-:W1:Y:S01]  /*12110*/  LDC R6, c[0x0][0x3a0] ;  /* 0x0000e800ff067b82 */ /* 0x000e620000000800 */
[----:B------:R-:W-:Y:S01]  /*12120*/  ISETP.GE.U32.AND P4, PT, R4, 0x7ffffef0, PT ;  /* 0x7ffffef00400780c */ /* 0x000fe20003f86070 */
[----:B------:R-:W-:Y:S02]  /*12130*/  VIADD R4, R7, 0xffffff2e ;  /* 0xffffff2e07047836 */ /* 0x000fe40000000000 */
[----:B------:R-:W-:-:S04]  /*12140*/  IMAD.WIDE R14, R245, 0x4, R14 ;  /* 0x00000004f50e7825 */ /* 0x000fc800078e020e */
[----:B------:R-:W-:Y:S01]  /*12150*/  LDGSTS.E [R2+0x67800], desc[UR20][R26.64], !P6 ;  /* 0x678000001a027fae */ /* 0x000fe2000f1a1014 */
[----:B------:R-:W1:Y:S01]  /*12160*/  LDC R7, c[0x0][0x3a0] ;  /* 0x0000e800ff077b82 */ /* 0x000e620000000800 */
[----:B------:R-:W-:Y:S02]  /*12170*/  IMAD.WIDE R12, R245, 0x4, R12 ;  /* 0x00000004f50c7825 */ /* 0x000fe400078e020c */
[----:B------:R-:W-:Y:S04]  /*12180*/  LDGSTS.E [R2+0x67a00], desc[UR20][R20.64], !P6 ;  /* 0x67a0000014027fae */ /* 0x000fe8000f1a1014 */
[----:B------:R-:W-:Y:S04]  /*12190*/  LDGSTS.E [R2+0x67c00], desc[UR20][R18.64], !P6 ;  /* 0x67c0000012027fae */ /* 0x000fe8000f1a1014 */
[----:B------:R1:W-:Y:S01]  /*121a0*/  STL.64 [R1+0x230], R14 ;  /* 0x0002300e01007387 */ /* 0x0003e20000100a00 */
[----:B------:R-:W-:-:S03]  /*121b0*/  ISETP.GE.U32.AND P2, PT, R4, 0x7ffffeef, PT ;  /* 0x7ffffeef0400780c */ /* 0x000fc60003f46070 */
[----:B------:R1:W-:Y:S01]  /*121c0*/  LDGSTS.E [R2+0x67e00], desc[UR20][R8.64], !P6 ;  /* 0x67e0000008027fae */ /* 0x0003e2000f1a1014 */
[----:B---3--:R-:W-:-:S03]  /*121d0*/  IMAD.WIDE R10, R245, 0x4, R10 ;  /* 0x00000004f50a7825 */ /* 0x008fc600078e020a */
[----:B-----5:R-:W3:Y:S04]  /*121e0*/  LDL.LU.64 R20, [R1+0x9a8] ;  /* 0x0009a80001147983 */ /* 0x020ee80000300a00 */
[----:B------:R5:W-:Y:S04]  /*121f0*/  STL.64 [R1+0x228], R12 ;  /* 0x0002280c01007387 */ /* 0x000be80000100a00 */
[----:B------:R-:W-:Y:S04]  /*12200*/  LDGSTS.E [R2+0x68000], desc[UR20][R14.64], !P4 ;  /* 0x680000000e027fae */ /* 0x000fe8000e1a1014 */
[----:B------:R-:W-:Y:S04]  /*12210*/  LDGSTS.E [R2+0x68200], desc[UR20][R12.64], !P4 ;  /* 0x682000000c027fae */ /* 0x000fe8000e1a1014 */
[----:B------:R-:W-:Y:S01]  /*12220*/  LDGSTS.E [R2+0x68400], desc[UR20][R10.64], !P4 ;  /* 0x684000000a027fae */ /* 0x000fe2000e1a1014 */
[----:B-1----:R-:W-:-:S03]  /*12230*/  IMAD.WIDE R8, R245, 0x4, R250 ;  /* 0x00000004f5087825 */ /* 0x002fc600078e02fa */
[----:B------:R-:W3:Y:S04]  /*12240*/  LDL.LU.64 R250, [R1+0x9a0] ;  /* 0x0009a00001fa7983 */ /* 0x000ee80000300a00 */
[----:B------:R1:W-:Y:S04]  /*12250*/  STL.64 [R1+0x220], R10 ;  /* 0x0002200a01007387 */ /* 0x0003e80000100a00 */
[----:B------:R1:W-:Y:S04]  /*12260*/  STL.64 [R1+0x218], R8 ;  /* 0x0002180801007387 */ /* 0x0003e80000100a00 */
[----:B------:R-:W3:Y:S04]  /*12270*/  LDL.LU.64 R14, [R1+0x998] ;  /* 0x00099800010e7983 */ /* 0x000ee80000300a00 */
[----:B-----5:R-:W5:Y:S04]  /*12280*/  LDL.LU.64 R12, [R1+0x990] ;  /* 0x00099000010c7983 */ /* 0x020f680000300a00 */
[----:B------:R2:W-:Y:S04]  /*12290*/  LDGSTS.E [R2+0x68600], desc[UR20][R8.64], !P4 ;  /* 0x6860000008027fae */ /* 0x0005e8000e1a1014 */
[----:B-1----:R-:W5:Y:S04]  /*122a0*/  LDL.LU.64 R10, [R1+0x988] ;  /* 0x00098800010a7983 */ /* 0x002f680000300a00 */
[----:B------:R-:W5:Y:S01]  /*122b0*/  LDL.LU.64 R18, [R1+0x980] ;  /* 0x0009800001127983 */ /* 0x000f620000300a00 */
[----:B----4-:R-:W-:-:S05]  /*122c0*/  IMAD.WIDE R24, R245, 0x4, R24 ;  /* 0x00000004f5187825 */ /* 0x010fca00078e0218 */
[----:B------:R1:W-:Y:S04]  /*122d0*/  STL.64 [R1+0x210], R24 ;  /* 0x0002101801007387 */ /* 0x0003e80000100a00 */
[----:B------:R1:W-:Y:S01]  /*122e0*/  LDGSTS.E [R2+0x68800], desc[UR20][R24.64], !P2 ;  /* 0x6880000018027fae */ /* 0x0003e2000d1a1014 */
[----:B--2---:R-:W-:-:S04]  /*122f0*/  IMAD.WIDE R22, R245, 0x4, R22 ;  /* 0x00000004f5167825 */ /* 0x004fc800078e0216 */
[C---:B------:R-:W-:Y:S01]  /*12300*/  IMAD.WIDE R16, R245.reuse, 0x4, R16 ;  /* 0x00000004f5107825 */ /* 0x040fe200078e0210 */
[----:B------:R-:W-:Y:S03]  /*12310*/  STL.64 [R1+0x208], R22 ;  /* 0x0002081601007387 */ /* 0x000fe60000100a00 */
[----:B------:R-:W-:Y:S01]  /*12320*/  IMAD.WIDE R8, R245, 0x4, R242 ;  /* 0x00000004f5087825 */ /* 0x000fe200078e02f2 */
[----:B------:R2:W-:Y:S04]  /*12330*/  STL.64 [R1+0x200], R16 ;  /* 0x0002001001007387 */ /* 0x0005e80000100a00 */
[----:B------:R4:W-:Y:S04]  /*12340*/  LDGSTS.E [R2+0x68a00], desc[UR20][R22.64], !P2 ;  /* 0x68a0000016027fae */ /* 0x0009e8000d1a1014 */
[----:B------:R2:W-:Y:S04]  /*12350*/  STL.64 [R1+0x1f8], R8 ;  /* 0x0001f80801007387 */ /* 0x0005e80000100a00 */
[----:B------:R-:W-:Y:S01]  /*12360*/  LDGSTS.E [R2+0x68c00], desc[UR20][R16.64], !P2 ;  /* 0x68c0000010027fae */ /* 0x000fe2000d1a1014 */
[----:B------:R-:W-:-:S02]  /*12370*/  IADD3 R4, PT, PT, R5, -0xd3, RZ ;  /* 0xffffff2d05047810 */ /* 0x000fc40007ffe0ff */
[----:B------:R-:W3:Y:S01]  /*12380*/  LDC R5, c[0x0][0x3a0] ;  /* 0x0000e800ff057b82 */ /* 0x000ee20000000800 */
[----:B------:R3:W-:Y:S01]  /*12390*/  LDGSTS.E [R2+0x68e00], desc[UR20][R8.64], !P2 ;  /* 0x68e0000008027fae */ /* 0x0007e2000d1a1014 */
[----:B-1----:R-:W-:-:S03]  /*123a0*/  IMAD.WIDE R24, R245, 0x4, R246 ;  /* 0x00000004f5187825 */ /* 0x002fc600078e02f6 */
[----:B--2---:R-:W2:Y:S01]  /*123b0*/  LDL.LU.64 R16, [R1+0x978] ;  /* 0x0009780001107983 */ /* 0x004ea20000300a00 */
[----:B----4-:R-:W-:-:S03]  /*123c0*/  IMAD.WIDE R22, R245, 0x4, R248 ;  /* 0x00000004f5167825 */ /* 0x010fc600078e02f8 */
[----:B------:R-:W4:Y:S04]  /*123d0*/  LDL.LU.64 R242, [R1+0x970] ;  /* 0x0009700001f27983 */ /* 0x000f280000300a00 */
[----:B------:R-:W-:Y:S04]  /*123e0*/  STL.64 [R1+0x1f0], R24 ;  /* 0x0001f01801007387 */ /* 0x000fe80000100a00 */
[----:B------:R-:W4:Y:S04]  /*123f0*/  LDL.LU.64 R246, [R1+0x968] ;  /* 0x0009680001f67983 */ /* 0x000f280000300a00 */
[----:B------:R-:W-:Y:S04]  /*12400*/  STL.64 [R1+0x1e8], R22 ;  /* 0x0001e81601007387 */ /* 0x000fe80000100a00 */
[----:B------:R-:W4:Y:S01]  /*12410*/  LDL.LU.64 R248, [R1+0x960] ;  /* 0x0009600001f87983 */ /* 0x000f220000300a00 */
[----:B------:R-:W-:Y:S01]  /*12420*/  ISETP.GE.U32.AND P3, PT, R4, 0x7ffffeee, PT ;  /* 0x7ffffeee0400780c */ /* 0x000fe20003f66070 */
[----:B------:R-:W-:-:S02]  /*12430*/  VIADD R4, R6, 0xffffff2c ;  /* 0xffffff2c06047836 */ /* 0x000fc40000000000 */
[----:B------:R-:W1:Y:S03]  /*12440*/  LDC R6, c[0x0][0x3a0] ;  /* 0x0000e800ff067b82 */ /* 0x000e660000000800 */
[----:B------:R-:W-:-:S07]  /*12450*/  ISETP.GE.U32.AND P6, PT, R4, 0x7ffffeed, PT ;  /* 0x7ffffeed0400780c */ /* 0x000fce0003fc6070 */
[----:B------:R-:W-:Y:S04]  /*12460*/  LDGSTS.E [R2+0x69000], desc[UR20][R24.64], !P3 ;  /* 0x6900000018027fae */ /* 0x000fe8000d9a1014 */
[----:B------:R-:W-:Y:S01]  /*12470*/  LDGSTS.E [R2+0x69200], desc[UR20][R22.64], !P3 ;  /* 0x6920000016027fae */ /* 0x000fe2000d9a1014 */
[----:B---3--:R-:W-:-:S05]  /*12480*/  IMAD.WIDE R20, R245, 0x4, R20 ;  /* 0x00000004f5147825 */ /* 0x008fca00078e0214 */
[----:B------:R3:W-:Y:S04]  /*12490*/  STL.64 [R1+0x1e0], R20 ;  /* 0x0001e01401007387 */ /* 0x0007e80000100a00 */
[----:B------:R-:W-:Y:S01]  /*124a0*/  LDGSTS.E [R2+0x69400], desc[UR20][R20.64], !P3 ;  /* 0x6940000014027fae */ /* 0x000fe2000d9a1014 */
[----:B------:R-:W-:-:S05]  /*124b0*/  IMAD.WIDE R8, R245, 0x4, R250 ;  /* 0x00000004f5087825 */ /* 0x000fca00078e02fa */
[----:B------:R1:W-:Y:S04]  /*124c0*/  STL.64 [R1+0x1d8], R8 ;  /* 0x0001d80801007387 */ /* 0x0003e80000100a00 */
[----:B------:R-:W4:Y:S01]  /*124d0*/  LDL.LU.64 R250, [R1+0x958] ;  /* 0x0009580001fa7983 */ /* 0x000f220000300a00 */
[----:B------:R-:W-:-:S03]  /*124e0*/  IMAD.WIDE R14, R245, 0x4, R14 ;  /* 0x00000004f50e7825 */ /* 0x000fc600078e020e */
[----:B------:R1:W-:Y:S01]  /*124f0*/  LDGSTS.E [R2+0x69600], desc[UR20][R8.64], !P3 ;  /* 0x6960000008027fae */ /* 0x0003e2000d9a1014 */
[----:B-----5:R-:W-:-:S03]  /*12500*/  IMAD.WIDE R12, R245, 0x4, R12 ;  /* 0x00000004f50c7825 */ /* 0x020fc600078e020c */
[----:B------:R5:W-:Y:S04]  /*12510*/  STL.64 [R1+0x1d0], R14 ;  /* 0x0001d00e01007387 */ /* 0x000be80000100a00 */
[----:B---3--:R-:W3:Y:S01]  /*12520*/  LDL.LU.64 R20, [R1+0x950] ;  /* 0x0009500001147983 */ /* 0x008ee20000300a00 */
[----:B------:R-:W-:-:S03]  /*12530*/  IMAD.WIDE R10, R245, 0x4, R10 ;  /* 0x00000004f50a7825 */ /* 0x000fc600078e020a */
[----:B------:R5:W-:Y:S01]  /*12540*/  STL.64 [R1+0x1c8], R12 ;  /* 0x0001c80c01007387 */ /* 0x000be20000100a00 */
[----:B-1----:R-:W-:-:S03]  /*12550*/  IMAD.WIDE R8, R245, 0x4, R18 ;  /* 0x00000004f5087825 */ /* 0x002fc600078e0212 */
[----:B------:R-:W-:Y:S04]  /*12560*/  LDGSTS.E [R2+0x69800], desc[UR20][R14.64], !P6 ;  /* 0x698000000e027fae */ /* 0x000fe8000f1a1014 */
[----:B------:R-:W3:Y:S04]  /*12570*/  LDL.LU.64 R18, [R1+0x948] ;  /* 0x0009480001127983 */ /* 0x000ee80000300a00 */
[----:B------:R1:W-:Y:S04]  /*12580*/  STL.64 [R1+0x1c0], R10 ;  /* 0x0001c00a01007387 */ /* 0x0003e80000100a00 */
[----:B------:R-:W3:Y:S04]  /*12590*/  LDL.LU.64 R24, [R1+0x940] ;  /* 0x0009400001187983 */ /* 0x000ee80000300a00 */
[----:B------:R1:W-:Y:S04]  /*125a0*/  STL.64 [R1+0x1b8], R8 ;  /* 0x0001b80801007387 */ /* 0x0003e80000100a00 */
[----:B-----5:R-:W5:Y:S04]  /*125b0*/  LDL.LU.64 R14, [R1+0x938] ;  /* 0x00093800010e7983 */ /* 0x020f680000300a00 */
[----:B------:R-:W-:Y:S04]  /*125c0*/  LDGSTS.E [R2+0x69a00], desc[UR20][R12.64], !P6 ;  /* 0x69a000000c027fae */ /* 0x000fe8000f1a1014 */
[----:B------:R-:W-:Y:S04]  /*125d0*/  LDGSTS.E [R2+0x69c00], desc[UR20][R10.64], !P6 ;  /* 0x69c000000a027fae */ /* 0x000fe8000f1a1014 */
[----:B------:R2:W-:Y:S04]  /*125e0*/  LDGSTS.E [R2+0x69e00], desc[UR20][R8.64], !P6 ;  /* 0x69e0000008027fae */ /* 0x0005e8000f1a1014 */
[----:B------:R-:W5:Y:S04]  /*125f0*/  LDL.LU.64 R12, [R1+0x930] ;  /* 0x00093000010c7983 */ /* 0x000f680000300a00 */
[----:B-1----:R-:W5:Y:S01]  /*12600*/  LDL.LU.64 R10, [R1+0x928] ;  /* 0x00092800010a7983 */ /* 0x002f620000300a00 */
[----:B--2---:R-:W-:-:S04]  /*12610*/  IMAD.WIDE R26, R245, 0x4, R16 ;  /* 0x00000004f51a7825 */ /* 0x004fc800078e0210 */
[C---:B----4-:R-:W-:Y:S01]  /*12620*/  IMAD.WIDE R22, R245.reuse, 0x4, R242 ;  /* 0x00000004f5167825 */ /* 0x050fe200078e02f2 */
[----:B------:R-:W-:Y:S03]  /*12630*/  STL.64 [R1+0x1b0], R26 ;  /* 0x0001b01a01007387 */ /* 0x000fe60000100a00 */
[C---:B------:R-:W-:Y:S01]  /*12640*/  IMAD.WIDE R16, R245.reuse, 0x4, R246 ;  /* 0x00000004f5107825 */ /* 0x040fe200078e02f6 */
[----:B------:R-:W-:Y:S04]  /*12650*/  STL.64 [R1+0x1a8], R22 ;  /* 0x0001a81601007387 */ /* 0x000fe80000100a00 */
[----:B------:R1:W-:Y:S01]  /*12660*/  STL.64 [R1+0x1a0], R16 ;  /* 0x0001a01001007387 */ /* 0x0003e20000100a00 */
[----:B------:R-:W-:-:S03]  /*12670*/  IMAD.WIDE R8, R245, 0x4, R248 ;  /* 0x00000004f5087825 */ /* 0x000fc600078e02f8 */
[----:B------:R-:W2:Y:S01]  /*12680*/  LDL.LU.64 R248, [R1+0x920] ;  /* 0x0009200001f87983 */ /* 0x000ea20000300a00 */
[----:B------:R-:W-:-:S03]  /*12690*/  VIADD R4, R7, 0xffffff2b ;  /* 0xffffff2b07047836 */ /* 0x000fc60000000000 */
[----:B------:R4:W-:Y:S01]  /*126a0*/  STL.64 [R1+0x198], R8 ;  /* 0x0001980801007387 */ /* 0x0009e20000100a00 */
[----:B------:R-:W2:Y:S01]  /*126b0*/  LDC R7, c[0x0][0x3a0] ;  /* 0x0000e800ff077b82 */ /* 0x000ea20000000800 */
[----:B------:R-:W-:Y:S01]  /*126c0*/  ISETP.GE.U32.AND P4, PT, R4, 0x7ffffeec, PT ;  /* 0x7ffffeec0400780c */ /* 0x000fe20003f86070 */
[----:B------:R-:W-:-:S05]  /*126d0*/  VIADD R4, R5, 0xffffff2a ;  /* 0xffffff2a05047836 */ /* 0x000fca0000000000 */
[----:B------:R-:W-:Y:S01]  /*126e0*/  ISETP.GE.U32.AND P2, PT, R4, 0x7ffffeeb, PT ;  /* 0x7ffffeeb0400780c */ /* 0x000fe20003f46070 */
[----:B------:R-:W2:Y:S06]  /*126f0*/  LDC R5, c[0x0][0x3a0] ;  /* 0x0000e800ff057b82 */ /* 0x000eac0000000800 */
[----:B------:R-:W-:Y:S04]  /*12700*/  LDGSTS.E [R2+0x6a000], desc[UR20][R26.64], !P4 ;  /* 0x6a0000001a027fae */ /* 0x000fe8000e1a1014 */
[----:B------:R1:W-:Y:S04]  /*12710*/  LDGSTS.E [R2+0x6a200], desc[UR20][R22.64], !P4 ;  /* 0x6a20000016027fae */ /* 0x0003e8000e1a1014 */
[----:B------:R-:W-:Y:S01]  /*12720*/  LDGSTS.E [R2+0x6a400], desc[UR20][R16.64], !P4 ;  /* 0x6a40000010027fae */ /* 0x000fe2000e1a1014 */
[----:B------:R-:W-:-:S02]  /*12730*/  IADD3 R4, PT, PT, R6, -0xd7, RZ ;  /* 0xffffff2906047810 */ /* 0x000fc40007ffe0ff */
[----:B------:R-:W2:Y:S01]  /*12740*/  LDC R6, c[0x0][0x3a0] ;  /* 0x0000e800ff067b82 */ /* 0x000ea20000000800 */
[----:B------:R4:W-:Y:S04]  /*12750*/  LDGSTS.E [R2+0x6a600], desc[UR20][R8.64], !P4 ;  /* 0x6a60000008027fae */ /* 0x0009e8000e1a1014 */
[----:B-1----:R-:W2:Y:S04]  /*12760*/  LDL.LU.64 R16, [R1+0x918] ;  /* 0x0009180001107983 */ /* 0x002ea80000300a00 */
[----:B------:R-:W2:Y:S04]  /*12770*/  LDL.LU.64 R242, [R1+0x910] ;  /* 0x0009100001f27983 */ /* 0x000ea80000300a00 */
[----:B------:R-:W2:Y:S01]  /*12780*/  LDL.LU.64 R246, [R1+0x908] ;  /* 0x0009080001f67983 */ /* 0x000ea20000300a00 */
[----:B------:R-:W-:Y:S01]  /*12790*/  ISETP.GE.U32.AND P3, PT, R4, 0x7ffffeea, PT ;  /* 0x7ffffeea0400780c */ /* 0x000fe20003f66070 */
[----:B------:R-:W-:-:S05]  /*127a0*/  IMAD.WIDE R22, R245, 0x4, R250 ;  /* 0x00000004f5167825 */ /* 0x000fca00078e02fa */
[----:B------:R-:W-:Y:S04]  /*127b0*/  STL.64 [R1+0x190], R22 ;  /* 0x0001901601007387 */ /* 0x000fe80000100a00 */
[----:B------:R-:W2:Y:S01]  /*127c0*/  LDL.LU.64 R250, [R1+0x900] ;  /* 0x0009000001fa7983 */ /* 0x000ea20000300a00 */
[----:B---3--:R-:W-:-:S03]  /*127d0*/  IMAD.WIDE R20, R245, 0x4, R20 ;  /* 0x00000004f5147825 */ /* 0x008fc600078e0214 */
[----:B------:R-:W-:Y:S04]  /*127e0*/  LDGSTS.E [R2+0x6a800], desc[UR20][R22.64], !P2 ;  /* 0x6a80000016027fae */ /* 0x000fe8000d1a1014 */
[----:B------:R5:W-:Y:S04]  /*127f0*/  STL.64 [R1+0x188], R20 ;  /* 0x0001881401007387 */ /* 0x000be80000100a00 */
[----:B------:R5:W-:Y:S01]  /*12800*/  LDGSTS.E [R2+0x6aa00], desc[UR20][R20.64], !P2 ;  /* 0x6aa0000014027fae */ /* 0x000be2000d1a1014 */
[----:B------:R-:W-:-:S05]  /*12810*/  IMAD.WIDE R18, R245, 0x4, R18 ;  /* 0x00000004f5127825 */ /* 0x000fca00078e0212 */
[----:B------:R1:W-:Y:S01]  /*12820*/  STL.64 [R1+0x180], R18 ;  /* 0x0001801201007387 */ /* 0x0003e20000100a00 */
[----:B----4-:R-:W-:-:S03]  /*12830*/  IMAD.WIDE R8, R245, 0x4, R24 ;  /* 0x00000004f5087825 */ /* 0x010fc600078e0218 */
[----:B------:R1:W-:Y:S04]  /*12840*/  LDGSTS.E [R2+0x6ac00], desc[UR20][R18.64], !P2 ;  /* 0x6ac0000012027fae */ /* 0x0003e8000d1a1014 */
[----:B------:R2:W-:Y:S01]  /*12850*/  STL.64 [R1+0x178], R8 ;  /* 0x0001780801007387 */ /* 0x0005e20000100a00 */
[----:B-----5:R-:W-:-:S03]  /*12860*/  IMAD.WIDE R20, R245, 0x4, R14 ;  /* 0x00000004f5147825 */ /* 0x020fc600078e020e */
[----:B------:R-:W3:Y:S04]  /*12870*/  LDL.LU.64 R22, [R1+0x8f8] ;  /* 0x0008f80001167983 */ /* 0x000ee80000300a00 */
[----:B------:R-:W-:Y:S04]  /*12880*/  STL.64 [R1+0x170], R20 ;  /* 0x0001701401007387 */ /* 0x000fe80000100a00 */
[----:B------:R2:W-:Y:S04]  /*12890*/  LDGSTS.E [R2+0x6ae00], desc[UR20][R8.64], !P2 ;  /* 0x6ae0000008027fae */ /* 0x0005e8000d1a1014 */
[----:B------:R-:W4:Y:S01]  /*128a0*/  LDL.LU.64 R14, [R1+0x8f0] ;  /* 0x0008f000010e7983 */ /* 0x000f220000300a00 */
[----:B-1----:R-:W-:-:S03]  /*128b0*/  IMAD.WIDE R18, R245, 0x4, R12 ;  /* 0x00000004f5127825 */ /* 0x002fc600078e020c */
[----:B------:R-:W-:Y:S01]  /*128c0*/  LDGSTS.E [R2+0x6b000], desc[UR20][R20.64], !P3 ;  /* 0x6b00000014027fae */ /* 0x000fe2000d9a1014 */
[----:B------:R-:W-:-:S03]  /*128d0*/  IMAD.WIDE R10, R245, 0x4, R10 ;  /* 0x00000004f50a7825 */ /* 0x000fc600078e020a */
[----:B------:R-:W-:Y:S04]  /*128e0*/  STL.64 [R1+0x168], R18 ;  /* 0x0001681201007387 */ /* 0x000fe80000100a00 */
[----:B------:R-:W5:Y:S04]  /*128f0*/  LDL.LU.64 R12, [R1+0x8e8] ;  /* 0x0008e800010c7983 */ /* 0x000f680000300a00 */
[----:B------:R1:W-:Y:S04]  /*12900*/  STL.64 [R1+0x160], R10 ;  /* 0x0001600a01007387 */ /* 0x0003e80000100a00 */
[----:B------:R-:W5:Y:S04]  /*12910*/  LDL.LU.64 R24, [R1+0x8e0] ;  /* 0x0008e00001187983 */ /* 0x000f680000300a00 */
[----:B------:R1:W-:Y:S04]  /*12920*/  LDGSTS.E [R2+0x6b200], desc[UR20][R18.64], !P3 ;  /* 0x6b20000012027fae */ /* 0x0003e8000d9a1014 */
[----:B------:R-:W-:Y:S01]  /*12930*/  LDGSTS.E [R2+0x6b400], desc[UR20][R10.64], !P3 ;  /* 0x6b4000000a027fae */ /* 0x000fe2000d9a1014 */
[----:B--2---:R-:W-:-:S05]  /*12940*/  IMAD.WIDE R8, R245, 0x4, R248 ;  /* 0x00000004f5087825 */ /* 0x004fca00078e02f8 */
[----:B------:R2:W-:Y:S04]  /*12950*/  STL.64 [R1+0x158], R8 ;  /* 0x0001580801007387 */ /* 0x0005e80000100a00 */
[----:B-1----:R-:W5:Y:S04]  /*12960*/  LDL.LU.64 R10, [R1+0x8d8] ;  /* 0x0008d800010a7983 */ /* 0x002f680000300a00 */
[----:B------:R-:W5:Y:S01]  /*12970*/  LDL.LU.64 R248, [R1+0x8d0] ;  /* 0x0008d00001f87983 */ /* 0x000f620000300a00 */
[----:B------:R-:W-:Y:S02]  /*12980*/  VIADD R4, R7, 0xffffff28 ;  /* 0xffffff2807047836 */ /* 0x000fe40000000000 */
[----:B------:R-:W1:Y:S01]  /*12990*/  LDC R7, c[0x0][0x3a0] ;  /* 0x0000e800ff077b82 */ /* 0x000e620000000800 */
[----:B------:R2:W-:Y:S02]  /*129a0*/  LDGSTS.E [R2+0x6b600], desc[UR20][R8.64], !P3 ;  /* 0x6b60000008027fae */ /* 0x0005e4000d9a1014 */
[----:B------:R-:W-:Y:S01]  /*129b0*/  ISETP.GE.U32.AND P6, PT, R4, 0x7ffffee9, PT ;  /* 0x7ffffee90400780c */ /* 0x000fe20003fc6070 */
[----:B------:R-:W-:-:S04]  /*129c0*/  VIADD R4, R5, 0xffffff27 ;  /* 0xffffff2705047836 */ /* 0x000fc80000000000 */
[----:B------:R-:W1:Y:S01]  /*129d0*/  LDC R5, c[0x0][0x3a0] ;  /* 0x0000e800ff057b82 */ /* 0x000e620000000800 */
[----:B------:R-:W-:-:S04]  /*129e0*/  IMAD.WIDE R26, R245, 0x4, R16 ;  /* 0x00000004f51a7825 */ /* 0x000fc800078e0210 */
[C---:B------:R-:W-:Y:S01]  /*129f0*/  IMAD.WIDE R18, R245.reuse, 0x4, R242 ;  /* 0x00000004f5127825 */ /* 0x040fe200078e02f2 */
[----:B------:R-:W-:Y:S04]  /*12a00*/  STL.64 [R1+0x150], R26 ;  /* 0x0001501a01007387 */ /* 0x000fe80000100a00 */
[----:B------:R-:W5:Y:S04]  /*12a10*/  LDL.LU.64 R20, [R1+0x8c8] ;  /* 0x0008c80001147983 */ /* 0x000f680000300a00 */
[----:B------:R1:W-:Y:S01]  /*12a20*/  STL.64 [R1+0x148], R18 ;  /* 0x0001481201007387 */ /* 0x0003e20000100a00 */
[----:B------:R-:W-:Y:S01]  /*12a30*/  IMAD.WIDE R16, R245, 0x4, R246 ;  /* 0x00000004f5107825 */ /* 0x000fe200078e02f6 */
[----:B------:R-:W-:-:S02]  /*12a40*/  ISETP.GE.U32.AND P4, PT, R4, 0x7ffffee8, PT ;  /* 0x7ffffee80400780c */ /* 0x000fc40003f86070 */
[----:B------:R-:W-:Y:S04]  /*12a50*/  LDGSTS.E [R2+0x6b800], desc[UR20][R26.64], !P6 ;  /* 0x6b8000001a027fae */ /* 0x000fe8000f1a1014 */
[----:B------:R-:W-:Y:S04]  /*12a60*/  LDGSTS.E [R2+0x6ba00], desc[UR20][R18.64], !P6 ;  /* 0x6ba0000012027fae */ /* 0x000fe8000f1a1014 */
[----:B------:R-:W-:Y:S01]  /*12a70*/  LDGSTS.E [R2+0x6bc00], desc[UR20][R16.64], !P6 ;  /* 0x6bc0000010027fae */ /* 0x000fe2000f1a1014 */
[----:B--2---:R-:W-:-:S03]  /*12a80*/  IMAD.WIDE R8, R245, 0x4, R250 ;  /* 0x00000004f5087825 */ /* 0x004fc600078e02fa */
[----:B------:R-:W2:Y:S04]  /*12a90*/  LDL.LU.64 R250, [R1+0x8c0] ;  /* 0x0008c00001fa7983 */ /* 0x000ea80000300a00 */
[----:B------:R1:W-:Y:S04]  /*12aa0*/  STL.64 [R1+0x140], R16 ;  /* 0x0001401001007387 */ /* 0x0003e80000100a00 */
[----:B------:R3:W-:Y:S04]  /*12ab0*/  STL.64 [R1+0x138], R8 ;  /* 0x0001380801007387 */ /* 0x0007e80000100a00 */
[----:B-1----:R-:W2:Y:S04]  /*12ac0*/  LDL.LU.64 R18, [R1+0x8b8] ;  /* 0x0008b80001127983 */ /* 0x002ea80000300a00 */
[----:B------:R-:W2:Y:S04]  /*12ad0*/  LDL.LU.64 R16, [R1+0x8b0] ;  /* 0x0008b00001107983 */ /* 0x000ea80000300a00 */
[----:B------:R1:W-:Y:S04]  /*12ae0*/  LDGSTS.E [R2+0x6be00], desc[UR20][R8.64], !P6 ;  /* 0x6be0000008027fae */ /* 0x0003e8000f1a1014 */
[----:B------:R-:W2:Y:S04]  /*12af0*/  LDL.LU.64 R242, [R1+0x8a8] ;  /* 0x0008a80001f27983 */ /* 0x000ea80000300a00 */
[----:B------:R-:W2:Y:S01]  /*12b00*/  LDL.LU.64 R246, [R1+0x8a0] ;  /* 0x0008a00001f67983 */ /* 0x000ea20000300a00 */
[----:B---3--:R-:W-:-:S05]  /*12b10*/  IMAD.WIDE R22, R245, 0x4, R22 ;  /* 0x00000004f5167825 */ /* 0x008fca00078e0216 */
[----:B------:R-:W-:Y:S04]  /*12b20*/  STL.64 [R1+0x130], R22 ;  /* 0x0001301601007387 */ /* 0x000fe80000100a00 */
[----:B------:R3:W-:Y:S01]  /*12b30*/  LDGSTS.E [R2+0x6c000], desc[UR20][R22.64], !P4 ;  /* 0x6c00000016027fae */ /* 0x0007e2000e1a1014 */
[----:B----4-:R-:W-:-:S05]  /*12b40*/  IMAD.WIDE R14, R245, 0x4, R14 ;  /* 0x00000004f50e7825 */ /* 0x010fca00078e020e */
[----:B------:R4:W-:Y:S04]  /*12b50*/  STL.64 [R1+0x128], R14 ;  /* 0x0001280e01007387 */ /* 0x0009e80000100a00 */
[----:B------:R-:W-:Y:S01]  /*12b60*/  LDGSTS.E [R2+0x6c200], desc[UR20][R14.64], !P4 ;  /* 0x6c2000000e027fae */ /* 0x000fe2000e1a1014 */
[----:B-----5:R-:W-:-:S04]  /*12b70*/  IMAD.WIDE R12, R245, 0x4, R12 ;  /* 0x00000004f50c7825 */ /* 0x020fc800078e020c */
[----:B-1----:R-:W-:Y:S01]  /*12b80*/  IMAD.WIDE R8, R245, 0x4, R24 ;  /* 0x00000004f5087825 */ /* 0x002fe200078e0218 */
[----:B------:R1:W-:Y:S04]  /*12b90*/  STL.64 [R1+0x120], R12 ;  /* 0x0001200c01007387 */ /* 0x0003e80000100a00 */
[----:B------:R2:W-:Y:S04]  /*12ba0*/  STL.64 [R1+0x118], R8 ;  /* 0x0001180801007387 */ /* 0x0005e80000100a00 */
[----:B------:R-:W-:Y:S04]  /*12bb0*/  LDGSTS.E [R2+0x6c400], desc[UR20][R12.64], !P4 ;  /* 0x6c4000000c027fae */ /* 0x000fe8000e1a1014 */
[----:B----4-:R-:W4:Y:S01]  /*12bc0*/  LDL.LU.64 R14, [R1+0x898] ;  /* 0x00089800010e7983 */ /* 0x010f220000300a00 */
[----:B------:R-:W-:-:S02]  /*12bd0*/  VIADD R4, R6, 0xffffff26 ;  /* 0xffffff2606047836 */ /* 0x000fc40000000000 */
[----:B------:R-:W5:Y:S01]  /*12be0*/  LDC R6, c[0x0][0x3a0] ;  /* 0x0000e800ff067b82 */ /* 0x000f620000000800 */
[----:B------:R2:W-:Y:S04]  /*12bf0*/  LDGSTS.E [R2+0x6c600], desc[UR20][R8.64], !P4 ;  /* 0x6c60000008027fae */ /* 0x0005e8000e1a1014 */
[----:B-1----:R-:W5:Y:S01]  /*12c00*/  LDL.LU.64 R12, [R1+0x890] ;  /* 0x00089000010c7983 */ /* 0x002f620000300a00 */
[----:B------:R-:W-:-:S04]  /*12c10*/  IMAD.WIDE R24, R245, 0x4, R10 ;  /* 0x00000004f5187825 */ /* 0x000fc800078e020a */
[----:B---3--:R-:W-:Y:S01]  /*12c20*/  IMAD.WIDE R22, R245, 0x4, R248 ;  /* 0x00000004f5167825 */ /* 0x008fe200078e02f8 */
[----:B------:R-:W-:Y:S04]  /*12c30*/  STL.64 [R1+0x110], R24 ;  /* 0x0001101801007387 */ /* 0x000fe80000100a00 */
[----:B------:R-:W3:Y:S04]  /*12c40*/  LDL.LU.64 R10, [R1+0x888] ;  /* 0x00088800010a7983 */ /* 0x000ee80000300a00 */
[----:B------:R1:W-:Y:S04]  /*12c50*/  STL.64 [R1+0x108], R22 ;  /* 0x0001081601007387 */ /* 0x0003e80000100a00 */
[----:B------:R-:W3:Y:S01]  /*12c60*/  LDL.LU.64 R248, [R1+0x880] ;  /* 0x0008800001f87983 */ /* 0x000ee20000300a00 */
[----:B------:R-:W-:-:S02]  /*12c70*/  ISETP.GE.U32.AND P2, PT, R4, 0x7ffffee7, PT ;  /* 0x7ffffee70400780c */ /* 0x000fc40003f46070 */
[----:B------:R-:W-:Y:S02]  /*12c80*/  IADD3 R4, PT, PT, R7, -0xdb, RZ ;  /* 0xffffff2507047810 */ /* 0x000fe40007ffe0ff */
[----:B------:R-:W1:Y:S02]  /*12c90*/  LDC R7, c[0x0][0x3a0] ;  /* 0x0000e800ff077b82 */ /* 0x000e640000000800 */
[----:B------:R-:W-:-:S07]  /*12ca0*/  ISETP.GE.U32.AND P3, PT, R4, 0x7ffffee6, PT ;  /* 0x7ffffee60400780c */ /* 0x000fce0003f66070 */
[----:B------:R-:W-:Y:S04]  /*12cb0*/  LDGSTS.E [R2+0x6c800], desc[UR20][R24.64], !P2 ;  /* 0x6c80000018027fae */ /* 0x000fe8000d1a1014 */
[----:B------:R1:W-:Y:S01]  /*12cc0*/  LDGSTS.E [R2+0x6ca00], desc[UR20][R22.64], !P2 ;  /* 0x6ca0000016027fae */ /* 0x0003e2000d1a1014 */
[----:B------:R-:W-:-:S05]  /*12cd0*/  IMAD.WIDE R20, R245, 0x4, R20 ;  /* 0x00000004f5147825 */ /* 0x000fca00078e0214 */
[----:B------:R1:W-:Y:S04]  /*12ce0*/  STL.64 [R1+0x100], R20 ;  /* 0x0001001401007387 */ /* 0x0003e80000100a00 */
[----:B------:R-:W-:Y:S01]  /*12cf0*/  LDGSTS.E [R2+0x6cc00], desc[UR20][R20.64], !P2 ;  /* 0x6cc0000014027fae */ /* 0x000fe2000d1a1014 */
[----:B--2---:R-:W-:-:S05]  /*12d00*/  IMAD.WIDE R8, R245, 0x4, R250 ;  /* 0x00000004f5087825 */ /* 0x004fca00078e02fa */
[----:B------:R2:W-:Y:S04]  /*12d10*/  STL.64 [R1+0xf8], R8 ;  /* 0x0000f80801007387 */ /* 0x0005e80000100a00 */
[----:B------:R-:W3:Y:S01]  /*12d20*/  LDL.LU.64 R250, [R1+0x878] ;  /* 0x0008780001fa7983 */ /* 0x000ee20000300a00 */
[----:B------:R-:W-:-:S03]  /*12d30*/  IMAD.WIDE R26, R245, 0x4, R18 ;  /* 0x00000004f51a7825 */ /* 0x000fc600078e0212 */
[----:B------:R2:W-:Y:S01]  /*12d40*/  LDGSTS.E [R2+0x6ce00], desc[UR20][R8.64], !P2 ;  /* 0x6ce0000008027fae */ /* 0x0005e2000d1a1014 */
[----:B-1----:R-:W-:-:S03]  /*12d50*/  IMAD.WIDE R22, R245, 0x4, R16 ;  /* 0x00000004f5167825 */ /* 0x002fc600078e0210 */
[----:B------:R-:W-:Y:S04]  /*12d60*/  STL.64 [R1+0xf0], R26 ;  /* 0x0000f01a01007387 */ /* 0x000fe80000100a00 */
[----:B------:R-:W3:Y:S01]  /*12d70*/  LDL.LU.64 R20, [R1+0x870] ;  /* 0x0008700001147983 */ /* 0x000ee20000300a00 */
        /* <DEDUP_REMOVED lines=10> */
[----:B------:R3:W-:Y:S04]  /*12e20*/  LDGSTS.E [R2+0x6d600], desc[UR20][R8.64], !P3 ;  /* 0x6d60000008027fae */ /* 0x0007e8000d9a1014 */
[----:B-1----:R-:W2:Y:S04]  /*12e30*/  LDL.LU.64 R16, [R1+0x858] ;  /* 0x0008580001107983 */ /* 0x002ea80000300a00 */
[----:B------:R-:W2:Y:S04]  /*12e40*/  LDL.LU.64 R242, [R1+0x850] ;  /* 0x0008500001f27983 */ /* 0x000ea80000300a00 */
[----:B------:R-:W2:Y:S01]  /*12e50*/  LDL.LU.64 R246, [R1+0x848] ;  /* 0x0008480001f67983 */ /* 0x000ea20000300a00 */
[----:B----4-:R-:W-:-:S04]  /*12e60*/  IMAD.WIDE R14, R245, 0x4, R14 ;  /* 0x00000004f50e7825 */ /* 0x010fc800078e020e */
[C---:B-----5:R-:W-:Y:S01]  /*12e70*/  IMAD.WIDE R12, R245.reuse, 0x4, R12 ;  /* 0x00000004f50c7825 */ /* 0x060fe200078e020c */
        /* <DEDUP_REMOVED lines=9> */
[----:B------:R-:W-:Y:S01]  /*12f10*/  ISETP.GE.U32.AND P6, PT, R4, 0x7ffffee5, PT ;  /* 0x7ffffee50400780c */ /* 0x000fe20003fc6070 */
[----:B------:R-:W-:-:S12]  /*12f20*/  VIADD R4, R6, 0xffffff23 ;  /* 0xffffff2306047836 */ /* 0x000fd80000000000 */
[----:B------:R-:W-:Y:S01]  /*12f30*/  LDGSTS.E [R2+0x6d800], desc[UR20][R14.64], !P6 ;  /* 0x6d8000000e027fae */ /* 0x000fe2000f1a1014 */
[----:B------:R-:W2:Y:S03]  /*12f40*/  LDC R6, c[0x0][0x3a0] ;  /* 0x0000e800ff067b82 */ /* 0x000ea60000000800 */
[----:B------:R-:W-:Y:S04]  /*12f50*/  LDGSTS.E [R2+0x6da00], desc[UR20][R12.64], !P6 ;  /* 0x6da000000c027fae */ /* 0x000fe8000f1a1014 */
[----:B------:R-:W-:Y:S04]  /*12f60*/  LDGSTS.E [R2+0x6dc00], desc[UR20][R10.64], !P6 ;  /* 0x6dc000000a027fae */ /* 0x000fe8000f1a1014 */
[----:B-1----:R-:W5:Y:S04]  /*12f70*/  LDL.LU.64 R14, [R1+0x838] ;  /* 0x00083800010e7983 */ /* 0x002f680000300a00 */
[----:B----4-:R-:W4:Y:S01]  /*12f80*/  LDL.LU.64 R12, [R1+0x830] ;  /* 0x00083000010c7983 */ /* 0x010f220000300a00 */
[----:B------:R-:W-:-:S03]  /*12f90*/  ISETP.GE.U32.AND P4, PT, R4, 0x7ffffee4, PT ;  /* 0x7ffffee40400780c */ /* 0x000fc60003f86070 */
[----:B---3--:R-:W3:Y:S04]  /*12fa0*/  LDL.LU.64 R10, [R1+0x828] ;  /* 0x00082800010a7983 */ /* 0x008ee80000300a00 */
[----:B------:R1:W-:Y:S01]  /*12fb0*/  LDGSTS.E [R2+0x6de00], desc[UR20][R8.64], !P6 ;  /* 0x6de0000008027fae */ /* 0x0003e2000f1a1014 */
[----:B------:R-:W-:-:S05]  /*12fc0*/  IMAD.WIDE R22, R245, 0x4, R250 ;  /* 0x00000004f5167825 */ /* 0x000fca00078e02fa */
[----:B------:R1:W-:Y:S04]  /*12fd0*/  STL.64 [R1+0xb0], R22 ;  /* 0x0000b01601007387 */ /* 0x0003e80000100a00 */
[----:B------:R-:W3:Y:S01]  /*12fe0*/  LDL.LU.64 R250, [R1+0x820] ;  /* 0x0008200001fa7983 */ /* 0x000ee20000300a00 */
[----:B------:R-:W-:-:S03]  /*12ff0*/  IMAD.WIDE R20, R245, 0x4, R20 ;  /* 0x00000004f5147825 */ /* 0x000fc600078e0214 */
[----:B------:R-:W-:Y:S01]  /*13000*/  LDGSTS.E [R2+0x6e000], desc[UR20][R22.64], !P4 ;  /* 0x6e00000016027fae */ /* 0x000fe2000e1a1014 */
[----:B--2---:R-:W-:-:S03]  /*13010*/  IMAD.WIDE R18, R245, 0x4, R18 ;  /* 0x00000004f5127825 */ /* 0x004fc600078e0212 */
[----:B------:R-:W-:Y:S04]  /*13020*/  STL.64 [R1+0xa8], R20 ;  /* 0x0000a81401007387 */ /* 0x000fe80000100a00 */
[----:B------:R2:W-:Y:S04]  /*13030*/  STL.64 [R1+0xa0], R18 ;  /* 0x0000a01201007387 */ /* 0x0005e80000100a00 */
[----:B------:R-:W-:Y:S01]  /*13040*/  LDGSTS.E [R2+0x6e200], desc[UR20][R20.64], !P4 ;  /* 0x6e20000014027fae */ /* 0x000fe2000e1a1014 */
[----:B-1----:R-:W-:-:S03]  /*13050*/  IMAD.WIDE R8, R245, 0x4, R24 ;  /* 0x00000004f5087825 */ /* 0x002fc600078e0218 */
[----:B------:R2:W-:Y:S04]  /*13060*/  LDGSTS.E [R2+0x6e400], desc[UR20][R18.64], !P4 ;  /* 0x6e40000012027fae */ /* 0x0005e8000e1a1014 */
[----:B------:R5:W-:Y:S04]  /*13070*/  STL.64 [R1+0x98], R8 ;  /* 0x0000980801007387 */ /* 0x000be80000100a00 */
[----:B------:R-:W3:Y:S04]  /*13080*/  LDL.LU.64 R22, [R1+0x818] ;  /* 0x0008180001167983 */ /* 0x000ee80000300a00 */
[----:B------:R5:W-:Y:S01]  /*13090*/  LDGSTS.E [R2+0x6e600], desc[UR20][R8.64], !P4 ;  /* 0x6e60000008027fae */ /* 0x000be2000e1a1014 */
[----:B------:R-:W-:-:S04]  /*130a0*/  IMAD.WIDE R26, R245, 0x4, R16 ;  /* 0x00000004f51a7825 */ /* 0x000fc800078e0210 */
[C---:B------:R-:W-:Y:S01]  /*130b0*/  IMAD.WIDE R24, R245.reuse, 0x4, R242 ;  /* 0x00000004f5187825 */ /* 0x040fe200078e02f2 */
[----:B------:R-:W-:Y:S03]  /*130c0*/  STL.64 [R1+0x90], R26 ;  /* 0x0000901a01007387 */ /* 0x000fe60000100a00 */
[C---:B--2---:R-:W-:Y:S01]  /*130d0*/  IMAD.WIDE R18, R245.reuse, 0x4, R246 ;  /* 0x00000004f5127825 */ /* 0x044fe200078e02f6 */
[----:B------:R-:W2:Y:S04]  /*130e0*/  LDL.LU.64 R20, [R1+0x810] ;  /* 0x0008100001147983 */ /* 0x000ea80000300a00 */
[----:B------:R-:W-:Y:S04]  /*130f0*/  STL.64 [R1+0x88], R24 ;  /* 0x0000881801007387 */ /* 0x000fe80000100a00 */
[----:B------:R-:W2:Y:S04]  /*13100*/  LDL.LU.64 R16, [R1+0x808] ;  /* 0x0008080001107983 */ /* 0x000ea80000300a00 */
[----:B------:R1:W-:Y:S04]  /*13110*/  STL.64 [R1+0x80], R18 ;  /* 0x0000801201007387 */ /* 0x0003e80000100a00 */
[----:B------:R-:W2:Y:S01]  /*13120*/  LDL.LU.64 R242, [R1+0x800] ;  /* 0x0008000001f27983 */ /* 0x000ea20000300a00 */
[----:B-----5:R-:W-:-:S05]  /*13130*/  IMAD.WIDE R8, R245, 0x4, R248 ;  /* 0x00000004f5087825 */ /* 0x020fca00078e02f8 */
[----:B------:R5:W-:Y:S04]  /*13140*/  STL.64 [R1+0x78], R8 ;  /* 0x0000780801007387 */ /* 0x000be80000100a00 */
[----:B------:R-:W2:Y:S04]  /*13150*/  LDL.LU.64 R246, [R1+0x7f8] ;  /* 0x0007f80001f67983 */ /* 0x000ea80000300a00 */
[----:B------:R-:W2:Y:S01]  /*13160*/  LDL.LU.64 R248, [R1+0x7f0] ;  /* 0x0007f00001f87983 */ /* 0x000ea20000300a00 */
[----:B------:R-:W-:Y:S02]  /*13170*/  VIADD R4, R7, 0xffffff22 ;  /* 0xffffff2207047836 */ /* 0x000fe40000000000 */
[----:B------:R-:W2:Y:S03]  /*13180*/  LDC R7, c[0x0][0x3a0] ;  /* 0x0000e800ff077b82 */ /* 0x000ea60000000800 */
[----:B------:R-:W-:-:S02]  /*13190*/  ISETP.GE.U32.AND P2, PT, R4, 0x7ffffee3, PT ;  /* 0x7ffffee30400780c */ /* 0x000fc40003f46070 */
[----:B------:R-:W-:-:S03]  /*131a0*/  IADD3 R4, PT, PT, R5, -0xdf, RZ ;  /* 0xffffff2105047810 */ /* 0x000fc60007ffe0ff */
[----:B------:R-:W2:Y:S01]  /*131b0*/  LDC R5, c[0x0][0x3a0] ;  /* 0x0000e800ff057b82 */ /* 0x000ea20000000800 */
[----:B------:R-:W-:-:S07]  /*131c0*/  ISETP.GE.U32.AND P3, PT, R4, 0x7ffffee2, PT ;  /* 0x7ffffee20400780c */ /* 0x000fce0003f66070 */
[----:B------:R-:W-:Y:S04]  /*131d0*/  LDGSTS.E [R2+0x6e800], desc[UR20][R26.64], !P2 ;  /* 0x6e8000001a027fae */ /* 0x000fe8000d1a1014 */
[----:B------:R-:W-:Y:S01]  /*131e0*/  LDGSTS.E [R2+0x6ea00], desc[UR20][R24.64], !P2 ;  /* 0x6ea0000018027fae */ /* 0x000fe2000d1a1014 */
[----:B----4-:R-:W-:-:S03]  /*131f0*/  IMAD.WIDE R12, R245, 0x4, R12 ;  /* 0x00000004f50c7825 */ /* 0x010fc600078e020c */
[----:B------:R1:W-:Y:S01]  /*13200*/  LDGSTS.E [R2+0x6ec00], desc[UR20][R18.64], !P2 ;  /* 0x6ec0000012027fae */ /* 0x0003e2000d1a1014 */
[----:B---3--:R-:W-:-:S03]  /*13210*/  IMAD.WIDE R10, R245, 0x4, R10 ;  /* 0x00000004f50a7825 */ /* 0x008fc600078e020a */
[----:B------:R5:W-:Y:S01]  /*13220*/  LDGSTS.E [R2+0x6ee00], desc[UR20][R8.64], !P2 ;  /* 0x6ee0000008027fae */ /* 0x000be2000d1a1014 */
[----:B-1----:R-:W-:-:S05]  /*13230*/  IMAD.WIDE R18, R245, 0x4, R14 ;  /* 0x00000004f5127825 */ /* 0x002fca00078e020e */
[----:B------:R1:W-:Y:S04]  /*13240*/  STL.64 [R1+0x70], R18 ;  /* 0x0000701201007387 */ /* 0x0003e80000100a00 */
[----:B------:R-:W3:Y:S04]  /*13250*/  LDL.LU.64 R14, [R1+0x7e8] ;  /* 0x0007e800010e7983 */ /* 0x000ee80000300a00 */
[----:B------:R4:W-:Y:S04]  /*13260*/  STL.64 [R1+0x68], R12 ;  /* 0x0000680c01007387 */ /* 0x0009e80000100a00 */
[----:B------:R-:W3:Y:S01]  /*13270*/  LDL.LU.64 R24, [R1+0x7e0] ;  /* 0x0007e00001187983 */ /* 0x000ee20000300a00 */
[----:B------:R-:W-:-:S02]  /*13280*/  VIADD R4, R6, 0xffffff20 ;  /* 0xffffff2006047836 */ /* 0x000fc40000000000 */
[----:B------:R-:W1:Y:S01]  /*13290*/  LDC R6, c[0x0][0x3a0] ;  /* 0x0000e800ff067b82 */ /* 0x000e620000000800 */
[----:B------:R1:W-:Y:S04]  /*132a0*/  STL.64 [R1+0x60], R10 ;  /* 0x0000600a01007387 */ /* 0x0003e80000100a00 */
[----:B------:R-:W-:Y:S01]  /*132b0*/  LDGSTS.E [R2+0x6f000], desc[UR20][R18.64], !P3 ;  /* 0x6f00000012027fae */ /* 0x000fe2000d9a1014 */
[----:B------:R-:W-:-:S03]  /*132c0*/  ISETP.GE.U32.AND P6, PT, R4, 0x7ffffee1, PT ;  /* 0x7ffffee10400780c */ /* 0x000fc60003fc6070 */
[----:B------:R-:W-:Y:S04]  /*132d0*/  LDGSTS.E [R2+0x6f200], desc[UR20][R12.64], !P3 ;  /* 0x6f2000000c027fae */ /* 0x000fe8000d9a1014 */
[----:B------:R-:W-:Y:S01]  /*132e0*/  LDGSTS.E [R2+0x6f400], desc[UR20][R10.64], !P3 ;  /* 0x6f4000000a027fae */ /* 0x000fe2000d9a1014 */
[----:B-----5:R-:W-:-:S05]  /*132f0*/  IMAD.WIDE R8, R245, 0x4, R250 ;  /* 0x00000004f5087825 */ /* 0x020fca00078e02fa */
[----:B------:R5:W-:Y:S04]  /*13300*/  STL.64 [R1+0x58], R8 ;  /* 0x0000580801007387 */ /* 0x000be80000100a00 */
[----:B-1----:R-:W3:Y:S04]  /*13310*/  LDL.LU.64 R18, [R1+0x7d8] ;  /* 0x0007d80001127983 */ /* 0x002ee80000300a00 */
[----:B----4-:R-:W4:Y:S04]  /*13320*/  LDL.LU.64 R12, [R1+0x7d0] ;  /* 0x0007d000010c7983 */ /* 0x010f280000300a00 */
[----:B------:R-:W4:Y:S04]  /*13330*/  LDL.LU.64 R10, [R1+0x7c8] ;  /* 0x0007c800010a7983 */ /* 0x000f280000300a00 */
[----:B------:R-:W4:Y:S04]  /*13340*/  LDL.LU.64 R250, [R1+0x7c0] ;  /* 0x0007c00001fa7983 */ /* 0x000f280000300a00 */
[----:B------:R5:W-:Y:S01]  /*13350*/  LDGSTS.E [R2+0x6f600], desc[UR20][R8.64], !P3 ;  /* 0x6f60000008027fae */ /* 0x000be2000d9a1014 */
[----:B------:R-:W-:-:S05]  /*13360*/  IMAD.WIDE R22, R245, 0x4, R22 ;  /* 0x00000004f5167825 */ /* 0x000fca00078e0216 */
[----:B------:R1:W-:Y:S04]  /*13370*/  STL.64 [R1+0x50], R22 ;  /* 0x0000501601007387 */ /* 0x0003e80000100a00 */
[----:B------:R1:W-:Y:S01]  /*13380*/  LDGSTS.E [R2+0x6f800], desc[UR20][R22.64], !P6 ;  /* 0x6f80000016027fae */ /* 0x0003e2000f1a1014 */
[----:B--2---:R-:W-:-:S04]  /*13390*/  IMAD.WIDE R20, R245, 0x4, R20 ;  /* 0x00000004f5147825 */ /* 0x004fc800078e0214 */
[C---:B------:R-:W-:Y:S01]  /*133a0*/  IMAD.WIDE R16, R245.reuse, 0x4, R16 ;  /* 0x00000004f5107825 */ /* 0x040fe200078e0210 */
[----:B------:R2:W-:Y:S03]  /*133b0*/  STL.64 [R1+0x48], R20 ;  /* 0x0000481401007387 */ /* 0x0005e60000100a00 */
[----:B-----5:R-:W-:Y:S01]  /*133c0*/  IMAD.WIDE R8, R245, 0x4, R242 ;  /* 0x00000004f5087825 */ /* 0x020fe200078e02f2 */
[----:B------:R5:W-:Y:S04]  /*133d0*/  STL.64 [R1+0x40], R16 ;  /* 0x0000401001007387 */ /* 0x000be80000100a00 */
[----:B------:R2:W-:Y:S04]  /*133e0*/  LDGSTS.E [R2+0x6fa00], desc[UR20][R20.64], !P6 ;  /* 0x6fa0000014027fae */ /* 0x0005e8000f1a1014 */
[----:B------:R1:W-:Y:S04]  /*133f0*/  STL.64 [R1+0x38], R8 ;  /* 0x0000380801007387 */ /* 0x0003e80000100a00 */
[----:B------:R-:W-:Y:S01]  /*13400*/  LDGSTS.E [R2+0x6fc00], desc[UR20][R16.64], !P6 ;  /* 0x6fc0000010027fae */ /* 0x000fe2000f1a1014 */
[----:B------:R-:W-:-:S02]  /*13410*/  VIADD R4, R7, 0xffffff1f ;  /* 0xffffff1f07047836 */ /* 0x000fc40000000000 */
[----:B------:R-:W3:Y:S01]  /*13420*/  LDC R7, c[0x0][0x3a0] ;  /* 0x0000e800ff077b82 */ /* 0x000ee20000000800 */
[----:B------:R1:W-:Y:S02]  /*13430*/  LDGSTS.E [R2+0x6fe00], desc[UR20][R8.64], !P6 ;  /* 0x6fe0000008027fae */ /* 0x0003e4000f1a1014 */
[----:B-1----:R-:W-:-:S04]  /*13440*/  IMAD.WIDE R22, R245, 0x4, R246 ;  /* 0x00000004f5167825 */ /* 0x002fc800078e02f6 */
[----:B--2---:R-:W-:Y:S02]  /*13450*/  IMAD.WIDE R20, R245, 0x4, R248 ;  /* 0x00000004f5147825 */ /* 0x004fe400078e02f8 */
[----:B------:R-:W2:Y:S04]  /*13460*/  LDL.LU.64 R248, [R1+0x7b8] ;  /* 0x0007b80001f87983 */ /* 0x000ea80000300a00 */
[----:B------:R-:W2:Y:S04]  /*13470*/  LDL.LU.64 R246, [R1+0x7b0] ;  /* 0x0007b00001f67983 */ /* 0x000ea80000300a00 */
[----:B------:R1:W-:Y:S04]  /*13480*/  STL.64 [R1+0x30], R22 ;  /* 0x0000301601007387 */ /* 0x0003e80000100a00 */
[----:B------:R-:W2:Y:S04]  /*13490*/  LDL.LU.64 R242, [R1+0x7a8] ;  /* 0x0007a80001f27983 */ /* 0x000ea80000300a00 */
[----:B------:R-:W-:Y:S04]  /*134a0*/  STL.64 [R1+0x28], R20 ;  /* 0x0000281401007387 */ /* 0x000fe80000100a00 */
[----:B-----5:R-:W5:Y:S01]  /*134b0*/  LDL.LU.64 R16, [R1+0x7a0] ;  /* 0x0007a00001107983 */ /* 0x020f620000300a00 */
[----:B------:R-:W-:Y:S01]  /*134c0*/  ISETP.GE.U32.AND P4, PT, R4, 0x7ffffee0, PT ;  /* 0x7ffffee00400780c */ /* 0x000fe20003f86070 */
[----:B------:R-:W-:-:S02]  /*134d0*/  VIADD R4, R5, 0xffffff1e ;  /* 0xffffff1e05047836 */ /* 0x000fc40000000000 */
[----:B------:R-:W3:Y:S03]  /*134e0*/  LDC R5, c[0x0][0x3a0] ;  /* 0x0000e800ff057b82 */ /* 0x000ee60000000800 */
[----:B------:R-:W-:Y:S02]  /*134f0*/  ISETP.GE.U32.AND P2, PT, R4, 0x7ffffedf, PT ;  /* 0x7ffffedf0400780c */ /* 0x000fe40003f46070 */
[----:B------:R-:W-:-:S03]  /*13500*/  IADD3 R4, PT, PT, R6, -0xe3, RZ ;  /* 0xffffff1d06047810 */ /* 0x000fc60007ffe0ff */
[----:B------:R-:W3:Y:S02]  /*13510*/  LDC R6, c[0x0][0x3a0] ;  /* 0x0000e800ff067b82 */ /* 0x000ee40000000800 */
[----:B------:R1:W-:Y:S04]  /*13520*/  LDGSTS.E [R2+0x70000], desc[UR20][R22.64], !P4 ;  /* 0x7000000016027fae */ /* 0x0003e8000e1a1014 */
[----:B------:R-:W-:Y:S01]  /*13530*/  LDGSTS.E [R2+0x70200], desc[UR20][R20.64], !P4 ;  /* 0x7020000014027fae */ /* 0x000fe2000e1a1014 */
[----:B---3--:R-:W-:-:S04]  /*13540*/  IMAD.WIDE R14, R245, 0x4, R14 ;  /* 0x00000004f50e7825 */ /* 0x008fc800078e020e */
[----:B------:R-:W-:Y:S01]  /*13550*/  IMAD.WIDE R8, R245, 0x4, R24 ;  /* 0x00000004f5087825 */ /* 0x000fe200078e0218 */
[----:B------:R3:W-:Y:S01]  /*13560*/  STL.64 [R1+0x20], R14 ;  /* 0x0000200e01007387 */ /* 0x0007e20000100a00 */
[----:B------:R-:W-:Y:S01]  /*13570*/  ISETP.GE.U32.AND P3, PT, R4, 0x7ffffede, PT ;  /* 0x7ffffede0400780c */ /* 0x000fe20003f66070 */
[----:B-1----:R-:W1:Y:S02]  /*13580*/  LDC R22, c[0x0][0x3a0] ;  /* 0x0000e800ff167b82 */ /* 0x002e640000000800 */
[----:B------:R3:W-:Y:S04]  /*13590*/  LDGSTS.E [R2+0x70400], desc[UR20][R14.64], !P4 ;  /* 0x704000000e027fae */ /* 0x0007e8000e1a1014 */
[----:B------:R1:W-:Y:S04]  /*135a0*/  STL.64 [R1+0x18], R8 ;  /* 0x0000180801007387 */ /* 0x0003e80000100a00 */
[----:B------:R1:W-:Y:S01]  /*135b0*/  LDGSTS.E [R2+0x70600], desc[UR20][R8.64], !P4 ;  /* 0x7060000008027fae */ /* 0x0003e2000e1a1014 */
[----:B------:R-:W-:-:S02]  /*135c0*/  VIADD R4, R7, 0xffffff1c ;  /* 0xffffff1c07047836 */ /* 0x000fc40000000000 */
[----:B------:R-:W1:Y:S03]  /*135d0*/  LDC R7, c[0x0][0x3a0] ;  /* 0x0000e800ff077b82 */ /* 0x000e660000000800 */
[----:B------:R-:W-:Y:S01]  /*135e0*/  ISETP.GE.U32.AND P6, PT, R4, 0x7ffffedd, PT ;  /* 0x7ffffedd0400780c */ /* 0x000fe20003fc6070 */
[----:B------:R-:W-:-:S04]  /*135f0*/  VIADD R4, R5, 0xffffff1b ;  /* 0xffffff1b05047836 */ /* 0x000fc80000000000 */
[----:B---3--:R-:W3:Y:S01]  /*13600*/  LDC R14, c[0x0][0x3a0] ;  /* 0x0000e800ff0e7b82 */ /* 0x008ee20000000800 */
[----:B------:R-:W-:Y:S01]  /*13610*/  ISETP.GE.U32.AND P4, PT, R4, 0x7ffffedc, PT ;  /* 0x7ffffedc0400780c */ /* 0x000fe20003f86070 */
[----:B------:R-:W-:Y:S02]  /*13620*/  VIADD R4, R6, 0xffffff1a ;  /* 0xffffff1a06047836 */ /* 0x000fe40000000000 */
[----:B-1----:R-:W-:-:S05]  /*13630*/  IMAD.WIDE R8, R245, 0x4, R18 ;  /* 0x00000004f5087825 */ /* 0x002fca00078e0212 */
[----:B------:R1:W-:Y:S04]  /*13640*/  STL.64 [R1+0x10], R8 ;  /* 0x0000100801007387 */ /* 0x0003e80000100a00 */
[----:B------:R-:W3:Y:S01]  /*13650*/  LDL.LU.64 R26, [R1+0x798] ;  /* 0x00079800011a7983 */ /* 0x000ee20000300a00 */
[----:B----4-:R-:W-:-:S03]  /*13660*/  IMAD.WIDE R82, R245, 0x4, R10 ;  /* 0x00000004f5527825 */ /* 0x010fc600078e020a */
[----:B------:R-:W1:Y:S01]  /*13670*/  LDL.LU.64 R24, [R1+0x790] ;  /* 0x0007900001187983 */ /* 0x000e620000300a00 */
[----:B------:R-:W-:-:S03]  /*13680*/  IMAD.WIDE R80, R245, 0x4, R12 ;  /* 0x00000004f5507825 */ /* 0x000fc600078e020c */
[----:B------:R-:W4:Y:S01]  /*13690*/  LDL.LU.64 R10, [R1+0x788] ;  /* 0x00078800010a7983 */ /* 0x000f220000300a00 */
[----:B------:R-:W-:-:S03]  /*136a0*/  IMAD.WIDE R250, R245, 0x4, R250 ;  /* 0x00000004f5fa7825 */ /* 0x000fc600078e02fa */
[----:B------:R-:W4:Y:S04]  /*136b0*/  LDL.LU.64 R12, [R1+0x780] ;  /* 0x00078000010c7983 */ /* 0x000f280000300a00 */
[----:B------:R-:W-:Y:S04]  /*136c0*/  STL.64 [R1+0xbd0], R80 ;  /* 0x000bd05001007387 */ /* 0x000fe80000100a00 */
[----:B------:R-:W-:Y:S04]  /*136d0*/  STL.64 [R1+0xbd8], R82 ;  /* 0x000bd85201007387 */ /* 0x000fe80000100a00 */
[----:B------:R-:W-:Y:S04]  /*136e0*/  STL.64 [R1+0xbe0], R250 ;  /* 0x000be0fa01007387 */ /* 0x000fe80000100a00 */
[----:B------:R-:W4:Y:S04]  /*136f0*/  LDL.LU.64 R32, [R1+0x778] ;  /* 0x0007780001207983 */ /* 0x000f280000300a00 */
[----:B------:R1:W-:Y:S04]  /*13700*/  LDGSTS.E [R2+0x70800], desc[UR20][R8.64], !P2 ;  /* 0x7080000008027fae */ /* 0x0003e8000d1a1014 */
[----:B------:R-:W-:Y:S04]  /*13710*/  LDGSTS.E [R2+0x70a00], desc[UR20][R80.64], !P2 ;  /* 0x70a0000050027fae */ /* 0x000fe8000d1a1014 */
[----:B------:R-:W-:Y:S04]  /*13720*/  LDGSTS.E [R2+0x70c00], desc[UR20][R82.64], !P2 ;  /* 0x70c0000052027fae */ /* 0x000fe8000d1a1014 */
[----:B------:R-:W-:Y:S01]  /*13730*/  LDGSTS.E [R2+0x70e00], desc[UR20][R250.64], !P2 ;  /* 0x70e00000fa027fae */ /* 0x000fe2000d1a1014 */
[----:B------:R-:W-:Y:S01]  /*13740*/  ISETP.GE.U32.AND P2, PT, R4, 0x7ffffedb, PT ;  /* 0x7ffffedb0400780c */ /* 0x000fe20003f46070 */
[----:B--2---:R-:W-:-:S04]  /*13750*/  IMAD.WIDE R248, R245, 0x4, R248 ;  /* 0x00000004f5f87825 */ /* 0x004fc800078e02f8 */
[----:B------:R-:W-:-:S04]  /*13760*/  IMAD.WIDE R246, R245, 0x4, R246 ;  /* 0x00000004f5f67825 */ /* 0x000fc800078e02f6 */
[----:B------:R-:W-:Y:S01]  /*13770*/  IMAD.WIDE R242, R245, 0x4, R242 ;  /* 0x00000004f5f27825 */ /* 0x000fe200078e02f2 */
[----:B------:R-:W-:Y:S01]  /*13780*/  IADD3 R6, PT, PT, R7, -0xe7, RZ ;  /* 0xffffff1907067810 */ /* 0x000fe20007ffe0ff */
[----:B------:R-:W-:Y:S04]  /*13790*/  LDGSTS.E [R2+0x71000], desc[UR20][R248.64], !P3 ;  /* 0x71000000f8027fae */ /* 0x000fe8000d9a1014 */
[----:B------:R-:W-:Y:S01]  /*137a0*/  LDGSTS.E [R2+0x71200], desc[UR20][R246.64], !P3 ;  /* 0x71200000f6027fae */ /* 0x000fe2000d9a1014 */
[----:B-----5:R-:W-:-:S03]  /*137b0*/  IMAD.WIDE R4, R245, 0x4, R16 ;  /* 0x00000004f5047825 */ /* 0x020fc600078e0210 */
[----:B------:R-:W2:Y:S04]  /*137c0*/  LDL.LU.64 R16, [R1+0x770] ;  /* 0x0007700001107983 */ /* 0x000ea80000300a00 */
[----:B------:R-:W5:Y:S04]  /*137d0*/  LDL.LU.64 R18, [R1+0x768] ;  /* 0x0007680001127983 */ /* 0x000f680000300a00 */
[----:B------:R-:W5:Y:S04]  /*137e0*/  LDL.LU.64 R20, [R1+0x760] ;  /* 0x0007600001147983 */ /* 0x000f680000300a00 */
[----:B------:R-:W-:Y:S04]  /*137f0*/  STL.64 [R1+0xbe8], R248 ;  /* 0x000be8f801007387 */ /* 0x000fe80000100a00 */
[----:B------:R-:W-:Y:S04]  /*13800*/  STL.64 [R1+0xbf0], R246 ;  /* 0x000bf0f601007387 */ /* 0x000fe80000100a00 */
[----:B------:R-:W-:Y:S04]  /*13810*/  STL.64 [R1+0xbf8], R242 ;  /* 0x000bf8f201007387 */ /* 0x000fe80000100a00 */
[----:B------:R-:W-:Y:S04]  /*13820*/  STL.64 [R1+0xc00], R4 ;  /* 0x000c000401007387 */ /* 0x000fe80000100a00 */
[----:B------:R-:W5:Y:S04]  /*13830*/  LDL.LU.64 R40, [R1+0x758] ;  /* 0x0007580001287983 */ /* 0x000f680000300a00 */
[----:B------:R-:W-:Y:S04]  /*13840*/  LDGSTS.E [R2+0x71400], desc[UR20][R242.64], !P3 ;  /* 0x71400000f2027fae */ /* 0x000fe8000d9a1014 */
[----:B------:R1:W-:Y:S01]  /*13850*/  LDGSTS.E [R2+0x71600], desc[UR20][R4.64], !P3 ;  /* 0x7160000004027fae */ /* 0x0003e2000d9a1014 */
[----:B------:R-:W-:Y:S01]  /*13860*/  ISETP.GE.U32.AND P3, PT, R6, 0x7ffffeda, PT ;  /* 0x7ffffeda0600780c */ /* 0x000fe20003f66070 */
[----:B---3--:R-:W-:-:S02]  /*13870*/  VIADD R14, R14, 0xffffff18 ;  /* 0xffffff180e0e7836 */ /* 0x008fc40000000000 */
[----:B------:R-:W-:Y:S02]  /*13880*/  VIADD R22, R22, 0xffffff17 ;  /* 0xffffff1716167836 */ /* 0x000fe40000000000 */
[----:B------:R-:W-:-:S04]  /*13890*/  IMAD.WIDE R6, R245, 0x4, R26 ;  /* 0x00000004f5067825 */ /* 0x000fc800078e021a */
[C---:B-1----:R-:W-:Y:S01]  /*138a0*/  IMAD.WIDE R8, R245.reuse, 0x4, R24 ;  /* 0x00000004f5087825 */ /* 0x042fe200078e0218 */
[----:B------:R1:W-:Y:S04]  /*138b0*/  LDGSTS.E [R2+0x71800], desc[UR20][R6.64], !P6 ;  /* 0x7180000006027fae */ /* 0x0003e8000f1a1014 */
[----:B------:R-:W3:Y:S01]  /*138c0*/  LDL.LU.64 R24, [R1+0x750] ;  /* 0x0007500001187983 */ /* 0x000ee20000300a00 */
[----:B----4-:R-:W-:-:S03]  /*138d0*/  IMAD.WIDE R10, R245, 0x4, R10 ;  /* 0x00000004f50a7825 */ /* 0x010fc600078e020a */
[----:B------:R-:W4:Y:S01]  /*138e0*/  LDL.LU.64 R26, [R1+0x748] ;  /* 0x00074800011a7983 */ /* 0x000f220000300a00 */
[----:B------:R-:W-:-:S03]  /*138f0*/  IMAD.WIDE R12, R245, 0x4, R12 ;  /* 0x00000004f50c7825 */ /* 0x000fc600078e020c */
[----:B------:R-:W4:Y:S04]  /*13900*/  LDL.LU.64 R28, [R1+0x740] ;  /* 0x00074000011c7983 */ /* 0x000f280000300a00 */
[----:B------:R1:W-:Y:S04]  /*13910*/  STL.64 [R1+0xc08], R6 ;  /* 0x000c080601007387 */ /* 0x0003e80000100a00 */
[----:B------:R-:W-:Y:S04]  /*13920*/  STL.64 [R1+0xc10], R8 ;  /* 0x000c100801007387 */ /* 0x000fe80000100a00 */
[----:B------:R1:W-:Y:S04]  /*13930*/  LDGSTS.E [R2+0x71a00], desc[UR20][R8.64], !P6 ;  /* 0x71a0000008027fae */ /* 0x0003e8000f1a1014 */
[----:B------:R-:W-:Y:S04]  /*13940*/  STL.64 [R1+0xc18], R10 ;  /* 0x000c180a01007387 */ /* 0x000fe80000100a00 */
[----:B------:R-:W-:Y:S04]  /*13950*/  LDGSTS.E [R2+0x71c00], desc[UR20][R10.64], !P6 ;  /* 0x71c000000a027fae */ /* 0x000fe8000f1a1014 */
[----:B------:R-:W-:Y:S04]  /*13960*/  STL.64 [R1+0xc20], R12 ;  /* 0x000c200c01007387 */ /* 0x000fe80000100a00 */
[----:B------:R-:W-:Y:S01]  /*13970*/  LDGSTS.E [R2+0x71e00], desc[UR20][R12.64], !P6 ;  /* 0x71e000000c027fae */ /* 0x000fe2000f1a1014 */
[----:B------:R-:W-:Y:S01]  /*13980*/  ISETP.GE.U32.AND P6, PT, R14, 0x7ffffed9, PT ;  /* 0x7ffffed90e00780c */ /* 0x000fe20003fc6070 */
[----:B------:R-:W-:-:S02]  /*13990*/  IMAD.WIDE R14, R245, 0x4, R32 ;  /* 0x00000004f50e7825 */ /* 0x000fc400078e0220 */
[----:B------:R-:W4:Y:S04]  /*139a0*/  LDL.LU.64 R48, [R1+0x738] ;  /* 0x0007380001307983 */ /* 0x000f280000300a00 */
[----:B------:R-:W4:Y:S04]  /*139b0*/  LDL.LU.64 R32, [R1+0x730] ;  /* 0x0007300001207983 */ /* 0x000f280000300a00 */
[----:B------:R-:W4:Y:S04]  /*139c0*/  LDL.LU.64 R34, [R1+0x728] ;  /* 0x0007280001227983 */ /* 0x000f280000300a00 */
[----:B------:R-:W4:Y:S04]  /*139d0*/  LDL.LU.64 R36, [R1+0x720] ;  /* 0x0007200001247983 */ /* 0x000f280000300a00 */
[----:B------:R-:W-:Y:S04]  /*139e0*/  LDGSTS.E [R2+0x72000], desc[UR20][R14.64], !P4 ;  /* 0x720000000e027fae */ /* 0x000fe8000e1a1014 */
[----:B------:R-:W-:Y:S01]  /*139f0*/  STL.64 [R1+0xc28], R14 ;  /* 0x000c280e01007387 */ /* 0x000fe20000100a00 */
[----:B--2---:R-:W-:-:S04]  /*13a00*/  IMAD.WIDE R16, R245, 0x4, R16 ;  /* 0x00000004f5107825 */ /* 0x004fc800078e0210 */
[C---:B-----5:R-:W-:Y:S01]  /*13a10*/  IMAD.WIDE R18, R245.reuse, 0x4, R18 ;  /* 0x00000004f5127825 */ /* 0x060fe200078e0212 */
[----:B------:R-:W-:Y:S03]  /*13a20*/  LDGSTS.E [R2+0x72200], desc[UR20][R16.64], !P4 ;  /* 0x7220000010027fae */ /* 0x000fe6000e1a1014 */
[----:B------:R-:W-:Y:S01]  /*13a30*/  IMAD.WIDE R20, R245, 0x4, R20 ;  /* 0x00000004f5147825 */ /* 0x000fe200078e0214 */
[----:B------:R-:W-:Y:S04]  /*13a40*/  STL.64 [R1+0xc30], R16 ;  /* 0x000c301001007387 */ /* 0x000fe80000100a00 */
[----:B------:R-:W-:Y:S04]  /*13a50*/  LDGSTS.E [R2+0x72400], desc[UR20][R18.64], !P4 ;  /* 0x7240000012027fae */ /* 0x000fe8000e1a1014 */
[----:B------:R-:W-:Y:S04]  /*13a60*/  STL.64 [R1+0xc38], R18 ;  /* 0x000c381201007387 */ /* 0x000fe80000100a00 */
[----:B------:R-:W-:Y:S01]  /*13a70*/  LDGSTS.E [R2+0x72600], desc[UR20][R20.64], !P4 ;  /* 0x7260000014027fae */ /* 0x000fe2000e1a1014 */
[----:B------:R-:W-:-:S03]  /*13a80*/  ISETP.GE.U32.AND P4, PT, R22, 0x7ffffed8, PT ;  /* 0x7ffffed81600780c */ /* 0x000fc60003f86070 */
[----:B------:R-:W-:Y:S01]  /*13a90*/  STL.64 [R1+0xc40], R20 ;  /* 0x000c401401007387 */ /* 0x000fe20000100a00 */
[----:B------:R-:W-:-:S03]  /*13aa0*/  IMAD.WIDE R22, R245, 0x4, R40 ;  /* 0x00000004f5167825 */ /* 0x000fc600078e0228 */
[----:B------:R-:W2:Y:S04]  /*13ab0*/  LDL.LU.64 R56, [R1+0x718] ;  /* 0x0007180001387983 */ /* 0x000ea80000300a00 */
[----:B------:R-:W5:Y:S04]  /*13ac0*/  LDL.LU.64 R40, [R1+0x710] ;  /* 0x0007100001287983 */ /* 0x000f680000300a00 */
[----:B------:R-:W5:Y:S04]  /*13ad0*/  LDL.LU.64 R42, [R1+0x708] ;  /* 0x00070800012a7983 */ /* 0x000f680000300a00 */
[----:B------:R-:W5:Y:S04]  /*13ae0*/  LDL.LU.64 R44, [R1+0x700] ;  /* 0x00070000012c7983 */ /* 0x000f680000300a00 */
[----:B------:R-:W-:Y:S04]  /*13af0*/  LDGSTS.E [R2+0x72800], desc[UR20][R22.64], !P2 ;  /* 0x7280000016027fae */ /* 0x000fe8000d1a1014 */
[----:B------:R-:W-:Y:S01]  /*13b00*/  STL.64 [R1+0xc48], R22 ;  /* 0x000c481601007387 */ /* 0x000fe20000100a00 */
[----:B---3--:R-:W-:-:S04]  /*13b10*/  IMAD.WIDE R24, R245, 0x4, R24 ;  /* 0x00000004f5187825 */ /* 0x008fc800078e0218 */
[C---:B----4-:R-:W-:Y:S01]  /*13b20*/  IMAD.WIDE R26, R245.reuse, 0x4, R26 ;  /* 0x00000004f51a7825 */ /* 0x050fe200078e021a */
[----:B------:R-:W-:Y:S03]  /*13b30*/  LDGSTS.E [R2+0x72a00], desc[UR20][R24.64], !P2 ;  /* 0x72a0000018027fae */ /* 0x000fe6000d1a1014 */
[----:B------:R-:W-:Y:S01]  /*13b40*/  IMAD.WIDE R28, R245, 0x4, R28 ;  /* 0x00000004f51c7825 */ /* 0x000fe200078e021c */
[----:B------:R-:W-:Y:S04]  /*13b50*/  STL.64 [R1+0xc50], R24 ;  /* 0x000c501801007387 */ /* 0x000fe80000100a00 */
[----:B------:R-:W-:Y:S04]  /*13b60*/  LDGSTS.E [R2+0x72c00], desc[UR20][R26.64], !P2 ;  /* 0x72c000001a027fae */ /* 0x000fe8000d1a1014 */
[----:B------:R-:W-:Y:S04]  /*13b70*/  STL.64 [R1+0xc58], R26 ;  /* 0x000c581a01007387 */ /* 0x000fe80000100a00 */
[----:B------:R-:W-:Y:S01]  /*13b80*/  LDGSTS.E [R2+0x72e00], desc[UR20][R28.64], !P2 ;  /* 0x72e000001c027fae */ /* 0x000fe2000d1a1014 */
[----:B------:R-:W-:-:S03]  /*13b90*/  ISETP.GE.U32.AND P2, PT, R30, 0x7ffffed7, PT ;  /* 0x7ffffed71e00780c */ /* 0x000fc60003f46070 */
[----:B------:R-:W-:Y:S04]  /*13ba0*/  STL.64 [R1+0xc60], R28 ;  /* 0x000c601c01007387 */ /* 0x000fe80000100a00 */
[----:B------:R-:W3:Y:S01]  /*13bb0*/  LDL.LU.64 R64, [R1+0x6f8] ;  /* 0x0006f80001407983 */ /* 0x000ee20000300a00 */
[----:B------:R-:W-:-:S03]  /*13bc0*/  IMAD.WIDE R30, R245, 0x4, R48 ;  /* 0x00000004f51e7825 */ /* 0x000fc600078e0230 */
[----:B------:R-:W4:Y:S01]  /*13bd0*/  LDL.LU.64 R48, [R1+0x6f0] ;  /* 0x0006f00001307983 */ /* 0x000f220000300a00 */
[----:B------:R-:W-:-:S03]  /*13be0*/  IMAD.WIDE R32, R245, 0x4, R32 ;  /* 0x00000004f5207825 */ /* 0x000fc600078e0220 */
[----:B------:R-:W4:Y:S01]  /*13bf0*/  LDL.LU.64 R50, [R1+0x6e8] ;  /* 0x0006e80001327983 */ /* 0x000f220000300a00 */
[----:B------:R-:W-:-:S03]  /*13c00*/  IMAD.WIDE R34, R245, 0x4, R34 ;  /* 0x00000004f5227825 */ /* 0x000fc600078e0222 */
[----:B------:R-:W4:Y:S01]  /*13c10*/  LDL.LU.64 R52, [R1+0x6e0] ;  /* 0x0006e00001347983 */ /* 0x000f220000300a00 */
[----:B------:R-:W-:-:S03]  /*13c20*/  IMAD.WIDE R36, R245, 0x4, R36 ;  /* 0x00000004f5247825 */ /* 0x000fc600078e0224 */
[----:B------:R-:W-:Y:S04]  /*13c30*/  STL.64 [R1+0xc68], R30 ;  /* 0x000c681e01007387 */ /* 0x000fe80000100a00 */
[----:B------:R-:W-:Y:S04]  /*13c40*/  STL.64 [R1+0xc70], R32 ;  /* 0x000c702001007387 */ /* 0x000fe80000100a00 */
[----:B------:R-:W-:Y:S04]  /*13c50*/  STL.64 [R1+0xc78], R34 ;  /* 0x000c782201007387 */ /* 0x000fe80000100a00 */
[----:B------:R-:W-:Y:S04]  /*13c60*/  STL.64 [R1+0xc80], R36 ;  /* 0x000c802401007387 */ /* 0x000fe80000100a00 */
[----:B------:R-:W4:Y:S04]  /*13c70*/  LDL.LU.64 R72, [R1+0x6d8] ;  /* 0x0006d80001487983 */ /* 0x000f280000300a00 */
[----:B------:R-:W-:Y:S04]  /*13c80*/  LDGSTS.E [R2+0x73000], desc[UR20][R30.64], !P3 ;  /* 0x730000001e027fae */ /* 0x000fe8000d9a1014 */
[----:B------:R-:W-:Y:S04]  /*13c90*/  LDGSTS.E [R2+0x73200], desc[UR20][R32.64], !P3 ;  /* 0x7320000020027fae */ /* 0x000fe8000d9a1014 */
[----:B------:R-:W-:Y:S04]  /*13ca0*/  LDGSTS.E [R2+0x73400], desc[UR20][R34.64], !P3 ;  /* 0x7340000022027fae */ /* 0x000fe8000d9a1014 */
[----:B------:R-:W-:Y:S01]  /*13cb0*/  LDGSTS.E [R2+0x73600], desc[UR20][R36.64], !P3 ;  /* 0x7360000024027fae */ /* 0x000fe2000d9a1014 */
[----:B------:R-:W-:Y:S01]  /*13cc0*/  ISETP.GE.U32.AND P3, PT, R38, 0x7ffffed6, PT ;  /* 0x7ffffed62600780c */ /* 0x000fe20003f66070 */
[----:B--2---:R-:W-:-:S02]  /*13cd0*/  IMAD.WIDE R38, R245, 0x4, R56 ;  /* 0x00000004f5267825 */ /* 0x004fc400078e0238 */
[----:B------:R-:W2:Y:S02]  /*13ce0*/  LDL.LU.64 R56, [R1+0x6d0] ;  /* 0x0006d00001387983 */ /* 0x000ea40000300a00 */
[C---:B-----5:R-:W-:Y:S02]  /*13cf0*/  IMAD.WIDE R40, R245.reuse, 0x4, R40 ;  /* 0x00000004f5287825 */ /* 0x060fe400078e0228 */
[----:B------:R-:W5:Y:S02]  /*13d00*/  LDL.LU.64 R58, [R1+0x6c8] ;  /* 0x0006c800013a7983 */ /* 0x000f640000300a00 */
[C---:B------:R-:W-:Y:S02]  /*13d10*/  IMAD.WIDE R42, R245.reuse, 0x4, R42 ;  /* 0x00000004f52a7825 */ /* 0x040fe400078e022a */
[----:B------:R-:W5:Y:S02]  /*13d20*/  LDL.LU.64 R60, [R1+0x6c0] ;  /* 0x0006c000013c7983 */ /* 0x000f640000300a00 */
[----:B------:R-:W-:-:S02]  /*13d30*/  IMAD.WIDE R44, R245, 0x4, R44 ;  /* 0x00000004f52c7825 */ /* 0x000fc400078e022c */
[----:B------:R-:W-:Y:S04]  /*13d40*/  STL.64 [R1+0xc88], R38 ;  /* 0x000c882601007387 */ /* 0x000fe80000100a00 */
[----:B------:R-:W-:Y:S04]  /*13d50*/  STL.64 [R1+0xc90], R40 ;  /* 0x000c902801007387 */ /* 0x000fe80000100a00 */
[----:B------:R-:W-:Y:S04]  /*13d60*/  STL.64 [R1+0xc98], R42 ;  /* 0x000c982a01007387 */ /* 0x000fe80000100a00 */
[----:B------:R-:W-:Y:S04]  /*13d70*/  STL.64 [R1+0xca0], R44 ;  /* 0x000ca02c01007387 */ /* 0x000fe80000100a00 */
[----:B------:R-:W5:Y:S04]  /*13d80*/  LDL.LU.64 R84, [R1+0x6b8] ;  /* 0x0006b80001547983 */ /* 0x000f680000300a00 */
[----:B------:R-:W-:Y:S04]  /*13d90*/  LDGSTS.E [R2+0x73800], desc[UR20][R38.64], !P6 ;  /* 0x7380000026027fae */ /* 0x000fe8000f1a1014 */
[----:B------:R-:W-:Y:S04]  /*13da0*/  LDGSTS.E [R2+0x73a00], desc[UR20][R40.64], !P6 ;  /* 0x73a0000028027fae */ /* 0x000fe8000f1a1014 */
[----:B------:R-:W-:Y:S04]  /*13db0*/  LDGSTS.E [R2+0x73c00], desc[UR20][R42.64], !P6 ;  /* 0x73c000002a027fae */ /* 0x000fe8000f1a1014 */
[----:B------:R-:W-:Y:S01]  /*13dc0*/  LDGSTS.E [R2+0x73e00], desc[UR20][R44.64], !P6 ;  /* 0x73e000002c027fae */ /* 0x000fe2000f1a1014 */
[----:B------:R-:W-:Y:S01]  /*13dd0*/  ISETP.GE.U32.AND P6, PT, R46, 0x7ffffed5, PT ;  /* 0x7ffffed52e00780c */ /* 0x000fe20003fc6070 */
[----:B---3--:R-:W-:-:S02]  /*13de0*/  IMAD.WIDE R46, R245, 0x4, R64 ;  /* 0x00000004f52e7825 */ /* 0x008fc400078e0240 */
[----:B------:R-:W3:Y:S04]  /*13df0*/  LDL.LU.64 R64, [R1+0x6b0] ;  /* 0x0006b00001407983 */ /* 0x000ee80000300a00 */
[----:B------:R-:W3:Y:S04]  /*13e00*/  LDL.LU.64 R66, [R1+0x6a8] ;  /* 0x0006a80001427983 */ /* 0x000ee80000300a00 */
[----:B------:R-:W3:Y:S01]  /*13e10*/  LDL.LU.64 R68, [R1+0x6a0] ;  /* 0x0006a00001447983 */ /* 0x000ee20000300a00 */
[----:B----4-:R-:W-:-:S03]  /*13e20*/  IMAD.WIDE R48, R245, 0x4, R48 ;  /* 0x00000004f5307825 */ /* 0x010fc600078e0230 */
[----:B------:R-:W-:Y:S01]  /*13e30*/  STL.64 [R1+0xca8], R46 ;  /* 0x000ca82e01007387 */ /* 0x000fe20000100a00 */
[----:B------:R-:W-:-:S03]  /*13e40*/  IMAD.WIDE R50, R245, 0x4, R50 ;  /* 0x00000004f5327825 */ /* 0x000fc600078e0232 */
[----:B------:R-:W-:Y:S01]  /*13e50*/  LDGSTS.E [R2+0x74000], desc[UR20][R46.64], !P4 ;  /* 0x740000002e027fae */ /* 0x000fe2000e1a1014 */
[----:B------:R-:W-:-:S03]  /*13e60*/  IMAD.WIDE R52, R245, 0x4, R52 ;  /* 0x00000004f5347825 */ /* 0x000fc600078e0234 */
[----:B------:R-:W-:Y:S04]  /*13e70*/  STL.64 [R1+0xcb0], R48 ;  /* 0x000cb03001007387 */ /* 0x000fe80000100a00 */
[----:B------:R-:W-:Y:S04]  /*13e80*/  LDGSTS.E [R2+0x74200], desc[UR20][R48.64], !P4 ;  /* 0x7420000030027fae */ /* 0x000fe8000e1a1014 */
[----:B------:R-:W-:Y:S04]  /*13e90*/  STL.64 [R1+0xcb8], R50 ;  /* 0x000cb83201007387 */ /* 0x000fe80000100a00 */
[----:B------:R-:W-:Y:S04]  /*13ea0*/  LDGSTS.E [R2+0x74400], desc[UR20][R50.64], !P4 ;  /* 0x7440000032027fae */ /* 0x000fe8000e1a1014 */
[----:B------:R-:W-:Y:S04]  /*13eb0*/  STL.64 [R1+0xcc0], R52 ;  /* 0x000cc03401007387 */ /* 0x000fe80000100a00 */
[----:B------:R4:W-:Y:S01]  /*13ec0*/  LDGSTS.E [R2+0x74600], desc[UR20][R52.64], !P4 ;  /* 0x7460000034027fae */ /* 0x0009e2000e1a1014 */
[----:B------:R-:W-:Y:S01]  /*13ed0*/  ISETP.GE.U32.AND P4, PT, R54, 0x7ffffed4, PT ;  /* 0x7ffffed43600780c */ /* 0x000fe20003f86070 */
[----:B------:R-:W-:-:S02]  /*13ee0*/  IMAD.WIDE R54, R245, 0x4, R72 ;  /* 0x00000004f5367825 */ /* 0x000fc400078e0248 */
[----:B------:R-:W4:Y:S04]  /*13ef0*/  LDL.LU.64 R94, [R1+0x698] ;  /* 0x00069800015e7983 */ /* 0x000f280000300a00 */
[----:B------:R-:W4:Y:S04]  /*13f00*/  LDL.LU.64 R72, [R1+0x690] ;  /* 0x0006900001487983 */ /* 0x000f280000300a00 */
[----:B------:R-:W4:Y:S04]  /*13f10*/  LDL.LU.64 R74, [R1+0x688] ;  /* 0x00068800014a7983 */ /* 0x000f280000300a00 */
[----:B------:R-:W4:Y:S04]  /*13f20*/  LDL.LU.64 R76, [R1+0x680] ;  /* 0x00068000014c7983 */ /* 0x000f280000300a00 */
[----:B------:R-:W4:Y:S04]  /*13f30*/  LDL.LU.64 R102, [R1+0x678] ;  /* 0x0006780001667983 */ /* 0x000f280000300a00 */
[----:B------:R-:W-:Y:S01]  /*13f40*/  LDGSTS.E [R2+0x74800], desc[UR20][R54.64], !P2 ;  /* 0x7480000036027fae */ /* 0x000fe2000d1a1014 */
[----:B--2---:R-:W-:-:S04]  /*13f50*/  IMAD.WIDE R56, R245, 0x4, R56 ;  /* 0x00000004f5387825 */ /* 0x004fc800078e0238 */
[C---:B-----5:R-:W-:Y:S01]  /*13f60*/  IMAD.WIDE R58, R245.reuse, 0x4, R58 ;  /* 0x00000004f53a7825 */ /* 0x060fe200078e023a */
[----:B------:R-:W-:Y:S03]  /*13f70*/  LDGSTS.E [R2+0x74a00], desc[UR20][R56.64], !P2 ;  /* 0x74a0000038027fae */ /* 0x000fe6000d1a1014 */
[C---:B------:R-:W-:Y:S01]  /*13f80*/  IMAD.WIDE R60, R245.reuse, 0x4, R60 ;  /* 0x00000004f53c7825 */ /* 0x040fe200078e023c */
[----:B------:R-:W-:Y:S04]  /*13f90*/  LDGSTS.E [R2+0x74c00], desc[UR20][R58.64], !P2 ;  /* 0x74c000003a027fae */ /* 0x000fe8000d1a1014 */
[----:B------:R-:W-:Y:S01]  /*13fa0*/  LDGSTS.E [R2+0x74e00], desc[UR20][R60.64], !P2 ;  /* 0x74e000003c027fae */ /* 0x000fe2000d1a1014 */
[----:B------:R-:W-:Y:S01]  /*13fb0*/  ISETP.GE.U32.AND P2, PT, R62, 0x7ffffed3, PT ;  /* 0x7ffffed33e00780c */ /* 0x000fe20003f46070 */
[----:B------:R-:W-:-:S02]  /*13fc0*/  IMAD.WIDE R62, R245, 0x4, R84 ;  /* 0x00000004f53e7825 */ /* 0x000fc400078e0254 */
[----:B------:R-:W2:Y:S04]  /*13fd0*/  LDL.LU.64 R84, [R1+0x670] ;  /* 0x0006700001547983 */ /* 0x000ea80000300a00 */
[----:B------:R-:W5:Y:S04]  /*13fe0*/  LDL.LU.64 R86, [R1+0x668] ;  /* 0x0006680001567983 */ /* 0x000f680000300a00 */
[----:B------:R-:W5:Y:S04]  /*13ff0*/  LDL.LU.64 R88, [R1+0x660] ;  /* 0x0006600001587983 */ /* 0x000f680000300a00 */
[----:B------:R-:W5:Y:S04]  /*14000*/  LDL.LU.64 R108, [R1+0x658] ;  /* 0x00065800016c7983 */ /* 0x000f680000300a00 */
[----:B------:R-:W-:Y:S04]  /*14010*/  LDGSTS.E [R2+0x75000], desc[UR20][R62.64], !P3 ;  /* 0x750000003e027fae */ /* 0x000fe8000d9a1014 */
[----:B------:R-:W5:Y:S01]  /*14020*/  LDL.LU.64 R92, [R1+0x650] ;  /* 0x00065000015c7983 */ /* 0x000f620000300a00 */
[----:B---3--:R-:W-:-:S04]  /*14030*/  IMAD.WIDE R64, R245, 0x4, R64 ;  /* 0x00000004f5407825 */ /* 0x008fc800078e0240 */
[C---:B------:R-:W-:Y:S01]  /*14040*/  IMAD.WIDE R66, R245.reuse, 0x4, R66 ;  /* 0x00000004f5427825 */ /* 0x040fe200078e0242 */
[----:B------:R-:W-:Y:S03]  /*14050*/  LDGSTS.E [R2+0x75200], desc[UR20][R64.64], !P3 ;  /* 0x7520000040027fae */ /* 0x000fe6000d9a1014 */
[C---:B------:R-:W-:Y:S01]  /*14060*/  IMAD.WIDE R68, R245.reuse, 0x4, R68 ;  /* 0x00000004f5447825 */ /* 0x040fe200078e0244 */
[----:B------:R-:W-:Y:S04]  /*14070*/  LDGSTS.E [R2+0x75400], desc[UR20][R66.64], !P3 ;  /* 0x7540000042027fae */ /* 0x000fe8000d9a1014 */
[----:B------:R-:W-:Y:S01]  /*14080*/  LDGSTS.E [R2+0x75600], desc[UR20][R68.64], !P3 ;  /* 0x7560000044027fae */ /* 0x000fe2000d9a1014 */
[----:B------:R-:W-:Y:S01]  /*14090*/  ISETP.GE.U32.AND P3, PT, R70, 0x7ffffed2, PT ;  /* 0x7ffffed24600780c */ /* 0x000fe20003f66070 */
[----:B----4-:R-:W-:-:S02]  /*140a0*/  IMAD.WIDE R70, R245, 0x4, R94 ;  /* 0x00000004f5467825 */ /* 0x010fc400078e025e */
[----:B------:R-:W3:Y:S02]  /*140b0*/  LDL.LU.64 R94, [R1+0x648] ;  /* 0x00064800015e7983 */ /* 0x000ee40000300a00 */
[C---:B------:R-:W-:Y:S02]  /*140c0*/  IMAD.WIDE R72, R245.reuse, 0x4, R72 ;  /* 0x00000004f5487825 */ /* 0x040fe400078e0248 */
[----:B------:R-:W4:Y:S02]  /*140d0*/  LDL.LU.64 R96, [R1+0x640] ;  /* 0x0006400001607983 */ /* 0x000f240000300a00 */
[C---:B------:R-:W-:Y:S02]  /*140e0*/  IMAD.WIDE R74, R245.reuse, 0x4, R74 ;  /* 0x00000004f54a7825 */ /* 0x040fe400078e024a */
[----:B------:R-:W-:Y:S02]  /*140f0*/  LDGSTS.E [R2+0x75800], desc[UR20][R70.64], !P6 ;  /* 0x7580000046027fae */ /* 0x000fe4000f1a1014 */
[----:B------:R-:W-:-:S02]  /*14100*/  IMAD.WIDE R76, R245, 0x4, R76 ;  /* 0x00000004f54c7825 */ /* 0x000fc400078e024c */
[----:B------:R-:W-:Y:S04]  /*14110*/  LDGSTS.E [R2+0x75a00], desc[UR20][R72.64], !P6 ;  /* 0x75a0000048027fae */ /* 0x000fe8000f1a1014 */
[----:B------:R-:W4:Y:S04]  /*14120*/  LDL.LU.64 R116, [R1+0x638] ;  /* 0x0006380001747983 */ /* 0x000f280000300a00 */
[----:B------:R-:W-:Y:S04]  /*14130*/  LDGSTS.E [R2+0x75c00], desc[UR20][R74.64], !P6 ;  /* 0x75c000004a027fae */ /* 0x000fe8000f1a1014 */
[----:B------:R-:W-:Y:S01]  /*14140*/  LDGSTS.E [R2+0x75e00], desc[UR20][R76.64], !P6 ;  /* 0x75e000004c027fae */ /* 0x000fe2000f1a1014 */
[----:B------:R-:W-:Y:S01]  /*14150*/  ISETP.GE.U32.AND P6, PT, R78, 0x7ffffed1, PT ;  /* 0x7ffffed14e00780c */ /* 0x000fe20003fc6070 */
[----:B------:R-:W-:-:S02]  /*14160*/  IMAD.WIDE R78, R245, 0x4, R102 ;  /* 0x00000004f54e7825 */ /* 0x000fc400078e0266 */
        /* <DEDUP_REMOVED lines=16> */
[----:B------:R-:W5:Y:S01]  /*14270*/  LDL.LU.64 R136, [R1+0x5f8] ;  /* 0x0005f80001887983 */ /* 0x000f620000300a00 */
[----:B------:R-:W-:-:S03]  /*14280*/  IMAD.WIDE R92, R245, 0x4, R92 ;  /* 0x00000004f55c7825 */ /* 0x000fc600078e025c */
[----:B------:R-:W-:Y:S04]  /*14290*/  LDGSTS.E [R2+0x76800], desc[UR20][R90.64], !P2 ;  /* 0x768000005a027fae */ /* 0x000fe8000d1a1014 */
[----:B------:R-:W-:Y:S01]  /*142a0*/  LDGSTS.E [R2+0x76a00], desc[UR20][R92.64], !P2 ;  /* 0x76a000005c027fae */ /* 0x000fe2000d1a1014 */
[----:B---3--:R-:W-:-:S04]  /*142b0*/  IMAD.WIDE R94, R245, 0x4, R94 ;  /* 0x00000004f55e7825 */ /* 0x008fc800078e025e */
[C---:B----4-:R-:W-:Y:S01]  /*142c0*/  IMAD.WIDE R96, R245.reuse, 0x4, R96 ;  /* 0x00000004f5607825 */ /* 0x050fe200078e0260 */
[----:B------:R-:W-:Y:S04]  /*142d0*/  LDGSTS.E [R2+0x76c00], desc[UR20][R94.64], !P2 ;  /* 0x76c000005e027fae */ /* 0x000fe8000d1a1014 */
[----:B------:R-:W-:Y:S01]  /*142e0*/  LDGSTS.E [R2+0x76e00], desc[UR20][R96.64], !P2 ;  /* 0x76e0000060027fae */ /* 0x000fe2000d1a1014 */
[----:B------:R-:W-:Y:S01]  /*142f0*/  ISETP.GE.U32.AND P2, PT, R98, 0x7ffffecf, PT ;  /* 0x7ffffecf6200780c */ /* 0x000fe20003f46070 */
[C---:B------:R-:W-:Y:S02]  /*14300*/  IMAD.WIDE R98, R245.reuse, 0x4, R116 ;  /* 0x00000004f5627825 */ /* 0x040fe400078e0274 */
[----:B------:R-:W3:Y:S04]  /*14310*/  LDL.LU.64 R116, [R1+0x5f0] ;  /* 0x0005f00001747983 */ /* 0x000ee80000300a00 */
[----:B------:R-:W4:Y:S04]  /*14320*/  LDL.LU.64 R118, [R1+0x5e8] ;  /* 0x0005e80001767983 */ /* 0x000f280000300a00 */
[----:B------:R-:W4:Y:S01]  /*14330*/  LDL.LU.64 R120, [R1+0x5e0] ;  /* 0x0005e00001787983 */ /* 0x000f220000300a00 */
[----:B------:R-:W-:-:S03]  /*14340*/  IMAD.WIDE R100, R245, 0x4, R100 ;  /* 0x00000004f5647825 */ /* 0x000fc600078e0264 */
[----:B------:R-:W-:Y:S01]  /*14350*/  LDGSTS.E [R2+0x77000], desc[UR20][R98.64], !P3 ;  /* 0x7700000062027fae */ /* 0x000fe2000d9a1014 */
[----:B------:R-:W-:-:S03]  /*14360*/  IMAD.WIDE R102, R245, 0x4, R102 ;  /* 0x00000004f5667825 */ /* 0x000fc600078e0266 */
[----:B------:R-:W-:Y:S01]  /*14370*/  LDGSTS.E [R2+0x77200], desc[UR20][R100.64], !P3 ;  /* 0x7720000064027fae */ /* 0x000fe2000d9a1014 */
[----:B------:R-:W-:-:S03]  /*14380*/  IMAD.WIDE R104, R245, 0x4, R104 ;  /* 0x00000004f5687825 */ /* 0x000fc600078e0268 */
[----:B------:R-:W-:Y:S04]  /*14390*/  LDGSTS.E [R2+0x77400], desc[UR20][R102.64], !P3 ;  /* 0x7740000066027fae */ /* 0x000fe8000d9a1014 */
[----:B------:R-:W4:Y:S04]  /*143a0*/  LDL.LU.64 R140, [R1+0x5d8] ;  /* 0x0005d800018c7983 */ /* 0x000f280000300a00 */
        /* <DEDUP_REMOVED lines=8> */
[----:B------:R-:W4:Y:S04]  /*14430*/  LDL.LU.64 R132, [R1+0x5b0] ;  /* 0x0005b00001847983 */ /* 0x000f280000300a00 */
[----:B------:R-:W4:Y:S01]  /*14440*/  LDL.LU.64 R134, [R1+0x5a8] ;  /* 0x0005a80001867983 */ /* 0x000f220000300a00 */
        /* <DEDUP_REMOVED lines=10> */
[----:B------:R-:W-:Y:S01]  /*144f0*/  LDGSTS.E [R2+0x78000], desc[UR20][R114.64], !P4 ;  /* 0x7800000072027fae */ /* 0x000fe2000e1a1014 */
[----:B---3--:R-:W-:-:S04]  /*14500*/  IMAD.WIDE R116, R245, 0x4, R116 ;  /* 0x00000004f5747825 */ /* 0x008fc800078e0274 */
[C---:B----4-:R-:W-:Y:S01]  /*14510*/  IMAD.WIDE R118, R245.reuse, 0x4, R118 ;  /* 0x00000004f5767825 */ /* 0x050fe200078e0276 */
[----:B------:R-:W-:Y:S03]  /*14520*/  LDGSTS.E [R2+0x78200], desc[UR20][R116.64], !P4 ;  /* 0x7820000074027fae */ /* 0x000fe6000e1a1014 */
[C---:B------:R-:W-:Y:S01]  /*14530*/  IMAD.WIDE R120, R245.reuse, 0x4, R120 ;  /* 0x00000004f5787825 */ /* 0x040fe200078e0278 */
[----:B------:R-:W-:Y:S04]  /*14540*/  LDGSTS.E [R2+0x78400], desc[UR20][R118.64], !P4 ;  /* 0x7840000076027fae */ /* 0x000fe8000e1a1014 */
[----:B------:R-:W-:Y:S01]  /*14550*/  LDGSTS.E [R2+0x78600], desc[UR20][R120.64], !P4 ;  /* 0x7860000078027fae */ /* 0x000fe2000e1a1014 */
[----:B------:R-:W-:Y:S01]  /*14560*/  ISETP.GE.U32.AND P4, PT, R122, 0x7ffffecc, PT ;  /* 0x7ffffecc7a00780c */ /* 0x000fe20003f86070 */
[----:B------:R-:W-:-:S02]  /*14570*/  IMAD.WIDE R122, R245, 0x4, R140 ;  /* 0x00000004f57a7825 */ /* 0x000fc400078e028c */
[----:B------:R-:W3:Y:S04]  /*14580*/  LDL.LU.64 R140, [R1+0x590] ;  /* 0x00059000018c7983 */ /* 0x000ee80000300a00 */
[----:B------:R-:W4:Y:S01]  /*14590*/  LDL.LU.64 R142, [R1+0x588] ;  /* 0x00058800018e7983 */ /* 0x000f220000300a00 */
[----:B------:R-:W-:-:S03]  /*145a0*/  IMAD.WIDE R124, R245, 0x4, R124 ;  /* 0x00000004f57c7825 */ /* 0x000fc600078e027c */
[----:B------:R-:W4:Y:S01]  /*145b0*/  LDL.LU.64 R144, [R1+0x580] ;  /* 0x0005800001907983 */ /* 0x000f220000300a00 */
[----:B------:R-:W-:-:S03]  /*145c0*/  IMAD.WIDE R126, R245, 0x4, R126 ;  /* 0x00000004f57e7825 */ /* 0x000fc600078e027e */
[----:B------:R-:W-:Y:S01]  /*145d0*/  LDGSTS.E [R2+0x78800], desc[UR20][R122.64], !P2 ;  /* 0x788000007a027fae */ /* 0x000fe2000d1a1014 */
[----:B------:R-:W-:-:S03]  /*145e0*/  IMAD.WIDE R128, R245, 0x4, R128 ;  /* 0x00000004f5807825 */ /* 0x000fc600078e0280 */
        /* <DEDUP_REMOVED lines=9> */
[----:B------:R-:W-:-:S03]  /*14680*/  IMAD.WIDE R132, R245, 0x4, R132 ;  /* 0x00000004f5847825 */ /* 0x000fc600078e0284 */
[----:B------:R-:W4:Y:S01]  /*14690*/  LDL.LU.64 R172, [R1+0x558] ;  /* 0x0005580001ac7983 */ /* 0x000f220000300a00 */
[----:B------:R-:W-:-:S03]  /*146a0*/  IMAD.WIDE R134, R245, 0x4, R134 ;  /* 0x00000004f5867825 */ /* 0x000fc600078e0286 */
[----:B------:R-:W4:Y:S04]  /*146b0*/  LDL.LU.64 R156, [R1+0x550] ;  /* 0x00055000019c7983 */ /* 0x000f280000300a00 */
[----:B------:R-:W4:Y:S04]  /*146c0*/  LDL.LU.64 R158, [R1+0x548] ;  /* 0x00054800019e7983 */ /* 0x000f280000300a00 */
[----:B------:R-:W4:Y:S04]  /*146d0*/  LDL.LU.64 R160, [R1+0x540] ;  /* 0x0005400001a07983 */ /* 0x000f280000300a00 */
[----:B------:R-:W-:Y:S04]  /*146e0*/  LDGSTS.E [R2+0x79000], desc[UR20][R130.64], !P3 ;  /* 0x7900000082027fae */ /* 0x000fe8000d9a1014 */
[----:B------:R-:W-:Y:S04]  /*146f0*/  LDGSTS.E [R2+0x79200], desc[UR20][R132.64], !P3 ;  /* 0x7920000084027fae */ /* 0x000fe8000d9a1014 */
[----:B------:R-:W-:Y:S04]  /*14700*/  LDGSTS.E [R2+0x79400], desc[UR20][R134.64], !P3 ;  /* 0x7940000086027fae */ /* 0x000fe8000d9a1014 */
[----:B------:R-:W4:Y:S01]  /*14710*/  LDL.LU.64 R180, [R1+0x538] ;  /* 0x0005380001b47983 */ /* 0x000f220000300a00 */
[----:B--2---:R-:W-:-:S05]  /*14720*/  IMAD.WIDE R136, R245, 0x4, R136 ;  /* 0x00000004f5887825 */ /* 0x004fca00078e0288 */
[----:B------:R-:W-:Y:S01]  /*14730*/  LDGSTS.E [R2+0x79600], desc[UR20][R136.64], !P3 ;  /* 0x7960000088027fae */ /* 0x000fe2000d9a1014 */
[----:B------:R-:W-:Y:S01]  /*14740*/  ISETP.GE.U32.AND P3, PT, R138, 0x7ffffeca, PT ;  /* 0x7ffffeca8a00780c */ /* 0x000fe20003f66070 */
[C---:B-----5:R-:W-:Y:S02]  /*14750*/  IMAD.WIDE R138, R245.reuse, 0x4, R164 ;  /* 0x00000004f58a7825 */ /* 0x060fe400078e02a4 */
[----:B------:R-:W2:Y:S04]  /*14760*/  LDL.LU.64 R164, [R1+0x530] ;  /* 0x0005300001a47983 */ /* 0x000ea80000300a00 */
[----:B------:R-:W5:Y:S04]  /*14770*/  LDL.LU.64 R166, [R1+0x528] ;  /* 0x0005280001a67983 */ /* 0x000f680000300a00 */
[----:B------:R-:W5:Y:S04]  /*14780*/  LDL.LU.64 R168, [R1+0x520] ;  /* 0x0005200001a87983 */ /* 0x000f680000300a00 */
        /* <DEDUP_REMOVED lines=9> */
[----:B------:R-:W-:-:S04]  /*14820*/  IMAD.WIDE R146, R245, 0x4, R174 ;  /* 0x00000004f5927825 */ /* 0x000fc800078e02ae */
[C---:B------:R-:W-:Y:S01]  /*14830*/  IMAD.WIDE R148, R245.reuse, 0x4, R148 ;  /* 0x00000004f5947825 */ /* 0x040fe200078e0294 */
[----:B------:R-:W-:Y:S03]  /*14840*/  LDGSTS.E [R2+0x7a000], desc[UR20][R146.64], !P4 ;  /* 0x7a00000092027fae */ /* 0x000fe6000e1a1014 */
[C---:B------:R-:W-:Y:S01]  /*14850*/  IMAD.WIDE R150, R245.reuse, 0x4, R150 ;  /* 0x00000004f5967825 */ /* 0x040fe200078e0296 */
[----:B------:R-:W-:Y:S03]  /*14860*/  LDGSTS.E [R2+0x7a200], desc[UR20][R148.64], !P4 ;  /* 0x7a20000094027fae */ /* 0x000fe6000e1a1014 */
[C---:B------:R-:W-:Y:S01]  /*14870*/  IMAD.WIDE R152, R245.reuse, 0x4, R152 ;  /* 0x00000004f5987825 */ /* 0x040fe200078e0298 */
[----:B------:R-:W-:Y:S04]  /*14880*/  LDGSTS.E [R2+0x7a400], desc[UR20][R150.64], !P4 ;  /* 0x7a40000096027fae */ /* 0x000fe8000e1a1014 */
[----:B------:R-:W-:Y:S01]  /*14890*/  LDGSTS.E [R2+0x7a600], desc[UR20][R152.64], !P4 ;  /* 0x7a60000098027fae */ /* 0x000fe2000e1a1014 */
[----:B------:R-:W-:Y:S01]  /*148a0*/  ISETP.GE.U32.AND P4, PT, R154, 0x7ffffec8, PT ;  /* 0x7ffffec89a00780c */ /* 0x000fe20003f86070 */
[----:B------:R-:W-:-:S02]  /*148b0*/  IMAD.WIDE R154, R245, 0x4, R172 ;  /* 0x00000004f59a7825 */ /* 0x000fc400078e02ac */
[----:B------:R-:W3:Y:S02]  /*148c0*/  LDL.LU.64 R172, [R1+0x510] ;  /* 0x0005100001ac7983 */ /* 0x000ee40000300a00 */
[C---:B------:R-:W-:Y:S02]  /*148d0*/  IMAD.WIDE R156, R245.reuse, 0x4, R156 ;  /* 0x00000004f59c7825 */ /* 0x040fe400078e029c */
[----:B------:R-:W4:Y:S02]  /*148e0*/  LDL.LU.64 R174, [R1+0x508] ;  /* 0x0005080001ae7983 */ /* 0x000f240000300a00 */
[C---:B------:R-:W-:Y:S02]  /*148f0*/  IMAD.WIDE R158, R245.reuse, 0x4, R158 ;  /* 0x00000004f59e7825 */ /* 0x040fe400078e029e */
[----:B------:R-:W4:Y:S02]  /*14900*/  LDL.LU.64 R176, [R1+0x500] ;  /* 0x0005000001b07983 */ /* 0x000f240000300a00 */
[----:B------:R-:W-:-:S02]  /*14910*/  IMAD.WIDE R160, R245, 0x4, R160 ;  /* 0x00000004f5a07825 */ /* 0x000fc400078e02a0 */
        /* <DEDUP_REMOVED lines=24> */
[----:B------:R-:W5:Y:S04]  /*14aa0*/  LDL.LU.64 R196, [R1+0x498] ;  /* 0x0004980001c47983 */ /* 0x000f680000300a00 */
[----:B------:R-:W5:Y:S04]  /*14ab0*/  LDL.LU.64 R198, [R1+0x4b0] ;  /* 0x0004b00001c67983 */ /* 0x000f680000300a00 */
[----:B------:R-:W5:Y:S04]  /*14ac0*/  LDL.LU.64 R200, [R1+0x4a8] ;  /* 0x0004a80001c87983 */ /* 0x000f680000300a00 */
[----:B------:R-:W5:Y:S01]  /*14ad0*/  LDL.LU.64 R202, [R1+0x4a0] ;  /* 0x0004a00001ca7983 */ /* 0x000f620000300a00 */
[----:B------:R-:W-:-:S03]  /*14ae0*/  VIADD R178, R178, 0xffffff04 ;  /* 0xffffff04b2b27836 */ /* 0x000fc60000000000 */
[----:B------:R-:W-:Y:S01]  /*14af0*/  LDGSTS.E [R2+0x7b800], desc[UR20][R170.64], !P6 ;  /* 0x7b800000aa027fae */ /* 0x000fe2000f1a1014 */
[----:B------:R-:W-:-:S03]  /*14b00*/  VIADD R186, R186, 0xffffff03 ;  /* 0xffffff03baba7836 */ /* 0x000fc60000000000 */
[----:B------:R-:W5:Y:S01]  /*14b10*/  LDL.LU.64 R204, [R1+0x490] ;  /* 0x0004900001cc7983 */ /* 0x000f620000300a00 */
[----:B------:R-:W-:-:S03]  /*14b20*/  VIADD R194, R194, 0xffffff02 ;  /* 0xffffff02c2c27836 */ /* 0x000fc60000000000 */
[----:B------:R-:W5:Y:S04]  /*14b30*/  LDL.LU.64 R206, [R1+0x488] ;  /* 0x0004880001ce7983 */ /* 0x000f680000300a00 */
[----:B------:R-:W5:Y:S04]  /*14b40*/  LDL.LU.64 R208, [R1+0x480] ;  /* 0x0004800001d07983 */ /* 0x000f680000300a00 */
[----:B-1----:R-:W5:Y:S01]  /*14b50*/  LDL.LU.64 R6, [R1+0x478] ;  /* 0x0004780001067983 */ /* 0x002f620000300a00 */
        /* <DEDUP_REMOVED lines=16> */
[----:B------:R-:W-:-:S05]  /*14c60*/  IMAD.WIDE R186, R245, 0x4, R214 ;  /* 0x00000004f5ba7825 */ /* 0x000fca00078e02d6 */
        /* <DEDUP_REMOVED lines=12> */
[----:B------:R-:W5:Y:S04]  /*14d30*/  LDL.LU.64 R4, [R1+0x458] ;  /* 0x0004580001047983 */ /* 0x000f680000300a00 */
        /* <DEDUP_REMOVED lines=15> */
[----:B------:R-:W5:Y:S01]  /*14e30*/  LDL.LU.64 R80, [R1+0x3f0] ;  /* 0x0003f00001507983 */ /* 0x000f620000300a00 */
[----:B------:R-:W1:Y:S01]  /*14e40*/  S2R R211, SR_TID.X ;  /* 0x0000000000d37919 */ /* 0x000e620000002100 */
[----:B------:R-:W-:-:S02]  /*14e50*/  IMAD.WIDE R198, R245, 0x4, R198 ;  /* 0x00000004f5c67825 */ /* 0x000fc400078e02c6 */
[----:B------:R1:W-:Y:S02]  /*14e60*/  LDGSTS.E [R2+0x7d000], desc[UR20][R194.64], !P3 ;  /* 0x7d000000c2027fae */ /* 0x0003e4000d9a1014 */
[C---:B------:R-:W-:Y:S02]  /*14e70*/  IMAD.WIDE R200, R245.reuse, 0x4, R200 ;  /* 0x00000004f5c87825 */ /* 0x040fe400078e02c8 */
[----:B------:R-:W-:Y:S02]  /*14e80*/  LDGSTS.E [R2+0x7d200], desc[UR20][R198.64], !P3 ;  /* 0x7d200000c6027fae */ /* 0x000fe4000d9a1014 */
[----:B------:R-:W-:Y:S02]  /*14e90*/  IMAD.WIDE R202, R245, 0x4, R202 ;  /* 0x00000004f5ca7825 */ /* 0x000fe400078e02ca */
[----:B------:R-:W-:Y:S02]  /*14ea0*/  LDGSTS.E [R2+0x7d400], desc[UR20][R200.64], !P3 ;  /* 0x7d400000c8027fae */ /* 0x000fe4000d9a1014 */
[----:B------:R-:W-:-:S02]  /*14eb0*/  VIADD R219, R219, 0xffffff00 ;  /* 0xffffff00dbdb7836 */ /* 0x000fc40000000000 */
[----:B------:R-:W-:Y:S01]  /*14ec0*/  LDGSTS.E [R2+0x7d600], desc[UR20][R202.64], !P3 ;  /* 0x7d600000ca027fae */ /* 0x000fe2000d9a1014 */
[----:B-1----:R-:W-:-:S04]  /*14ed0*/  LOP3.LUT R211, R211, 0x3f, RZ, 0xc0, !PT ;  /* 0x0000003fd3d37812 */ /* 0x002fc800078ec0ff */
[----:B------:R-:W-:Y:S02]  /*14ee0*/  ISETP.GE.AND P3, PT, R211, R219, PT ;  /* 0x000000dbd300720c */ /* 0x000fe40003f66270 */
[----:B------:R-:W1:Y:S01]  /*14ef0*/  LDC R211, c[0x0][0x3a0] ;  /* 0x0000e800ffd37b82 */ /* 0x000e620000000800 */
[----:B------:R-:W-:-:S04]  /*14f00*/  IMAD.WIDE R196, R245, 0x4, R196 ;  /* 0x00000004f5c47825 */ /* 0x000fc800078e02c4 */
[C---:B------:R-:W-:Y:S01]  /*14f10*/  IMAD.WIDE R204, R245.reuse, 0x4, R204 ;  /* 0x00000004f5cc7825 */ /* 0x040fe200078e02cc */
[----:B------:R-:W-:Y:S01]  /*14f20*/  IADD3 R210, PT, PT, R210, -0xff, RZ ;  /* 0xffffff01d2d27810 */ /* 0x000fe20007ffe0ff */
[----:B------:R-:W-:Y:S02]  /*14f30*/  LDGSTS.E [R2+0x7d800], desc[UR20][R196.64], !P6 ;  /* 0x7d800000c4027fae */ /* 0x000fe4000f1a1014 */
[C---:B------:R-:W-:Y:S02]  /*14f40*/  IMAD.WIDE R206, R245.reuse, 0x4, R206 ;  /* 0x00000004f5ce7825 */ /* 0x040fe400078e02ce */
[----:B------:R-:W-:Y:S02]  /*14f50*/  LDGSTS.E [R2+0x7da00], desc[UR20][R204.64], !P6 ;  /* 0x7da00000cc027fae */ /* 0x000fe4000f1a1014 */
[----:B------:R-:W-:Y:S01]  /*14f60*/  IMAD.WIDE R208, R245, 0x4, R208 ;  /* 0x00000004f5d07825 */ /* 0x000fe200078e02d0 */
[----:B------:R-:W-:Y:S01]  /*14f70*/  SEL R218, RZ, 0x4, P3 ;  /* 0x00000004ffda7807 */ /* 0x000fe20001800000 */
[----:B------:R-:W-:Y:S04]  /*14f80*/  LDGSTS.E [R2+0x7dc00], desc[UR20][R206.64], !P6 ;  /* 0x7dc00000ce027fae */ /* 0x000fe8000f1a1014 */
[----:B------:R-:W-:Y:S01]  /*14f90*/  LDGSTS.E [R2+0x7de00], desc[UR20][R208.64], !P6 ;  /* 0x7de00000d0027fae */ /* 0x000fe2000f1a1014 */
[----:B-1----:R-:W-:Y:S01]  /*14fa0*/  VIADD R211, R211, 0x3f ;  /* 0x0000003fd3d37836 */ /* 0x002fe20000000000 */
[----:B------:R-:W-:-:S04]  /*14fb0*/  ISETP.GE.U32.AND P6, PT, R210, 0x7ffffec2, PT ;  /* 0x7ffffec2d200780c */ /* 0x000fc80003fc6070 */
[----:B------:R-:W-:Y:S01]  /*14fc0*/  ISETP.GT.AND P3, PT, R211, 0x13f, PT ;  /* 0x0000013fd300780c */ /* 0x000fe20003f64270 */
[----:B------:R-:W-:-:S03]  /*14fd0*/  IMAD.WIDE R210, R245, 0x4, R6 ;  /* 0x00000004f5d27825 */ /* 0x000fc600078e0206 */
[----:B------:R-:W-:Y:S02]  /*14fe0*/  SEL R218, R218, RZ, P3 ;  /* 0x000000ffdada7207 */ /* 0x000fe40001800000 */
[----:B------:R-:W-:Y:S02]  /*14ff0*/  LDGSTS.E [R2+0x7e000], desc[UR20][R210.64], !P4 ;  /* 0x7e000000d2027fae */ /* 0x000fe4000e1a1014 */
[----:B------:R-:W-:Y:S01]  /*15000*/  ISETP.NE.U32.AND P3, PT, R218, RZ, PT ;  /* 0x000000ffda00720c */ /* 0x000fe20003f65070 */
[----:B--2---:R-:W-:-:S04]  /*15010*/  IMAD.WIDE R212, R245, 0x4, R212 ;  /* 0x00000004f5d47825 */ /* 0x004fc800078e02d4 */
[C---:B---3--:R-:W-:Y:S01]  /*15020*/  IMAD.WIDE R214, R245.reuse, 0x4, R214 ;  /* 0x00000004f5d67825 */ /* 0x048fe200078e02d6 */
[----:B------:R-:W-:Y:S03]  /*15030*/  LDGSTS.E [R2+0x7e200], desc[UR20][R212.64], !P4 ;  /* 0x7e200000d4027fae */ /* 0x000fe6000e1a1014 */
[----:B----4-:R-:W-:Y:S01]  /*15040*/  IMAD.WIDE R216, R245, 0x4, R216 ;  /* 0x00000004f5d87825 */ /* 0x010fe200078e02d8 */
[----:B------:R-:W-:Y:S04]  /*15050*/  LDGSTS.E [R2+0x7e400], desc[UR20][R214.64], !P4 ;  /* 0x7e400000d6027fae */ /* 0x000fe8000e1a1014 */
[----:B------:R-:W-:Y:S01]  /*15060*/  LDGSTS.E [R2+0x7e600], desc[UR20][R216.64], !P4 ;  /* 0x7e600000d8027fae */ /* 0x000fe2000e1a1014 */
[----:B------:R-:W-:Y:S01]  /*15070*/  ISETP.GE.U32.AND P4, PT, R219, 0x7ffffec1, PT ;  /* 0x7ffffec1db00780c */ /* 0x000fe20003f86070 */
[----:B-----5:R-:W-:-:S04]  /*15080*/  IMAD.WIDE R218, R245, 0x4, R4 ;  /* 0x00000004f5da7825 */ /* 0x020fc800078e0204 */
[C---:B------:R-:W-:Y:S01]  /*15090*/  IMAD.WIDE R4, R245.reuse, 0x4, R240 ;  /* 0x00000004f5047825 */ /* 0x040fe200078e02f0 */
[----:B------:R-:W-:Y:S04]  /*150a0*/  LDGSTS.E [R2+0x7e800], desc[UR20][R218.64], !P2 ;  /* 0x7e800000da027fae */ /* 0x000fe8000d1a1014 */
[----:B------:R1:W-:Y:S01]  /*150b0*/  STL.64 [R1+0xab8], R4 ;  /* 0x000ab80401007387 */ /* 0x0003e20000100a00 */
[----:B------:R-:W-:-:S04]  /*150c0*/  IMAD.WIDE R6, R245, 0x4, R246 ;  /* 0x00000004f5067825 */ /* 0x000fc800078e02f6 */
[C---:B-1----:R-:W-:Y:S01]  /*150d0*/  IMAD.WIDE R4, R245.reuse, 0x4, R248 ;  /* 0x00000004f5047825 */ /* 0x042fe200078e02f8 */
[----:B------:R1:W-:Y:S03]  /*150e0*/  STL.64 [R1+0xa48], R6 ;  /* 0x000a480601007387 */ /* 0x0003e60000100a00 */
[C---:B------:R-:W-:Y:S01]  /*150f0*/  IMAD.WIDE R8, R245.reuse, 0x4, R250 ;  /* 0x00000004f5087825 */ /* 0x040fe200078e02fa */
[----:B------:R2:W-:Y:S04]  /*15100*/  STL.64 [R1+0xa28], R4 ;  /* 0x000a280401007387 */ /* 0x0005e80000100a00 */
[----:B------:R3:W-:Y:S01]  /*15110*/  STL.64 [R1+0xa20], R8 ;  /* 0x000a200801007387 */ /* 0x0007e20000100a00 */
[----:B-1----:R-:W-:-:S03]  /*15120*/  IMAD.WIDE R6, R245, 0x4, R82 ;  /* 0x00000004f5067825 */ /* 0x002fc600078e0252 */
[----:B------:R-:W4:Y:S01]  /*15130*/  LDL.LU.64 R52, [R1+0x3d0] ;  /* 0x0003d00001347983 */ /* 0x000f220000300a00 */
[----:B--2---:R-:W-:-:S03]  /*15140*/  IMAD.WIDE R4, R245, 0x4, R80 ;  /* 0x00000004f5047825 */ /* 0x004fc600078e0250 */
[----:B------:R1:W-:Y:S04]  /*15150*/  STL.64 [R1+0xa18], R6 ;  /* 0x000a180601007387 */ /* 0x0003e80000100a00 */
[----:B------:R-:W2:Y:S04]  /*15160*/  LDL.LU.64 R50, [R1+0x3b0] ;  /* 0x0003b00001327983 */ /* 0x000ea80000300a00 */
[----:B------:R5:W-:Y:S04]  /*15170*/  STL.64 [R1+0xa10], R4 ;  /* 0x000a100401007387 */ /* 0x000be80000100a00 */
        /* <DEDUP_REMOVED lines=20> */
[----:B---3--:R-:W3:Y:S04]  /*152c0*/  LDL.LU.64 R8, [R1+0x110] ;  /* 0x0001100001087983 */ /* 0x008ee80000300a00 */
[----:B-1----:R-:W3:Y:S01]  /*152d0*/  LDL.LU.64 R6, [R1+0xf0] ;  /* 0x0000f00001067983 */ /* 0x002ee20000300a00 */
[----:B------:R-:W-:-:S03]  /*152e0*/  IMAD.WIDE R240, R245, 0x4, R242 ;  /* 0x00000004f5f07825 */ /* 0x000fc600078e02f2 */
[----:B-----5:R-:W5:Y:S04]  /*152f0*/  LDL.LU.64 R4, [R1+0xd0] ;  /* 0x0000d00001047983 */ /* 0x020f680000300a00 */
[----:B------:R-:W3:Y:S04]  /*15300*/  LDL.LU.64 R242, [R1+0xb0] ;  /* 0x0000b00001f27983 */ /* 0x000ee80000300a00 */
[----:B------:R-:W3:Y:S04]  /*15310*/  LDL.LU.64 R246, [R1+0x90] ;  /* 0x0000900001f67983 */ /* 0x000ee80000300a00 */
[----:B------:R-:W3:Y:S04]  /*15320*/  LDL.LU.64 R248, [R1+0x70] ;  /* 0x0000700001f87983 */ /* 0x000ee80000300a00 */
[----:B------:R-:W3:Y:S04]  /*15330*/  LDL.LU.64 R250, [R1+0x50] ;  /* 0x0000500001fa7983 */ /* 0x000ee80000300a00 */
[----:B------:R-:W3:Y:S04]  /*15340*/  LDL.LU.64 R82, [R1+0x30] ;  /* 0x0000300001527983 */ /* 0x000ee80000300a00 */
[----:B------:R-:W3:Y:S01]  /*15350*/  LDL.LU.64 R80, [R1+0x10] ;  /* 0x0000100001507983 */ /* 0x000ee20000300a00 */
[----:B----4-:R-:W-:-:S05]  /*15360*/  IMAD.WIDE R52, R245, 0x4, R52 ;  /* 0x00000004f5347825 */ /* 0x010fca00078e0234 */
[----:B------:R1:W-:Y:S01]  /*15370*/  STL.64 [R1+0xa08], R52 ;  /* 0x000a083401007387 */ /* 0x0003e20000100a00 */
[----:B--2---:R-:W-:-:S04]  /*15380*/  IMAD.WIDE R50, R245, 0x4, R50 ;  /* 0x00000004f5327825 */ /* 0x004fc800078e0232 */
[C---:B------:R-:W-:Y:S01]  /*15390*/  IMAD.WIDE R48, R245.reuse, 0x4, R48 ;  /* 0x00000004f5307825 */ /* 0x040fe200078e0230 */
[----:B-1----:R-:W2:Y:S03]  /*153a0*/  LDL.LU.64 R52, [R1+0xcc0] ;  /* 0x000cc00001347983 */ /* 0x002ea60000300a00 */
[C---:B------:R-:W-:Y:S01]  /*153b0*/  IMAD.WIDE R46, R245.reuse, 0x4, R46 ;  /* 0x00000004f52e7825 */ /* 0x040fe200078e022e */
[----:B------:R1:W-:Y:S03]  /*153c0*/  STL.64 [R1+0xa00], R50 ;  /* 0x000a003201007387 */ /* 0x0003e60000100a00 */
[----:B------:R-:W-:-:S04]  /*153d0*/  IMAD.WIDE R44, R245, 0x4, R44 ;  /* 0x00000004f52c7825 */ /* 0x000fc800078e022c */
[C---:B------:R-:W-:Y:S01]  /*153e0*/  IMAD.WIDE R42, R245.reuse, 0x4, R42 ;  /* 0x00000004f52a7825 */ /* 0x040fe200078e022a */
[----:B-1----:R-:W4:Y:S03]  /*153f0*/  LDL.LU.64 R50, [R1+0xcb8] ;  /* 0x000cb80001327983 */ /* 0x002f260000300a00 */
[C---:B------:R-:W-:Y:S01]  /*15400*/  IMAD.WIDE R40, R245.reuse, 0x4, R40 ;  /* 0x00000004f5287825 */ /* 0x040fe200078e0228 */
[----:B------:R1:W-:Y:S03]  /*15410*/  STL.64 [R1+0x9f8], R48 ;  /* 0x0009f83001007387 */ /* 0x0003e60000100a00 */
[----:B------:R-:W-:-:S04]  /*15420*/  IMAD.WIDE R38, R245, 0x4, R38 ;  /* 0x00000004f5267825 */ /* 0x000fc800078e0226 */
[C---:B------:R-:W-:Y:S01]  /*15430*/  IMAD.WIDE R36, R245.reuse, 0x4, R36 ;  /* 0x00000004f5247825 */ /* 0x040fe200078e0224 */
[----:B-1----:R-:W2:Y:S04]  /*15440*/  LDL.LU.64 R48, [R1+0xcb0] ;  /* 0x000cb00001307983 */ /* 0x002ea80000300a00 */
[----:B------:R1:W-:Y:S01]  /*15450*/  STL.64 [R1+0x9f0], R46 ;  /* 0x0009f02e01007387 */ /* 0x0003e20000100a00 */
[----:B------:R-:W-:-:S03]  /*15460*/  IMAD.WIDE R34, R245, 0x4, R34 ;  /* 0x00000004f5227825 */ /* 0x000fc600078e0222 */
        /* <DEDUP_REMOVED lines=38> */
[----:B---3--:R-:W-:-:S03]  /*156d0*/  IMAD.WIDE R8, R245, 0x4, R8 ;  /* 0x00000004f5087825 */ /* 0x008fc600078e0208 */
[----:B-1----:R-:W3:Y:S04]  /*156e0*/  LDL.LU.64 R20, [R1+0xc40] ;  /* 0x000c400001147983 */ /* 0x002ee80000300a00 */
[----:B------:R1:W-:Y:S01]  /*156f0*/  STL.64 [R1+0x940], R18 ;  /* 0x0009401201007387 */ /* 0x0003e20000100a00 */
[----:B------:R-:W-:-:S03]  /*15700*/  IMAD.WIDE R6, R245, 0x4, R6 ;  /* 0x00000004f5067825 */ /* 0x000fc600078e0206 */
[----:B-1----:R-:W2:Y:S04]  /*15710*/  LDL.LU.64 R18, [R1+0xc38] ;  /* 0x000c380001127983 */ /* 0x002ea80000300a00 */
[----:B------:R1:W-:Y:S04]  /*15720*/  STL.64 [R1+0x760], R16 ;  /* 0x0007601001007387 */ /* 0x0003e80000100a00 */
[----:B-1----:R-:W2:Y:S04]  /*15730*/  LDL.LU.64 R16, [R1+0xc30] ;  /* 0x000c300001107983 */ /* 0x002ea80000300a00 */
[----:B------:R1:W-:Y:S04]  /*15740*/  STL.64 [R1+0x720], R14 ;  /* 0x0007200e01007387 */ /* 0x0003e80000100a00 */
[----:B-1----:R-:W2:Y:S04]  /*15750*/  LDL.LU.64 R14, [R1+0xc28] ;  /* 0x000c2800010e7983 */ /* 0x002ea80000300a00 */
[----:B------:R1:W-:Y:S04]  /*15760*/  STL.64 [R1+0x6e0], R12 ;  /* 0x0006e00c01007387 */ /* 0x0003e80000100a00 */
[----:B-1----:R-:W3:Y:S04]  /*15770*/  LDL.LU.64 R12, [R1+0xc20] ;  /* 0x000c2000010c7983 */ /* 0x002ee80000300a00 */
[----:B------:R1:W-:Y:S04]  /*15780*/  STL.64 [R1+0x698], R10 ;  /* 0x0006980a01007387 */ /* 0x0003e80000100a00 */
[----:B-1----:R-:W3:Y:S04]  /*15790*/  LDL.LU.64 R10, [R1+0xc18] ;  /* 0x000c1800010a7983 */ /* 0x002ee80000300a00 */
[----:B------:R1:W-:Y:S04]  /*157a0*/  STL.64 [R1+0x650], R8 ;  /* 0x0006500801007387 */ /* 0x0003e80000100a00 */
[----:B-1----:R-:W3:Y:S04]  /*157b0*/  LDL.LU.64 R8, [R1+0xc10] ;  /* 0x000c100001087983 */ /* 0x002ee80000300a00 */
[----:B------:R1:W-:Y:S04]  /*157c0*/  STL.64 [R1+0x420], R6 ;  /* 0x0004200601007387 */ /* 0x0003e80000100a00 */
[----:B-1----:R-:W3:Y:S01]  /*157d0*/  LDL.LU.64 R6, [R1+0xc08] ;  /* 0x000c080001067983 */ /* 0x002ee20000300a00 */
[----:B-----5:R-:W-:-:S04]  /*157e0*/  IMAD.WIDE R4, R245, 0x4, R4 ;  /* 0x00000004f5047825 */ /* 0x020fc800078e0204 */
[C---:B------:R-:W-:Y:S01]  /*157f0*/  IMAD.WIDE R242, R245.reuse, 0x4, R242 ;  /* 0x00000004f5f27825 */ /* 0x040fe200078e02f2 */
[----:B------:R1:W-:Y:S03]  /*15800*/  STL.64 [R1+0x460], R4 ;  /* 0x0004600401007387 */ /* 0x0003e60000100a00 */
[----:B------:R-:W-:-:S04]  /*15810*/  IMAD.WIDE R246, R245, 0x4, R246 ;  /* 0x00000004f5f67825 */ /* 0x000fc800078e02f6 */
[C---:B------:R-:W-:Y:S01]  /*15820*/  IMAD.WIDE R248, R245.reuse, 0x4, R248 ;  /* 0x00000004f5f87825 */ /* 0x040fe200078e02f8 */
[----:B-1----:R-:W5:Y:S03]  /*15830*/  LDL.LU.64 R4, [R1+0xc00] ;  /* 0x000c000001047983 */ /* 0x002f660000300a00 */
[C---:B------:R-:W-:Y:S01]  /*15840*/  IMAD.WIDE R250, R245.reuse, 0x4, R250 ;  /* 0x00000004f5fa7825 */ /* 0x040fe200078e02fa */
[----:B------:R1:W-:Y:S04]  /*15850*/  STL.64 [R1+0x4a8], R242 ;  /* 0x0004a8f201007387 */ /* 0x0003e80000100a00 */
[----:B-1----:R-:W4:Y:S04]  /*15860*/  LDL.LU.64 R242, [R1+0xbf8] ;  /* 0x000bf80001f27983 */ /* 0x002f280000300a00 */
[----:B------:R1:W-:Y:S04]  /*15870*/  STL.64 [R1+0x4f0], R246 ;  /* 0x0004f0f601007387 */ /* 0x0003e80000100a00 */
[----:B-1----:R-:W4:Y:S04]  /*15880*/  LDL.LU.64 R246, [R1+0xbf0] ;  /* 0x000bf00001f67983 */ /* 0x002f280000300a00 */
[----:B------:R1:W-:Y:S04]  /*15890*/  STL.64 [R1+0x540], R248 ;  /* 0x000540f801007387 */ /* 0x0003e80000100a00 */
[----:B-1----:R-:W4:Y:S04]  /*158a0*/  LDL.LU.64 R248, [R1+0xbe8] ;  /* 0x000be80001f87983 */ /* 0x002f280000300a00 */
[----:B------:R1:W-:Y:S02]  /*158b0*/  STL.64 [R1+0x580], R250 ;  /* 0x000580fa01007387 */ /* 0x0003e40000100a00 */
[----:B-1----:R-:W-:-:S04]  /*158c0*/  IMAD.WIDE R250, R245, 0x4, R82 ;  /* 0x00000004f5fa7825 */ /* 0x002fc800078e0252 */
[C---:B------:R-:W-:Y:S01]  /*158d0*/  IMAD.WIDE R82, R245.reuse, 0x4, R80 ;  /* 0x00000004f5527825 */ /* 0x040fe200078e0250 */
[----:B------:R-:W-:Y:S04]  /*158e0*/  STL.64 [R1+0x5c8], R250 ;  /* 0x0005c8fa01007387 */ /* 0x000fe80000100a00 */
[----:B------:R-:W-:Y:S01]  /*158f0*/  STL.64 [R1+0x610], R82 ;  /* 0x0006105201007387 */ /* 0x000fe20000100a00 */
[----:B--2---:R-:W-:-:S04]  /*15900*/  IMAD.WIDE R14, R245, 0x4, R14 ;  /* 0x00000004f50e7825 */ /* 0x004fc800078e020e */
[----:B---3--:R-:W-:-:S04]  /*15910*/  IMAD.WIDE R80, R245, 0x4, R6 ;  /* 0x00000004f5507825 */ /* 0x008fc800078e0206 */
[C---:B------:R-:W-:Y:S01]  /*15920*/  IMAD.WIDE R6, R245.reuse, 0x4, R22 ;  /* 0x00000004f5067825 */ /* 0x040fe200078e0216 */
[----:B------:R-:W-:Y:S03]  /*15930*/  STL.64 [R1+0xab0], R80 ;  /* 0x000ab05001007387 */ /* 0x000fe60000100a00 */
[C---:B------:R-:W-:Y:S01]  /*15940*/  IMAD.WIDE R22, R245.reuse, 0x4, R30 ;  /* 0x00000004f5167825 */ /* 0x040fe200078e021e */
[----:B------:R1:W-:Y:S04]  /*15950*/  STL.64 [R1+0xaa8], R14 ;  /* 0x000aa80e01007387 */ /* 0x0003e80000100a00 */
[----:B------:R2:W-:Y:S04]  /*15960*/  STL.64 [R1+0xaa0], R6 ;  /* 0x000aa00601007387 */ /* 0x0005e80000100a00 */
[----:B------:R3:W-:Y:S01]  /*15970*/  STL.64 [R1+0xa98], R22 ;  /* 0x000a981601007387 */ /* 0x0007e20000100a00 */
[----:B-1----:R-:W-:-:S04]  /*15980*/  IMAD.WIDE R14, R245, 0x4, R38 ;  /* 0x00000004f50e7825 */ /* 0x002fc800078e0226 */
[C---:B--2---:R-:W-:Y:S01]  /*15990*/  IMAD.WIDE R6, R245.reuse, 0x4, R46 ;  /* 0x00000004f5067825 */ /* 0x044fe200078e022e */
[----:B------:R1:W-:Y:S03]  /*159a0*/  STL.64 [R1+0xa90], R14 ;  /* 0x000a900e01007387 */ /* 0x0003e60000100a00 */
[C---:B---3--:R-:W-:Y:S01]  /*159b0*/  IMAD.WIDE R22, R245.reuse, 0x4, R54 ;  /* 0x00000004f5167825 */ /* 0x048fe200078e0236 */
[----:B------:R2:W-:Y:S04]  /*159c0*/  STL.64 [R1+0xa88], R6 ;  /* 0x000a880601007387 */ /* 0x0005e80000100a00 */
[----:B------:R3:W-:Y:S01]  /*159d0*/  STL.64 [R1+0xa80], R22 ;  /* 0x000a801601007387 */ /* 0x0007e20000100a00 */
[----:B-1----:R-:W-:-:S04]  /*159e0*/  IMAD.WIDE R14, R245, 0x4, R62 ;  /* 0x00000004f50e7825 */ /* 0x002fc800078e023e */
[C---:B--2---:R-:W-:Y:S01]  /*159f0*/  IMAD.WIDE R6, R245.reuse, 0x4, R70 ;  /* 0x00000004f5067825 */ /* 0x044fe200078e0246 */
[----:B------:R1:W-:Y:S03]  /*15a00*/  STL.64 [R1+0xa78], R14 ;  /* 0x000a780e01007387 */ /* 0x0003e60000100a00 */
[C---:B---3--:R-:W-:Y:S01]  /*15a10*/  IMAD.WIDE R22, R245.reuse, 0x4, R78 ;  /* 0x00000004f5167825 */ /* 0x048fe200078e024e */
[----:B------:R2:W-:Y:S04]  /*15a20*/  STL.64 [R1+0xa70], R6 ;  /* 0x000a700601007387 */ /* 0x0005e80000100a00 */
[----:B------:R-:W-:Y:S01]  /*15a30*/  STL.64 [R1+0xa50], R22 ;  /* 0x000a501601007387 */ /* 0x000fe20000100a00 */
[----:B-1----:R-:W-:-:S03]  /*15a40*/  IMAD.WIDE R14, R245, 0x4, R90 ;  /* 0x00000004f50e7825 */ /* 0x002fc600078e025a */
[----:B------:R-:W3:Y:S01]  /*15a50*/  LDL.LU.64 R250, [R1+0x408] ;  /* 0x0004080001fa7983 */ /* 0x000ee20000300a00 */
[----:B--2---:R-:W-:-:S03]  /*15a60*/  IMAD.WIDE R6, R245, 0x4, R98 ;  /* 0x00000004f5067825 */ /* 0x004fc600078e0262 */
[----:B------:R1:W-:Y:S04]  /*15a70*/  STL.64 [R1+0xa58], R14 ;  /* 0x000a580e01007387 */ /* 0x0003e80000100a00 */
[----:B------:R-:W2:Y:S04]  /*15a80*/  LDL.LU.64 R82, [R1+0x400] ;  /* 0x0004000001527983 */ /* 0x000ea80000300a00 */
[----:B------:R4:W-:Y:S04]  /*15a90*/  STL.64 [R1+0xa68], R6 ;  /* 0x000a680601007387 */ /* 0x0009e80000100a00 */
[----:B------:R-:W5:Y:S01]  /*15aa0*/  LDL.LU.64 R80, [R1+0x3f8] ;  /* 0x0003f80001507983 */ /* 0x000f620000300a00 */
[----:B-1----:R-:W-:-:S04]  /*15ab0*/  IMAD.WIDE R14, R245, 0x4, R114 ;  /* 0x00000004f50e7825 */ /* 0x002fc800078e0272 */
[----:B----4-:R-:W-:-:S04]  /*15ac0*/  IMAD.WIDE R6, R245, 0x4, R106 ;  /* 0x00000004f5067825 */ /* 0x010fc800078e026a */
[C---:B------:R-:W-:Y:S01]  /*15ad0*/  IMAD.WIDE R22, R245.reuse, 0x4, R122 ;  /* 0x00000004f5167825 */ /* 0x040fe200078e027a */
[----:B------:R1:W-:Y:S04]  /*15ae0*/  STL.64 [R1+0xa60], R6 ;  /* 0x000a600601007387 */ /* 0x0003e80000100a00 */
[----:B------:R4:W-:Y:S04]  /*15af0*/  STL.64 [R1+0x988], R14 ;  /* 0x0009880e01007387 */ /* 0x0009e80000100a00 */
[----:B------:R4:W-:Y:S01]  /*15b00*/  STL.64 [R1+0x980], R22 ;  /* 0x0009801601007387 */ /* 0x0009e20000100a00 */
[----:B-1----:R-:W-:-:S04]  /*15b10*/  IMAD.WIDE R6, R245, 0x4, R130 ;  /* 0x00000004f5067825 */ /* 0x002fc800078e0282 */
[C---:B----4-:R-:W-:Y:S01]  /*15b20*/  IMAD.WIDE R14, R245.reuse, 0x4, R138 ;  /* 0x00000004f50e7825 */ /* 0x050fe200078e028a */
[----:B------:R1:W-:Y:S03]  /*15b30*/  STL.64 [R1+0x978], R6 ;  /* 0x0009780601007387 */ /* 0x0003e60000100a00 */
[C---:B------:R-:W-:Y:S01]  /*15b40*/  IMAD.WIDE R22, R245.reuse, 0x4, R146 ;  /* 0x00000004f5167825 */ /* 0x040fe200078e0292 */
        /* <DEDUP_REMOVED lines=12> */
[----:B------:R4:W-:Y:S03]  /*15c10*/  STL.64 [R1+0x930], R14 ;  /* 0x0009300e01007387 */ /* 0x0009e60000100a00 */
[C---:B------:R-:W-:Y:S01]  /*15c20*/  IMAD.WIDE R220, R245.reuse, 0x4, R220 ;  /* 0x00000004f5dc7825 */ /* 0x040fe200078e02dc */
[----:B------:R-:W-:Y:S03]  /*15c30*/  STL.64 [R1+0x928], R22 ;  /* 0x0009281601007387 */ /* 0x000fe60000100a00 */
[----:B-1----:R-:W-:-:S04]  /*15c40*/  IMAD.WIDE R6, R245, 0x4, R196 ;  /* 0x00000004f5067825 */ /* 0x002fc800078e02c4 */
[C---:B------:R-:W-:Y:S01]  /*15c50*/  IMAD.WIDE R222, R245.reuse, 0x4, R222 ;  /* 0x00000004f5de7825 */ /* 0x040fe200078e02de */
[----:B------:R1:W-:Y:S03]  /*15c60*/  STL.64 [R1+0x920], R6 ;  /* 0x0009200601007387 */ /* 0x0003e60000100a00 */
[----:B----4-:R-:W-:-:S04]  /*15c70*/  IMAD.WIDE R14, R245, 0x4, R210 ;  /* 0x00000004f50e7825 */ /* 0x010fc800078e02d2 */
[C---:B------:R-:W-:Y:S01]  /*15c80*/  IMAD.WIDE R224, R245.reuse, 0x4, R224 ;  /* 0x00000004f5e07825 */ /* 0x040fe200078e02e0 */
[----:B------:R-:W-:Y:S03]  /*15c90*/  STL.64 [R1+0x918], R14 ;  /* 0x0009180e01007387 */ /* 0x000fe60000100a00 */
[C---:B-1----:R-:W-:Y:S01]  /*15ca0*/  IMAD.WIDE R6, R245.reuse, 0x4, R218 ;  /* 0x00000004f5067825 */ /* 0x042fe200078e02da */
[----:B------:R-:W-:Y:S03]  /*15cb0*/  LDGSTS.E [R2+0x7ea00], desc[UR20][R224.64], !P2 ;  /* 0x7ea00000e0027fae */ /* 0x000fe6000d1a1014 */
[C---:B------:R-:W-:Y:S01]  /*15cc0*/  IMAD.WIDE R194, R245.reuse, 0x4, R220 ;  /* 0x00000004f5c27825 */ /* 0x040fe200078e02dc */
[----:B------:R3:W-:Y:S03]  /*15cd0*/  STL.64 [R1+0x910], R6 ;  /* 0x0009100601007387 */ /* 0x0007e60000100a00 */
[----:B------:R-:W-:-:S04]  /*15ce0*/  IMAD.WIDE R226, R245, 0x4, R226 ;  /* 0x00000004f5e27825 */ /* 0x000fc800078e02e2 */
[C---:B------:R-:W-:Y:S01]  /*15cf0*/  IMAD.WIDE R22, R245.reuse, 0x4, R248 ;  /* 0x00000004f5167825 */ /* 0x040fe200078e02f8 */
[----:B------:R-:W-:Y:S03]  /*15d00*/  STL.64 [R1+0x908], R194 ;  /* 0x000908c201007387 */ /* 0x000fe60000100a00 */
[C---:B------:R-:W-:Y:S01]  /*15d10*/  IMAD.WIDE R228, R245.reuse, 0x4, R228 ;  /* 0x00000004f5e47825 */ /* 0x040fe200078e02e4 */
[----:B------:R-:W-:Y:S03]  /*15d20*/  LDGSTS.E [R2+0x7ec00], desc[UR20][R226.64], !P2 ;  /* 0x7ec00000e2027fae */ /* 0x000fe6000d1a1014 */
[C---:B------:R-:W-:Y:S01]  /*15d30*/  IMAD.WIDE R162, R245.reuse, 0x4, R222 ;  /* 0x00000004f5a27825 */ /* 0x040fe200078e02de */
[----:B------:R-:W-:Y:S03]  /*15d40*/  STL.64 [R1+0x2d0], R22 ;  /* 0x0002d01601007387 */ /* 0x000fe60000100a00 */
[C---:B------:R-:W-:Y:S01]  /*15d50*/  IMAD.WIDE R230, R245.reuse, 0x4, R230 ;  /* 0x00000004f5e67825 */ /* 0x040fe200078e02e6 */
[----:B------:R-:W-:Y:S03]  /*15d60*/  LDGSTS.E [R2+0x7ee00], desc[UR20][R228.64], !P2 ;  /* 0x7ee00000e4027fae */ /* 0x000fe6000d1a1014 */
[C---:B------:R-:W-:Y:S01]  /*15d70*/  IMAD.WIDE R232, R245.reuse, 0x4, R232 ;  /* 0x00000004f5e87825 */ /* 0x040fe200078e02e8 */
[----:B------:R-:W-:Y:S03]  /*15d80*/  STL.64 [R1+0x900], R162 ;  /* 0x000900a201007387 */ /* 0x000fe60000100a00 */
[C---:B------:R-:W-:Y:S01]  /*15d90*/  IMAD.WIDE R234, R245.reuse, 0x4, R234 ;  /* 0x00000004f5ea7825 */ /* 0x040fe200078e02ea */
[----:B------:R-:W-:Y:S04]  /*15da0*/  LDGSTS.E [R2+0x7f000], desc[UR20][R220.64], !P6 ;  /* 0x7f000000dc027fae */ /* 0x000fe8000f1a1014 */
[----:B------:R-:W-:Y:S04]  /*15db0*/  LDGSTS.E [R2+0x7f200], desc[UR20][R230.64], !P6 ;  /* 0x7f200000e6027fae */ /* 0x000fe8000f1a1014 */
[----:B------:R-:W-:Y:S04]  /*15dc0*/  LDGSTS.E [R2+0x7f400], desc[UR20][R232.64], !P6 ;  /* 0x7f400000e8027fae */ /* 0x000fe8000f1a1014 */
[----:B------:R-:W-:Y:S04]  /*15dd0*/  LDGSTS.E [R2+0x7f600], desc[UR20][R234.64], !P6 ;  /* 0x7f600000ea027fae */ /* 0x000fe8000f1a1014 */
[----:B------:R1:W-:Y:S01]  /*15de0*/  LDGSTS.E [R2+0x7f800], desc[UR20][R222.64], !P4 ;  /* 0x7f800000de027fae */ /* 0x0003e2000e1a1014 */
[----:B---3--:R-:W-:-:S05]  /*15df0*/  IMAD.WIDE R6, R245, 0x4, R250 ;  /* 0x00000004f5067825 */ /* 0x008fca00078e02fa */
[----:B------:R5:W-:Y:S01]  /*15e00*/  STL.64 [R1+0x8f8], R6 ;  /* 0x0008f80601007387 */ /* 0x000be20000100a00 */
[----:B--2---:R-:W-:-:S05]  /*15e10*/  IMAD.WIDE R14, R245, 0x4, R82 ;  /* 0x00000004f50e7825 */ /* 0x004fca00078e0252 */
[----:B------:R2:W-:Y:S01]  /*15e20*/  STL.64 [R1+0x8f0], R14 ;  /* 0x0008f00e01007387 */ /* 0x0005e20000100a00 */
[----:B-----5:R-:W-:-:S03]  /*15e30*/  IMAD.WIDE R6, R245, 0x4, R80 ;  /* 0x00000004f5067825 */ /* 0x020fc600078e0250 */
[----:B------:R-:W3:Y:S04]  /*15e40*/  LDL.LU.64 R248, [R1+0x3e8] ;  /* 0x0003e80001f87983 */ /* 0x000ee80000300a00 */
[----:B------:R-:W1:Y:S04]  /*15e50*/  LDL.LU.64 R222, [R1+0x3e0] ;  /* 0x0003e00001de7983 */ /* 0x000e680000300a00 */
[----:B------:R4:W-:Y:S04]  /*15e60*/  STL.64 [R1+0x8e8], R6 ;  /* 0x0008e80601007387 */ /* 0x0009e80000100a00 */
        /* <DEDUP_REMOVED lines=24> */
[----:B--2---:R-:W2:Y:S04]  /*15ff0*/  LDL.LU.64 R14, [R1+0x2d8] ;  /* 0x0002d800010e7983 */ /* 0x004ea80000300a00 */
[----:B----4-:R-:W4:Y:S04]  /*16000*/  LDL.LU.64 R6, [R1+0x2c8] ;  /* 0x0002c80001067983 */ /* 0x010f280000300a00 */
[----:B------:R-:W4:Y:S04]  /*16010*/  LDL.LU.64 R250, [R1+0x2c0] ;  /* 0x0002c00001fa7983 */ /* 0x000f280000300a00 */
[----:B------:R-:W4:Y:S04]  /*16020*/  LDL.LU.64 R82, [R1+0x2b8] ;  /* 0x0002b80001527983 */ /* 0x000f280000300a00 */
[----:B------:R-:W4:Y:S01]  /*16030*/  LDL.LU.64 R80, [R1+0x2a8] ;  /* 0x0002a80001507983 */ /* 0x000f220000300a00 */
[----:B---3--:R-:W-:-:S04]  /*16040*/  IMAD.WIDE R248, R245, 0x4, R248 ;  /* 0x00000004f5f87825 */ /* 0x008fc800078e02f8 */
[C---:B-1----:R-:W-:Y:S01]  /*16050*/  IMAD.WIDE R222, R245.reuse, 0x4, R222 ;  /* 0x00000004f5de7825 */ /* 0x042fe200078e02de */
[----:B------:R-:W-:Y:S03]  /*16060*/  STL.64 [R1+0x8e0], R248 ;  /* 0x0008e0f801007387 */ /* 0x000fe60000100a00 */
[C---:B-----5:R-:W-:Y:S01]  /*16070*/  IMAD.WIDE R220, R245.reuse, 0x4, R220 ;  /* 0x00000004f5dc7825 */ /* 0x060fe200078e02dc */
[----:B------:R-:W-:Y:S03]  /*16080*/  STL.64 [R1+0x8d8], R222 ;  /* 0x0008d8de01007387 */ /* 0x000fe60000100a00 */
[C---:B------:R-:W-:Y:S01]  /*16090*/  IMAD.WIDE R218, R245.reuse, 0x4, R218 ;  /* 0x00000004f5da7825 */ /* 0x040fe200078e02da */
        /* <DEDUP_REMOVED lines=45> */
[C---:B--2---:R-:W-:Y:S01]  /*16370*/  IMAD.WIDE R14, R245.reuse, 0x4, R14 ;  /* 0x00000004f50e7825 */ /* 0x044fe200078e020e */
[----:B------:R1:W-:Y:S03]  /*16380*/  STL.64 [R1+0x818], R22 ;  /* 0x0008181601007387 */ /* 0x0003e60000100a00 */
[C---:B----4-:R-:W-:Y:S01]  /*16390*/  IMAD.WIDE R6, R245.reuse, 0x4, R6 ;  /* 0x00000004f5067825 */ /* 0x050fe200078e0206 */
[----:B------:R2:W-:Y:S04]  /*163a0*/  STL.64 [R1+0x810], R14 ;  /* 0x0008100e01007387 */ /* 0x0005e80000100a00 */
[----:B------:R3:W-:Y:S01]  /*163b0*/  STL.64 [R1+0x808], R6 ;  /* 0x0008080601007387 */ /* 0x0007e20000100a00 */
[----:B-1----:R-:W-:-:S04]  /*163c0*/  IMAD.WIDE R22, R245, 0x4, R250 ;  /* 0x00000004f5167825 */ /* 0x002fc800078e02fa */
[C---:B--2---:R-:W-:Y:S01]  /*163d0*/  IMAD.WIDE R14, R245.reuse, 0x4, R82 ;  /* 0x00000004f50e7825 */ /* 0x044fe200078e0252 */
[----:B------:R1:W-:Y:S03]  /*163e0*/  STL.64 [R1+0x800], R22 ;  /* 0x0008001601007387 */ /* 0x0003e60000100a00 */
[C---:B---3--:R-:W-:Y:S01]  /*163f0*/  IMAD.WIDE R6, R245.reuse, 0x4, R80 ;  /* 0x00000004f5067825 */ /* 0x048fe200078e0250 */
[----:B------:R-:W2:Y:S04]  /*16400*/  LDL.LU.64 R248, [R1+0x2a0] ;  /* 0x0002a00001f87983 */ /* 0x000ea80000300a00 */
[----:B------:R3:W-:Y:S04]  /*16410*/  STL.64 [R1+0x7f8], R14 ;  /* 0x0007f80e01007387 */ /* 0x0007e80000100a00 */
[----:B------:R-:W4:Y:S04]  /*16420*/  LDL.LU.64 R222, [R1+0x298] ;  /* 0x0002980001de7983 */ /* 0x000f280000300a00 */
[----:B------:R5:W-:Y:S04]  /*16430*/  STL.64 [R1+0x7f0], R6 ;  /* 0x0007f00601007387 */ /* 0x000be80000100a00 */
        /* <DEDUP_REMOVED lines=23> */
[----:B-1----:R-:W4:Y:S04]  /*165b0*/  LDL.LU.64 R22, [R1+0x198] ;  /* 0x0001980001167983 */ /* 0x002f280000300a00 */
[----:B---3--:R-:W3:Y:S04]  /*165c0*/  LDL.LU.64 R14, [R1+0x188] ;  /* 0x00018800010e7983 */ /* 0x008ee80000300a00 */
[----:B-----5:R-:W5:Y:S04]  /*165d0*/  LDL.LU.64 R6, [R1+0x180] ;  /* 0x0001800001067983 */ /* 0x020f680000300a00 */
[----:B------:R-:W5:Y:S04]  /*165e0*/  LDL.LU.64 R250, [R1+0x178] ;  /* 0x0001780001fa7983 */ /* 0x000f680000300a00 */
[----:B------:R-:W5:Y:S04]  /*165f0*/  LDL.LU.64 R82, [R1+0x168] ;  /* 0x0001680001527983 */ /* 0x000f680000300a00 */
[----:B------:R-:W5:Y:S01]  /*16600*/  LDL.LU.64 R80, [R1+0x160] ;  /* 0x0001600001507983 */ /* 0x000f620000300a00 */
[----:B--2---:R-:W-:-:S04]  /*16610*/  IMAD.WIDE R248, R245, 0x4, R248 ;  /* 0x00000004f5f87825 */ /* 0x004fc800078e02f8 */
[C---:B----4-:R-:W-:Y:S01]  /*16620*/  IMAD.WIDE R222, R245.reuse, 0x4, R222 ;  /* 0x00000004f5de7825 */ /* 0x050fe200078e02de */
        /* <DEDUP_REMOVED lines=49> */
[C---:B---3--:R-:W-:Y:S01]  /*16940*/  IMAD.WIDE R14, R245.reuse, 0x4, R14 ;  /* 0x00000004f50e7825 */ /* 0x048fe200078e020e */
[----:B------:R1:W-:Y:S03]  /*16950*/  STL.64 [R1+0x340], R22 ;  /* 0x0003401601007387 */ /* 0x0003e60000100a00 */
[C---:B-----5:R-:W-:Y:S01]  /*16960*/  IMAD.WIDE R6, R245.reuse, 0x4, R6 ;  /* 0x00000004f5067825 */ /* 0x060fe200078e0206 */
        /* <DEDUP_REMOVED lines=38> */
[----:B-----5:R-:W5:Y:S01]  /*16bd0*/  LDL.LU.64 R6, [R1+0x18] ;  /* 0x0000180001067983 */ /* 0x020f620000300a00 */
[----:B--2---:R-:W-:-:S05]  /*16be0*/  IMAD.WIDE R250, R245, 0x4, R250 ;  /* 0x00000004f5fa7825 */ /* 0x004fca00078e02fa */
[----:B------:R1:W-:Y:S01]  /*16bf0*/  STL.64 [R1+0x380], R250 ;  /* 0x000380fa01007387 */ /* 0x0003e20000100a00 */
[----:B----4-:R-:W-:-:S04]  /*16c00*/  IMAD.WIDE R82, R245, 0x4, R82 ;  /* 0x00000004f5527825 */ /* 0x010fc800078e0252 */
[C---:B------:R-:W-:Y:S01]  /*16c10*/  IMAD.WIDE R80, R245.reuse, 0x4, R80 ;  /* 0x00000004f5507825 */ /* 0x040fe200078e0250 */
[----:B-1----:R-:W2:Y:S04]  /*16c20*/  LDL.LU.64 R250, [R1+0xbe0] ;  /* 0x000be00001fa7983 */ /* 0x002ea80000300a00 */
[----:B------:R1:W-:Y:S04]  /*16c30*/  STL.64 [R1+0x390], R82 ;  /* 0x0003905201007387 */ /* 0x0003e80000100a00 */
[----:B-1----:R-:W4:Y:S04]  /*16c40*/  LDL.LU.64 R82, [R1+0xbd8] ;  /* 0x000bd80001527983 */ /* 0x002f280000300a00 */
[----:B------:R1:W-:Y:S04]  /*16c50*/  STL.64 [R1+0x398], R80 ;  /* 0x0003985001007387 */ /* 0x0003e80000100a00 */
[----:B-1----:R-:W2:Y:S01]  /*16c60*/  LDL.LU.64 R80, [R1+0xbd0] ;  /* 0x000bd00001507983 */ /* 0x002ea20000300a00 */
[----:B------:R-:W-:-:S05]  /*16c70*/  IMAD.WIDE R248, R245, 0x4, R248 ;  /* 0x00000004f5f87825 */ /* 0x000fca00078e02f8 */
[----:B------:R1:W-:Y:S02]  /*16c80*/  STL.64 [R1+0x3a0], R248 ;  /* 0x0003a0f801007387 */ /* 0x0003e40000100a00 */
[----:B-1----:R-:W-:-:S04]  /*16c90*/  IMAD.WIDE R248, R245, 0x4, R222 ;  /* 0x00000004f5f87825 */ /* 0x002fc800078e02de */
        /* <DEDUP_REMOVED lines=49> */
[----:B------:R-:W-:Y:S03]  /*16fb0*/  STL.64 [R1+0x5d8], R30 ;  /* 0x0005d81e01007387 */ /* 0x000fe60000100a00 */
[C---:B-----5:R-:W-:Y:S01]  /*16fc0*/  IMAD.WIDE R14, R245.reuse, 0x4, R6 ;  /* 0x00000004f50e7825 */ /* 0x060fe200078e0206 */
[----:B------:R1:W-:Y:S03]  /*16fd0*/  STL.64 [R1+0x5e8], R22 ;  /* 0x0005e81601007387 */ /* 0x0003e60000100a00 */
[----:B-1----:R-:W-:-:S04]  /*16fe0*/  IMAD.WIDE R22, R245, 0x4, R246 ;  /* 0x00000004f5167825 */ /* 0x002fc800078e02f6 */
[----:B------:R-:W-:-:S04]  /*16ff0*/  IMAD.WIDE R222, R245, 0x4, R118 ;  /* 0x00000004f5de7825 */ /* 0x000fc800078e0276 */
[C---:B--2---:R-:W-:Y:S02]  /*17000*/  IMAD.WIDE R6, R245.reuse, 0x4, R80 ;  /* 0x00000004f5067825 */ /* 0x044fe400078e0250 */
[----:B------:R-:W2:Y:S04]  /*17010*/  LDL.LU.64 R80, [R1+0xbc8] ;  /* 0x000bc80001507983 */ /* 0x000ea80000300a00 */
[----:B------:R4:W-:Y:S02]  /*17020*/  STL.64 [R1+0x5f8], R14 ;  /* 0x0005f80e01007387 */ /* 0x0009e40000100a00 */
[C---:B----4-:R-:W-:Y:S02]  /*17030*/  IMAD.WIDE R14, R245.reuse, 0x4, R82 ;  /* 0x00000004f50e7825 */ /* 0x050fe400078e0252 */
[----:B------:R-:W3:Y:S04]  /*17040*/  LDL.LU.64 R82, [R1+0xbc0] ;  /* 0x000bc00001527983 */ /* 0x000ee80000300a00 */
[----:B------:R1:W-:Y:S04]  /*17050*/  STL.64 [R1+0x620], R6 ;  /* 0x0006200601007387 */ /* 0x0003e80000100a00 */
[----:B------:R4:W-:Y:S01]  /*17060*/  STL.64 [R1+0x630], R14 ;  /* 0x0006300e01007387 */ /* 0x0009e20000100a00 */
[----:B-1----:R-:W-:-:S04]  /*17070*/  IMAD.WIDE R6, R245, 0x4, R250 ;  /* 0x00000004f5067825 */ /* 0x002fc800078e02fa */
[C---:B----4-:R-:W-:Y:S01]  /*17080*/  IMAD.WIDE R14, R245.reuse, 0x4, R242 ;  /* 0x00000004f50e7825 */ /* 0x050fe200078e02f2 */
[----:B------:R1:W-:Y:S04]  /*17090*/  STL.64 [R1+0x640], R6 ;  /* 0x0006400601007387 */ /* 0x0003e80000100a00 */
[----:B------:R-:W-:Y:S04]  /*170a0*/  STL.64 [R1+0x660], R22 ;  /* 0x0006601601007387 */ /* 0x000fe80000100a00 */
[----:B------:R4:W-:Y:S01]  /*170b0*/  STL.64 [R1+0x670], R14 ;  /* 0x0006700e01007387 */ /* 0x0009e20000100a00 */
[----:B-1----:R-:W-:-:S04]  /*170c0*/  IMAD.WIDE R6, R245, 0x4, R4 ;  /* 0x00000004f5067825 */ /* 0x002fc800078e0204 */
[C---:B------:R-:W-:Y:S01]  /*170d0*/  IMAD.WIDE R4, R245.reuse, 0x4, R8 ;  /* 0x00000004f5047825 */ /* 0x040fe200078e0208 */
[----:B------:R1:W-:Y:S03]  /*170e0*/  STL.64 [R1+0x680], R6 ;  /* 0x0006800601007387 */ /* 0x0003e60000100a00 */
[C---:B------:R-:W-:Y:S01]  /*170f0*/  IMAD.WIDE R8, R245.reuse, 0x4, R10 ;  /* 0x00000004f5087825 */ /* 0x040fe200078e020a */
[----:B------:R5:W-:Y:S01]  /*17100*/  STL.64 [R1+0x6a8], R4 ;  /* 0x0006a80401007387 */ /* 0x000be20000100a00 */
[----:B----4-:R-:W4:Y:S03]  /*17110*/  LDC R15, c[0x0][0x3a0] ;  /* 0x0000e800ff0f7b82 */ /* 0x010f260000000800 */
[----:B------:R5:W-:Y:S01]  /*17120*/  STL.64 [R1+0x6b8], R8 ;  /* 0x0006b80801007387 */ /* 0x000be20000100a00 */
[----:B-1----:R-:W-:-:S04]  /*17130*/  IMAD.WIDE R6, R245, 0x4, R12 ;  /* 0x00000004f5067825 */ /* 0x002fc800078e020c */
[C---:B-----5:R-:W-:Y:S01]  /*17140*/  IMAD.WIDE R4, R245.reuse, 0x4, R16 ;  /* 0x00000004f5047825 */ /* 0x060fe200078e0210 */
[----:B------:R1:W-:Y:S03]  /*17150*/  STL.64 [R1+0x6c8], R6 ;  /* 0x0006c80601007387 */ /* 0x0003e60000100a00 */
[C---:B------:R-:W-:Y:S01]  /*17160*/  IMAD.WIDE R8, R245.reuse, 0x4, R18 ;  /* 0x00000004f5087825 */ /* 0x040fe200078e0212 */
[----:B------:R5:W-:Y:S04]  /*17170*/  STL.64 [R1+0x6f0], R4 ;  /* 0x0006f00401007387 */ /* 0x000be80000100a00 */
        /* <DEDUP_REMOVED lines=10> */
[C---:B----4-:R-:W-:Y:S01]  /*17220*/  IMAD.WIDE R8, R245.reuse, 0x4, R34 ;  /* 0x00000004f5087825 */ /* 0x050fe200078e0222 */
[----:B------:R4:W-:Y:S04]  /*17230*/  STL.64 [R1+0x770], R4 ;  /* 0x0007700401007387 */ /* 0x0009e80000100a00 */
[----:B------:R5:W-:Y:S01]  /*17240*/  STL.64 [R1+0x778], R8 ;  /* 0x0007780801007387 */ /* 0x000be20000100a00 */
[----:B-1----:R-:W-:-:S04]  /*17250*/  IMAD.WIDE R6, R245, 0x4, R36 ;  /* 0x00000004f5067825 */ /* 0x002fc800078e0224 */
[C---:B----4-:R-:W-:Y:S01]  /*17260*/  IMAD.WIDE R4, R245.reuse, 0x4, R40 ;  /* 0x00000004f5047825 */ /* 0x050fe200078e0228 */
[----:B------:R1:W-:Y:S03]  /*17270*/  STL.64 [R1+0x768], R6 ;  /* 0x0007680601007387 */ /* 0x0003e60000100a00 */
[C---:B-----5:R-:W-:Y:S01]  /*17280*/  IMAD.WIDE R8, R245.reuse, 0x4, R42 ;  /* 0x00000004f5087825 */ /* 0x060fe200078e022a */
        /* <DEDUP_REMOVED lines=20> */
[----:B-1----:R-:W-:-:S02]  /*173d0*/  IMAD.WIDE R6, R245, 0x4, R68 ;  /* 0x00000004f5067825 */ /* 0x002fc400078e0244 */
[----:B------:R-:W1:Y:S02]  /*173e0*/  LDC R69, c[0x0][0x3a0] ;  /* 0x0000e800ff457b82 */ /* 0x000e640000000800 */
[C---:B----4-:R-:W-:Y:S01]  /*173f0*/  IMAD.WIDE R4, R245.reuse, 0x4, R72 ;  /* 0x00000004f5047825 */ /* 0x050fe200078e0248 */
[----:B------:R4:W-:Y:S03]  /*17400*/  STL.64 [R1+0x6b0], R6 ;  /* 0x0006b00601007387 */ /* 0x0009e60000100a00 */
[C---:B-----5:R-:W-:Y:S01]  /*17410*/  IMAD.WIDE R8, R245.reuse, 0x4, R74 ;  /* 0x00000004f5087825 */ /* 0x060fe200078e024a */
[----:B------:R5:W-:Y:S04]  /*17420*/  STL.64 [R1+0x6a0], R4 ;  /* 0x0006a00401007387 */ /* 0x000be80000100a00 */
[----:B------:R5:W-:Y:S01]  /*17430*/  STL.64 [R1+0x690], R8 ;  /* 0x0006900801007387 */ /* 0x000be20000100a00 */
[----:B----4-:R-:W-:-:S04]  /*17440*/  IMAD.WIDE R6, R245, 0x4, R76 ;  /* 0x00000004f5067825 */ /* 0x010fc800078e024c */
[C---:B-----5:R-:W-:Y:S01]  /*17450*/  IMAD.WIDE R4, R245.reuse, 0x4, R84 ;  /* 0x00000004f5047825 */ /* 0x060fe200078e0254 */
[----:B------:R4:W-:Y:S03]  /*17460*/  STL.64 [R1+0x688], R6 ;  /* 0x0006880601007387 */ /* 0x0009e60000100a00 */
[C---:B------:R-:W-:Y:S01]  /*17470*/  IMAD.WIDE R8, R245.reuse, 0x4, R86 ;  /* 0x00000004f5087825 */ /* 0x040fe200078e0256 */
        /* <DEDUP_REMOVED lines=11> */
[C---:B-1----:R-:W-:Y:S01]  /*17530*/  IMAD.WIDE R8, R245.reuse, 0x4, R102 ;  /* 0x00000004f5087825 */ /* 0x042fe200078e0266 */
[----:B------:R1:W-:Y:S04]  /*17540*/  STL.64 [R1+0x618], R4 ;  /* 0x0006180401007387 */ /* 0x0003e80000100a00 */
[----:B------:R-:W-:Y:S01]  /*17550*/  STL.64 [R1+0x608], R8 ;  /* 0x0006080801007387 */ /* 0x000fe20000100a00 */
[----:B----4-:R-:W-:-:S04]  /*17560*/  IMAD.WIDE R6, R245, 0x4, R104 ;  /* 0x00000004f5067825 */ /* 0x010fc800078e0268 */
[C---:B-1----:R-:W-:Y:S01]  /*17570*/  IMAD.WIDE R4, R245.reuse, 0x4, R108 ;  /* 0x00000004f5047825 */ /* 0x042fe200078e026c */
[----:B------:R1:W-:Y:S03]  /*17580*/  STL.64 [R1+0x600], R6 ;  /* 0x0006000601007387 */ /* 0x0003e60000100a00 */
[C---:B------:R-:W-:Y:S01]  /*17590*/  IMAD.WIDE R242, R245.reuse, 0x4, R110 ;  /* 0x00000004f5f27825 */ /* 0x040fe200078e026e */
[----:B------:R4:W-:Y:S03]  /*175a0*/  STL.64 [R1+0x5f0], R4 ;  /* 0x0005f00401007387 */ /* 0x0009e60000100a00 */
[----:B-1----:R-:W-:-:S04]  /*175b0*/  IMAD.WIDE R6, R245, 0x4, R112 ;  /* 0x00000004f5067825 */ /* 0x002fc800078e0270 */
[C---:B----4-:R-:W-:Y:S01]  /*175c0*/  IMAD.WIDE R4, R245.reuse, 0x4, R116 ;  /* 0x00000004f5047825 */ /* 0x050fe200078e0274 */
[----:B------:R1:W-:Y:S04]  /*175d0*/  STL.64 [R1+0x5d0], R6 ;  /* 0x0005d00601007387 */ /* 0x0003e80000100a00 */
[----:B------:R-:W-:Y:S04]  /*175e0*/  STL.64 [R1+0x5e0], R242 ;  /* 0x0005e0f201007387 */ /* 0x000fe80000100a00 */
[----:B------:R4:W-:Y:S01]  /*175f0*/  STL.64 [R1+0x5c0], R4 ;  /* 0x0005c00401007387 */ /* 0x0009e20000100a00 */
[----:B-1----:R-:W-:-:S05]  /*17600*/  IMAD.WIDE R6, R245, 0x4, R120 ;  /* 0x00000004f5067825 */ /* 0x002fca00078e0278 */
[----:B------:R1:W-:Y:S01]  /*17610*/  STL.64 [R1+0x5a8], R6 ;  /* 0x0005a80601007387 */ /* 0x0003e20000100a00 */
[----:B----4-:R-:W-:-:S03]  /*17620*/  IMAD.WIDE R4, R245, 0x4, R124 ;  /* 0x00000004f5047825 */ /* 0x010fc600078e027c */
[----:B------:R-:W-:Y:S04]  /*17630*/  STL.64 [R1+0x5b8], R222 ;  /* 0x0005b8de01007387 */ /* 0x000fe80000100a00 */
[----:B------:R4:W-:Y:S04]  /*17640*/  STL.64 [R1+0x598], R4 ;  /* 0x0005980401007387 */ /* 0x0009e80000100a00 */
[----:B-1----:R-:W5:Y:S01]  /*17650*/  LDL.LU.64 R6, [R1+0xbb8] ;  /* 0x000bb80001067983 */ /* 0x002f620000300a00 */
[----:B------:R-:W-:-:S04]  /*17660*/  IMAD.WIDE R220, R245, 0x4, R126 ;  /* 0x00000004f5dc7825 */ /* 0x000fc800078e027e */
[----:B------:R-:W-:-:S04]  /*17670*/  IMAD.WIDE R246, R245, 0x4, R132 ;  /* 0x00000004f5f67825 */ /* 0x000fc800078e0284 */
[----:B----4-:R-:W-:-:S04]  /*17680*/  IMAD.WIDE R4, R245, 0x4, R128 ;  /* 0x00000004f5047825 */ /* 0x010fc800078e0280 */
[C---:B------:R-:W-:Y:S01]  /*17690*/  IMAD.WIDE R248, R245.reuse, 0x4, R134 ;  /* 0x00000004f5f87825 */ /* 0x040fe200078e0286 */
[----:B------:R1:W-:Y:S03]  /*176a0*/  STL.64 [R1+0x578], R4 ;  /* 0x0005780401007387 */ /* 0x0003e60000100a00 */
[C---:B------:R-:W-:Y:S01]  /*176b0*/  IMAD.WIDE R250, R245.reuse, 0x4, R136 ;  /* 0x00000004f5fa7825 */ /* 0x040fe200078e0288 */
[----:B------:R4:W-:Y:S03]  /*176c0*/  STL.64 [R1+0x588], R220 ;  /* 0x000588dc01007387 */ /* 0x0009e60000100a00 */
[C---:B------:R-:W-:Y:S01]  /*176d0*/  IMAD.WIDE R140, R245.reuse, 0x4, R140 ;  /* 0x00000004f58c7825 */ /* 0x040fe200078e028c */
[----:B------:R-:W-:Y:S03]  /*176e0*/  STL.64 [R1+0x568], R246 ;  /* 0x000568f601007387 */ /* 0x000fe60000100a00 */
[C---:B------:R-:W-:Y:S01]  /*176f0*/  IMAD.WIDE R142, R245.reuse, 0x4, R142 ;  /* 0x00000004f58e7825 */ /* 0x040fe200078e028e */
[----:B------:R1:W-:Y:S03]  /*17700*/  STL.64 [R1+0x558], R248 ;  /* 0x000558f801007387 */ /* 0x0003e60000100a00 */
        /* <DEDUP_REMOVED lines=76> */
[----:B------:R-:W-:Y:S01]  /*17bd0*/  IMAD.WIDE R138, R245, 0x4, R240 ;  /* 0x00000004f58a7825 */ /* 0x000fe200078e02f0 */
[----:B------:R-:W-:Y:S04]  /*17be0*/  STL.64 [R1+0x268], R146 ;  /* 0x0002689201007387 */ /* 0x000fe80000100a00 */
[----:B------:R-:W-:Y:S04]  /*17bf0*/  STL.64 [R1+0x260], R138 ;  /* 0x0002608a01007387 */ /* 0x000fe80000100a00 */
[----:B------:R-:W2:Y:S04]  /*17c00*/  LDL.LU.64 R42, [R1+0xbb0] ;  /* 0x000bb000012a7983 */ /* 0x000ea80000300a00 */
        /* <DEDUP_REMOVED lines=19> */
[----:B------:R-:W4:Y:S01]  /*17d40*/  LDL.LU.64 R130, [R1+0xb10] ;  /* 0x000b100001827983 */ /* 0x000f220000300a00 */
[----:B------:R-:W-:-:S03]  /*17d50*/  IADD3 R68, PT, PT, R15, -0x102, RZ ;  /* 0xfffffefe0f447810 */ /* 0x000fc60007ffe0ff */
        /* <DEDUP_REMOVED lines=8> */
[----:B-----5:R-:W-:-:S03]  /*17de0*/  IMAD.WIDE R66, R0, 0x4, R6 ;  /* 0x0000000400427825 */ /* 0x020fc600078e0206 */
[----:B------:R-:W5:Y:S04]  /*17df0*/  LDL.LU.64 R6, [R1+0xac8] ;  /* 0x000ac80001067983 */ /* 0x000f680000300a00 */
[----:B------:R-:W5:Y:S01]  /*17e00*/  LDL.LU.64 R70, [R1+0xac0] ;  /* 0x000ac00001467983 */ /* 0x000f620000300a00 */
[----:B------:R-:W-:-:S03]  /*17e10*/  IMAD.WIDE R136, R0, 0x4, R66 ;  /* 0x0000000400887825 */ /* 0x000fc600078e0242 */
[----:B------:R-:W-:Y:S04]  /*17e20*/  LDGSTS.E [R2+0x7fa00], desc[UR20][R236.64], !P4 ;  /* 0x7fa00000ec027fae */ /* 0x000fe8000e1a1014 */
[----:B------:R-:W-:Y:S04]  /*17e30*/  STL.64 [R1+0x248], R136 ;  /* 0x0002488801007387 */ /* 0x000fe80000100a00 */
[----:B------:R-:W-:Y:S04]  /*17e40*/  LDGSTS.E [R2+0x7fc00], desc[UR20][R238.64], !P4 ;  /* 0x7fc00000ee027fae */ /* 0x000fe8000e1a1014 */
[----:B------:R-:W-:Y:S04]  /*17e50*/  LDGSTS.E [R2+0x7fe00], desc[UR20][R240.64], !P4 ;  /* 0x7fe00000f0027fae */ /* 0x000fe8000e1a1014 */
[----:B------:R-:W0:Y:S04]  /*17e60*/  LDGDEPBAR ;  /* 0x00000000000079af */ /* 0x000e280000000000 */
[----:B---3--:R-:W-:Y:S01]  /*17e70*/  LDGSTS.E [R83+-0x54000], desc[UR20][R66.64], P5 ;  /* 0xac00000042537fae */ /* 0x008fe2000a9a1014 */
[----:B--2---:R-:W-:-:S04]  /*17e80*/  IMAD.WIDE R64, R0, 0x4, R42 ;  /* 0x0000000400407825 */ /* 0x004fc800078e022a */
[----:B----4-:R-:W-:-:S04]  /*17e90*/  IMAD.WIDE R62, R0, 0x4, R62 ;  /* 0x00000004003e7825 */ /* 0x010fc800078e023e */
[----:B------:R-:W-:-:S04]  /*17ea0*/  IMAD.WIDE R60, R0, 0x4, R40 ;  /* 0x00000004003c7825 */ /* 0x000fc800078e0228 */
[----:B------:R-:W-:-:S04]  /*17eb0*/  IMAD.WIDE R58, R0, 0x4, R36 ;  /* 0x00000004003a7825 */ /* 0x000fc800078e0224 */
[C---:B------:R-:W-:Y:S01]  /*17ec0*/  IMAD.WIDE R56, R0.reuse, 0x4, R34 ;  /* 0x0000000400387825 */ /* 0x040fe200078e0222 */
[----:B------:R-:W-:Y:S03]  /*17ed0*/  LDGSTS.E [R83+-0x53c00], desc[UR20][R58.64], P5 ;  /* 0xac4000003a537fae */ /* 0x000fe6000a9a1014 */
[----:B------:R-:W-:-:S04]  /*17ee0*/  IMAD.WIDE R54, R0, 0x4, R54 ;  /* 0x0000000400367825 */ /* 0x000fc800078e0236 */
[----:B------:R-:W-:-:S04]  /*17ef0*/  IMAD.WIDE R52, R0, 0x4, R32 ;  /* 0x0000000400347825 */ /* 0x000fc800078e0220 */
[----:B------:R-:W-:-:S04]  /*17f00*/  IMAD.WIDE R120, R0, 0x4, R64 ;  /* 0x0000000400787825 */ /* 0x000fc800078e0240 */
[----:B------:R-:W-:-:S04]  /*17f10*/  IMAD.WIDE R50, R0, 0x4, R28 ;  /* 0x0000000400327825 */ /* 0x000fc800078e021c */
[C---:B------:R-:W-:Y:S01]  /*17f20*/  IMAD.WIDE R104, R0.reuse, 0x4, R62 ;  /* 0x0000000400687825 */ /* 0x040fe200078e023e */
[----:B------:R-:W-:Y:S03]  /*17f30*/  STL.64 [R1+0x240], R120 ;  /* 0x0002407801007387 */ /* 0x000fe60000100a00 */
        /* <DEDUP_REMOVED lines=18> */
[C---:B------:R-:W-:Y:S01]  /*18060*/  IMAD.WIDE R36, R0.reuse, 0x4, R16 ;  /* 0x0000000400247825 */ /* 0x040fe200078e0210 */
[----:B------:R-:W-:Y:S03]  /*18070*/  LDGSTS.E [R83+-0x53800], desc[UR20][R50.64], P5 ;  /* 0xac80000032537fae */ /* 0x000fe6000a9a1014 */
[C---:B------:R-:W-:Y:S01]  /*18080*/  IMAD.WIDE R116, R0.reuse, 0x4, R48 ;  /* 0x0000000400747825 */ /* 0x040fe200078e0230 */
[----:B------:R-:W-:Y:S03]  /*18090*/  STL.64 [R1+0x208], R132 ;  /* 0x0002088401007387 */ /* 0x000fe60000100a00 */
[----:B------:R-:W-:-:S04]  /*180a0*/  IMAD.WIDE R34, R0, 0x4, R12 ;  /* 0x0000000400227825 */ /* 0x000fc800078e020c */
[C---:B------:R-:W-:Y:S01]  /*180b0*/  IMAD.WIDE R100, R0.reuse, 0x4, R46 ;  /* 0x0000000400647825 */ /* 0x040fe200078e022e */
[----:B------:R-:W-:Y:S03]  /*180c0*/  STL.64 [R1+0x200], R116 ;  /* 0x0002007401007387 */ /* 0x000fe60000100a00 */
[----:B------:R-:W-:-:S04]  /*180d0*/  IMAD.WIDE R32, R0, 0x4, R10 ;  /* 0x0000000400207825 */ /* 0x000fc800078e020a */
[----:B------:R-:W-:-:S04]  /*180e0*/  IMAD.WIDE R24, R0, 0x4, R130 ;  /* 0x0000000400187825 */ /* 0x000fc800078e0282 */
[C---:B------:R-:W-:Y:S01]  /*180f0*/  IMAD.WIDE R84, R0.reuse, 0x4, R44 ;  /* 0x0000000400547825 */ /* 0x040fe200078e022c */
[----:B------:R-:W-:Y:S03]  /*18100*/  STL.64 [R1+0x1f8], R100 ;  /* 0x0001f86401007387 */ /* 0x000fe60000100a00 */
[C---:B------:R-:W-:Y:S01]  /*18110*/  IMAD.WIDE R30, R0.reuse, 0x4, R30 ;  /* 0x00000004001e7825 */ /* 0x040fe200078e021e */
[----:B------:R-:W-:Y:S03]  /*18120*/  LDGSTS.E [R83+-0x53400], desc[UR20][R42.64], P5 ;  /* 0xacc000002a537fae */ /* 0x000fe6000a9a1014 */
        /* <DEDUP_REMOVED lines=30> */
[C---:B------:R-:W-:Y:S01]  /*18310*/  IMAD.WIDE R10, R0.reuse, 0x4, R90 ;  /* 0x00000004000a7825 */ /* 0x040fe200078e025a */
[----:B------:R-:W-:Y:S03]  /*18320*/  LDGSTS.E [R83+-0x52c00], desc[UR20][R26.64], P5 ;  /* 0xad4000001a537fae */ /* 0x000fe6000a9a1014 */
[----:B-----5:R-:W-:-:S04]  /*18330*/  IMAD.WIDE R4, R0, 0x4, R70 ;  /* 0x0000000400047825 */ /* 0x020fc800078e0246 */
[C---:B------:R-:W-:Y:S01]  /*18340*/  IMAD.WIDE R94, R0.reuse, 0x4, R22 ;  /* 0x00000004005e7825 */ /* 0x040fe200078e0216 */
[----:B------:R-:W-:Y:S03]  /*18350*/  STL.64 [R1+0x1a0], R110 ;  /* 0x0001a06e01007387 */ /* 0x000fe60000100a00 */
[C---:B------:R-:W-:Y:S01]  /*18360*/  IMAD.WIDE R70, R0.reuse, 0x4, R20 ;  /* 0x0000000400467825 */ /* 0x040fe200078e0214 */
[----:B------:R-:W-:Y:S03]  /*18370*/  STL.64 [R1+0x198], R94 ;  /* 0x0001985e01007387 */ /* 0x000fe60000100a00 */
[----:B------:R-:W-:-:S04]  /*18380*/  IMAD.WIDE R6, R0, 0x4, R6 ;  /* 0x0000000400067825 */ /* 0x000fc800078e0206 */
        /* <DEDUP_REMOVED lines=17> */
[----:B------:R-:W2:Y:S04]  /*184a0*/  LDL.64 R234, [R1+0xab8] ;  /* 0x000ab80001ea7983 */ /* 0x000ea80000100a00 */
[----:B------:R-:W3:Y:S04]  /*184b0*/  LDL.64 R232, [R1+0xa48] ;  /* 0x000a480001e87983 */ /* 0x000ee80000100a00 */
[----:B------:R-:W4:Y:S04]  /*184c0*/  LDL.64 R238, [R1+0xa28] ;  /* 0x000a280001ee7983 */ /* 0x000f280000100a00 */
[----:B------:R-:W5:Y:S04]  /*184d0*/  LDL.64 R236, [R1+0xa20] ;  /* 0x000a200001ec7983 */ /* 0x000f680000100a00 */
[----:B------:R-:W5:Y:S04]  /*184e0*/  LDL.64 R230, [R1+0xa18] ;  /* 0x000a180001e67983 */ /* 0x000f680000100a00 */
[----:B------:R-:W5:Y:S04]  /*184f0*/  LDL.64 R228, [R1+0x8f8] ;  /* 0x0008f80001e47983 */ /* 0x000f680000100a00 */
[----:B------:R-:W5:Y:S04]  /*18500*/  LDL.64 R226, [R1+0x8f0] ;  /* 0x0008f00001e27983 */ /* 0x000f680000100a00 */
[----:B------:R-:W-:Y:S04]  /*18510*/  LDGSTS.E [R83+-0x52800], desc[UR20][R18.64], P5 ;  /* 0xad80000012537fae */ /* 0x000fe8000a9a1014 */
[----:B------:R1:W-:Y:S04]  /*18520*/  LDGSTS.E [R83+-0x52400], desc[UR20][R10.64], P5 ;  /* 0xadc000000a537fae */ /* 0x0003e8000a9a1014 */
[----:B------:R-:W-:Y:S04]  /*18530*/  LDGSTS.E [R82+-0x53f00], desc[UR20][R64.64], P5 ;  /* 0xac10000040527fae */ /* 0x000fe8000a9a1014 */
[----:B------:R-:W-:Y:S04]  /*18540*/  LDGSTS.E [R82+-0x53b00], desc[UR20][R56.64], P5 ;  /* 0xac50000038527fae */ /* 0x000fe8000a9a1014 */
[----:B------:R-:W-:Y:S01]  /*18550*/  LDGSTS.E [R82+-0x53700], desc[UR20][R48.64], P5 ;  /* 0xac90000030527fae */ /* 0x000fe2000a9a1014 */
[----:B------:R-:W-:Y:S01]  /*18560*/  VIADD R244, R244, 0xfffffeff ;  /* 0xfffffefff4f47836 */ /* 0x000fe20000000000 */
[----:B------:R-:W-:Y:S01]  /*18570*/  ISETP.GE.U32.AND P4, PT, R68, 0x7ffffebf, PT ;  /* 0x7ffffebf4400780c */ /* 0x000fe20003f86070 */
[----:B------:R-:W-:Y:S01]  /*18580*/  VIADD R0, R2, 0x100000 ;  /* 0x0010000002007836 */ /* 0x000fe20000000000 */
[----:B------:R-:W-:Y:S01]  /*18590*/  LDGSTS.E [R82+-0x53300], desc[UR20][R40.64], P5 ;  /* 0xacd0000028527fae */ /* 0x000fe2000a9a1014 */
[----:B-1----:R-:W1:Y:S03]  /*185a0*/  LDC R10, c[0x0][0x3a0] ;  /* 0x0000e800ff0a7b82 */ /* 0x002e660000000800 */
[----:B------:R-:W-:Y:S04]  /*185b0*/  LDGSTS.E [R82+-0x52f00], desc[UR20][R32.64], P5 ;  /* 0xad10000020527fae */ /* 0x000fe8000a9a1014 */
[----:B------:R-:W-:Y:S04]  /*185c0*/  LDGSTS.E [R82+-0x52b00], desc[UR20][R24.64], P5 ;  /* 0xad50000018527fae */ /* 0x000fe8000a9a1014 */
[----:B------:R-:W-:Y:S04]  /*185d0*/  LDGSTS.E [R82+-0x52700], desc[UR20][R16.64], P5 ;  /* 0xad90000010527fae */ /* 0x000fe8000a9a1014 */
[----:B------:R1:W-:Y:S04]  /*185e0*/  LDGSTS.E [R82+-0x52300], desc[UR20][R8.64], P5 ;  /* 0xadd0000008527fae */ /* 0x0003e8000a9a1014 */
[----:B------:R-:W-:Y:S04]  /*185f0*/  LDGSTS.E [R81+-0x53e00], desc[UR20][R62.64], P5 ;  /* 0xac2000003e517fae */ /* 0x000fe8000a9a1014 */
[----:B------:R-:W-:Y:S04]  /*18600*/  LDGSTS.E [R81+-0x53a00], desc[UR20][R54.64], P5 ;  /* 0xac60000036517fae */ /* 0x000fe8000a9a1014 */
[----:B------:R-:W-:Y:S01]  /*18610*/  LDGSTS.E [R81+-0x53600], desc[UR20][R46.64], P5 ;  /* 0xaca000002e517fae */ /* 0x000fe2000a9a1014 */
[----:B------:R-:W-:Y:S01]  /*18620*/  ISETP.GE.U32.AND P2, PT, R244, 0x7ffffec0, PT ;  /* 0x7ffffec0f400780c */ /* 0x000fe20003f46070 */
[----:B-1----:R-:W1:Y:S02]  /*18630*/  LDC R9, c[0x0][0x3a0] ;  /* 0x0000e800ff097b82 */ /* 0x002e640000000800 */
[----:B------:R-:W-:Y:S04]  /*18640*/  LDGSTS.E [R81+-0x53200], desc[UR20][R38.64], P5 ;  /* 0xace0000026517fae */ /* 0x000fe8000a9a1014 */
[----:B------:R-:W-:Y:S02]  /*18650*/  LDGSTS.E [R81+-0x52e00], desc[UR20][R30.64], P5 ;  /* 0xad2000001e517fae */ /* 0x000fe4000a9a1014 */
[----:B------:R-:W1:Y:S02]  /*18660*/  LDC R8, c[0x0][0x3a0] ;  /* 0x0000e800ff087b82 */ /* 0x000e640000000800 */
[----:B------:R-:W-:Y:S04]  /*18670*/  LDGSTS.E [R81+-0x52a00], desc[UR20][R22.64], P5 ;  /* 0xad60000016517fae */ /* 0x000fe8000a9a1014 */
[----:B------:R-:W-:Y:S04]  /*18680*/  LDGSTS.E [R81+-0x52600], desc[UR20][R14.64], P5 ;  /* 0xada000000e517fae */ /* 0x000fe8000a9a1014 */
[----:B------:R1:W-:Y:S04]  /*18690*/  LDGSTS.E [R81+-0x52200], desc[UR20][R6.64], P5 ;  /* 0xade0000006517fae */ /* 0x0003e8000a9a1014 */
[----:B------:R-:W-:Y:S04]  /*186a0*/  LDGSTS.E [R80+-0x53d00], desc[UR20][R60.64], P5 ;  /* 0xac3000003c507fae */ /* 0x000fe8000a9a1014 */
[----:B------:R-:W-:Y:S04]  /*186b0*/  LDGSTS.E [R80+-0x53900], desc[UR20][R52.64], P5 ;  /* 0xac70000034507fae */ /* 0x000fe8000a9a1014 */
[----:B------:R-:W-:Y:S01]  /*186c0*/  LDGSTS.E [R80+-0x53500], desc[UR20][R44.64], P5 ;  /* 0xacb000002c507fae */ /* 0x000fe2000a9a1014 */
[----:B-1----:R-:W1:Y:S03]  /*186d0*/  LDC R7, c[0x0][0x3a0] ;  /* 0x0000e800ff077b82 */ /* 0x002e660000000800 */
[----:B------:R-:W-:Y:S04]  /*186e0*/  LDGSTS.E [R80+-0x53100], desc[UR20][R36.64], P5 ;  /* 0xacf0000024507fae */ /* 0x000fe8000a9a1014 */
[----:B------:R-:W-:Y:S04]  /*186f0*/  LDGSTS.E [R80+-0x52d00], desc[UR20][R28.64], P5 ;  /* 0xad3000001c507fae */ /* 0x000fe8000a9a1014 */
[----:B------:R-:W-:Y:S04]  /*18700*/  LDGSTS.E [R80+-0x52900], desc[UR20][R20.64], P5 ;  /* 0xad70000014507fae */ /* 0x000fe8000a9a1014 */
[----:B------:R-:W-:Y:S04]  /*18710*/  LDGSTS.E [R80+-0x52500], desc[UR20][R12.64], P5 ;  /* 0xadb000000c507fae */ /* 0x000fe8000a9a1014 */
[----:B------:R1:W-:Y:S04]  /*18720*/  LDGSTS.E [R80+-0x52100], desc[UR20][R4.64], P5 ;  /* 0xadf0000004507fae */ /* 0x0003e8000a9a1014 */
[----:B------:R-:W0:Y:S04]  /*18730*/  LDGDEPBAR ;  /* 0x00000000000079af */ /* 0x000e280000000000 */
[----:B------:R-:W5:Y:S01]  /*18740*/  LDL.64 R224, [R1+0x8e8] ;  /* 0x0008e80001e07983 */ /* 0x000f620000100a00 */
[C---:B-1----:R-:W-:Y:S01]  /*18750*/  VIADD R4, R2.reuse, 0x100000 ;  /* 0x0010000002047836 */ /* 0x042fe20000000000 */
[----:B------:R-:W-:Y:S01]  /*18760*/  BAR.SYNC.DEFER_BLOCKING 0x0 ;  /* 0x0000000000007b1d */ /* 0x000fe20000010000 */
[----:B------:R-:W-:-:S05]  /*18770*/  VIADD R5, R2, 0x100000 ;  /* 0x0010000002057836 */ /* 0x000fca0000000000 */
[----:B------:R-:W5:Y:S01]  /*18780*/  LDL.64 R244, [R1+0xa10] ;  /* 0x000a100001f47983 */ /* 0x000f620000100a00 */
[----:B------:R-:W-:-:S03]  /*18790*/  VIADD R6, R2, 0x100000 ;  /* 0x0010000002067836 */ /* 0x000fc60000000000 */
[----:B------:R-:W5:Y:S04]  /*187a0*/  LDL.64 R240, [R1+0x8d0] ;  /* 0x0008d00001f07983 */ /* 0x000f680000100a00 */
[----:B------:R-:W-:Y:S01]  /*187b0*/  @!PT LDS RZ, [RZ] ;  /* 0x00000000fffff984 */ /* 0x000fe20000000800 */
[----:B------:R-:W-:Y:S01]  /*187c0*/  @!PT LDS RZ, [RZ] ;  /* 0x00000000fffff984 */ /* 0x000fe20000000800 */
[----:B------:R-:W-:Y:S01]  /*187d0*/  @!PT LDS RZ, [RZ] ;  /* 0x00000000fffff984 */ /* 0x000fe20000000800 */
[----:B--2---:R1:W-:Y:S04]  /*187e0*/  LDGSTS.E [R4+-0x80000], desc[UR20][R234.64], !P2 ;  /* 0x80000000ea047fae */ /* 0x0043e8000d1a1014 */
[----:B---3--:R-:W-:Y:S04]  /*187f0*/  LDGSTS.E [R0+-0x7fe00], desc[UR20][R232.64], !P2 ;  /* 0x80200000e8007fae */ /* 0x008fe8000d1a1014 */
[----:B----4-:R-:W-:Y:S04]  /*18800*/  LDGSTS.E [R5+-0x7fc00], desc[UR20][R238.64], !P2 ;  /* 0x80400000ee057fae */ /* 0x010fe8000d1a1014 */
[----:B------:R-:W2:Y:S01]  /*18810*/  LDL.64 R234, [R1+0x8e0] ;  /* 0x0008e00001ea7983 */ /* 0x000ea20000100a00 */
[----:B-1----:R-:W-:-:S03]  /*18820*/  IADD3 R4, PT, PT, R69, -0x103, RZ ;  /* 0xfffffefd45047810 */ /* 0x002fc60007ffe0ff */
[----:B------:R-:W3:Y:S04]  /*18830*/  LDL.64 R232, [R1+0x8d8] ;  /* 0x0008d80001e87983 */ /* 0x000ee80000100a00 */
[----:B-----5:R-:W-:Y:S01]  /*18840*/  LDGSTS.E [R0+-0x7fa00], desc[UR20][R236.64], !P2 ;  /* 0x80600000ec007fae */ /* 0x020fe2000d1a1014 */
[----:B------:R-:W-:Y:S01]  /*18850*/  ISETP.GE.U32.AND P2, PT, R4, 0x7ffffebe, PT ;  /* 0x7ffffebe0400780c */ /* 0x000fe20003f46070 */
[----:B------:R-:W-:Y:S02]  /*18860*/  VIADD R4, R2, 0x100000 ;  /* 0x0010000002047836 */ /* 0x000fe40000000000 */
[----:B------:R1:W-:Y:S04]  /*18870*/  LDGSTS.E [R6+-0x7f800], desc[UR20][R230.64], !P4 ;  /* 0x80800000e6067fae */ /* 0x0003e8000e1a1014 */
[----:B------:R-:W-:Y:S04]  /*18880*/  LDGSTS.E [R5+-0x7f600], desc[UR20][R228.64], !P4 ;  /* 0x80a00000e4057fae */ /* 0x000fe8000e1a1014 */
[----:B------:R-:W4:Y:S04]  /*18890*/  LDL.64 R238, [R1+0x8c0] ;  /* 0x0008c00001ee7983 */ /* 0x000f280000100a00 */
[----:B------:R-:W5:Y:S04]  /*188a0*/  LDL.64 R230, [R1+0xa08] ;  /* 0x000a080001e67983 */ /* 0x000f680000100a00 */
[----:B------:R-:W4:Y:S04]  /*188b0*/  LDL.64 R228, [R1+0x8c8] ;  /* 0x0008c80001e47983 */ /* 0x000f280000100a00 */
[----:B------:R-:W-:Y:S04]  /*188c0*/  LDGSTS.E [R4+-0x7f400], desc[UR20][R226.64], !P4 ;  /* 0x80c00000e2047fae */ /* 0x000fe8000e1a1014 */
[----:B------:R-:W4:Y:S04]  /*188d0*/  LDL.64 R236, [R1+0x8b8] ;  /* 0x0008b80001ec7983 */ /* 0x000f280000100a00 */
[----:B------:R-:W4:Y:S01]  /*188e0*/  LDL.64 R226, [R1+0xa00] ;  /* 0x000a000001e27983 */ /* 0x000f220000100a00 */
[----:B-1----:R-:W-:-:S02]  /*188f0*/  VIADD R6, R7, 0xfffffefc ;  /* 0xfffffefc07067836 */ /* 0x002fc40000000000 */
[----:B------:R-:W1:Y:S01]  /*18900*/  LDC R7, c[0x0][0x3a0] ;  /* 0x0000e800ff077b82 */ /* 0x000e620000000800 */
[----:B------:R-:W-:Y:S02]  /*18910*/  LDGSTS.E [R0+-0x7f200], desc[UR20][R224.64], !P4 ;  /* 0x80e00000e0007fae */ /* 0x000fe4000e1a1014 */
[----:B------:R-:W-:Y:S02]  /*18920*/  ISETP.GE.U32.AND P4, PT, R6, 0x7ffffebd, PT ;  /* 0x7ffffebd0600780c */ /* 0x000fe40003f86070 */
[----:B------:R-:W4:Y:S04]  /*18930*/  LDL.64 R224, [R1+0x8b0] ;  /* 0x0008b00001e07983 */ /* 0x000f280000100a00 */
[----:B------:R1:W-:Y:S01]  /*18940*/  LDGSTS.E [R5+-0x7f000], desc[UR20][R244.64], !P2 ;  /* 0x81000000f4057fae */ /* 0x0003e2000d1a1014 */
[----:B------:R-:W-:Y:S01]  /*18950*/  VIADD R6, R2, 0x100000 ;  /* 0x0010000002067836 */ /* 0x000fe20000000000 */
[----:B-1----:R-:W-:-:S02]  /*18960*/  IADD3 R5, PT, PT, R9, -0x105, RZ ;  /* 0xfffffefb09057810 */ /* 0x002fc40007ffe0ff */
[----:B------:R-:W4:Y:S01]  /*18970*/  LDL.64 R244, [R1+0x9f8] ;  /* 0x0009f80001f47983 */ /* 0x000f220000100a00 */
[----:B------:R-:W1:Y:S01]  /*18980*/  LDC R9, c[0x0][0x3a0] ;  /* 0x0000e800ff097b82 */ /* 0x000e620000000800 */
[----:B------:R-:W-:Y:S01]  /*18990*/  ISETP.GE.U32.AND P5, PT, R5, 0x7ffffebc, PT ;  /* 0x7ffffebc0500780c */ /* 0x000fe20003fa6070 */
[----:B------:R-:W-:Y:S01]  /*189a0*/  VIADD R5, R2, 0x100000 ;  /* 0x0010000002057836 */ /* 0x000fe20000000000 */
[----:B--2---:R-:W-:Y:S04]  /*189b0*/  LDGSTS.E [R4+-0x7ee00], desc[UR20][R234.64], !P2 ;  /* 0x81200000ea047fae */ /* 0x004fe8000d1a1014 */
[----:B---3--:R-:W-:Y:S04]  /*189c0*/  LDGSTS.E [R0+-0x7ec00], desc[UR20][R232.64], !P2 ;  /* 0x81400000e8007fae */ /* 0x008fe8000d1a1014 */
[----:B------:R-:W-:Y:S04]  /*189d0*/  LDGSTS.E [R5+-0x7ea00], desc[UR20][R240.64], !P2 ;  /* 0x81600000f0057fae */ /* 0x000fe8000d1a1014 */
[----:B------:R-:W2:Y:S04]  /*189e0*/  LDL.64 R234, [R1+0x8a8] ;  /* 0x0008a80001ea7983 */ /* 0x000ea80000100a00 */
[----:B------:R-:W3:Y:S04]  /*189f0*/  LDL.64 R232, [R1+0x8a0] ;  /* 0x0008a00001e87983 */ /* 0x000ee80000100a00 */
[----:B------:R-:W3:Y:S04]  /*18a00*/  LDL.64 R240, [R1+0x888] ;  /* 0x0008880001f07983 */ /* 0x000ee80000100a00 */
[----:B-----5:R5:W-:Y:S04]  /*18a10*/  LDGSTS.E [R4+-0x7e800], desc[UR20][R230.64], !P4 ;  /* 0x81800000e6047fae */ /* 0x020be8000e1a1014 */
[----:B----4-:R-:W-:Y:S04]  /*18a20*/  LDGSTS.E [R0+-0x7e600], desc[UR20][R228.64], !P4 ;  /* 0x81a00000e4007fae */ /* 0x010fe8000e1a1014 */
[----:B------:R-:W-:Y:S04]  /*18a30*/  LDGSTS.E [R6+-0x7e400], desc[UR20][R238.64], !P4 ;  /* 0x81c00000ee067fae */ /* 0x000fe8000e1a1014 */
[----:B------:R-:W4:Y:S04]  /*18a40*/  LDL.64 R230, [R1+0x898] ;  /* 0x0008980001e67983 */ /* 0x000f280000100a00 */
[----:B------:R-:W4:Y:S04]  /*18a50*/  LDL.64 R228, [R1+0x890] ;  /* 0x0008900001e47983 */ /* 0x000f280000100a00 */
[----:B------:R-:W-:Y:S04]  /*18a60*/  LDGSTS.E [R0+-0x7e200], desc[UR20][R236.64], !P4 ;  /* 0x81e00000ec007fae */ /* 0x000fe8000e1a1014 */
[----:B------:R1:W-:Y:S01]  /*18a70*/  LDGSTS.E [R6+-0x7e000], desc[UR20][R226.64], !P5 ;  /* 0x82000000e2067fae */ /* 0x0003e2000e9a1014 */
[----:B-----5:R-:W-:-:S02]  /*18a80*/  VIADD R4, R8, 0xfffffefa ;  /* 0xfffffefa08047836 */ /* 0x020fc40000000000 */
[----:B------:R-:W5:Y:S01]  /*18a90*/  LDC R8, c[0x0][0x3a0] ;  /* 0x0000e800ff087b82 */ /* 0x000f620000000800 */
[----:B------:R-:W5:Y:S04]  /*18aa0*/  LDL.64 R238, [R1+0x878] ;  /* 0x0008780001ee7983 */ /* 0x000f680000100a00 */
[----:B------:R-:W5:Y:S04]  /*18ab0*/  LDL.64 R236, [R1+0x870] ;  /* 0x0008700001ec7983 */ /* 0x000f680000100a00 */
[----:B------:R-:W5:Y:S01]  /*18ac0*/  LDL.64 R226, [R1+0x9f0] ;  /* 0x0009f00001e27983 */ /* 0x000f620000100a00 */
[----:B------:R-:W-:-:S02]  /*18ad0*/  ISETP.GE.U32.AND P2, PT, R4, 0x7ffffebb, PT ;  /* 0x7ffffebb0400780c */ /* 0x000fc40003f46070 */
[----:B------:R-:W-:Y:S01]  /*18ae0*/  IADD3 R4, PT, PT, R2, 0x100000, RZ ;  /* 0x0010000002047810 */ /* 0x000fe20007ffe0ff */
[----:B-1----:R-:W-:Y:S02]  /*18af0*/  VIADD R6, R7, 0xfffffef9 ;  /* 0xfffffef907067836 */ /* 0x002fe40000000000 */
[----:B------:R-:W1:Y:S03]  /*18b00*/  LDC R7, c[0x0][0x3a0] ;  /* 0x0000e800ff077b82 */ /* 0x000e660000000800 */
[----:B------:R-:W-:Y:S01]  /*18b10*/  ISETP.GE.U32.AND P4, PT, R6, 0x7ffffeba, PT ;  /* 0x7ffffeba0600780c */ /* 0x000fe20003f86070 */
[----:B------:R-:W-:Y:S04]  /*18b20*/  LDGSTS.E [R5+-0x7de00], desc[UR20][R224.64], !P5 ;  /* 0x82200000e0057fae */ /* 0x000fe8000e9a1014 */
[----:B------:R-:W5:Y:S04]  /*18b30*/  LDL.64 R224, [R1+0x880] ;  /* 0x0008800001e07983 */ /* 0x000f680000100a00 */
[----:B--2---:R-:W-:Y:S04]  /*18b40*/  LDGSTS.E [R4+-0x7dc00], desc[UR20][R234.64], !P5 ;  /* 0x82400000ea047fae */ /* 0x004fe8000e9a1014 */
[----:B---3--:R-:W-:Y:S04]  /*18b50*/  LDGSTS.E [R0+-0x7da00], desc[UR20][R232.64], !P5 ;  /* 0x82600000e8007fae */ /* 0x008fe8000e9a1014 */
[----:B------:R2:W-:Y:S04]  /*18b60*/  LDGSTS.E [R5+-0x7d800], desc[UR20][R244.64], !P2 ;  /* 0x82800000f4057fae */ /* 0x0005e8000d1a1014 */
[----:B------:R-:W3:Y:S04]  /*18b70*/  LDL.64 R234, [R1+0x9e8] ;  /* 0x0009e80001ea7983 */ /* 0x000ee80000100a00 */
[----:B------:R-:W3:Y:S01]  /*18b80*/  LDL.64 R232, [R1+0x868] ;  /* 0x0008680001e87983 */ /* 0x000ee20000100a00 */
[----:B--2---:R-:W-:-:S03]  /*18b90*/  VIADD R5, R9, 0xfffffef8 ;  /* 0xfffffef809057836 */ /* 0x004fc60000000000 */
[----:B------:R-:W2:Y:S01]  /*18ba0*/  LDL.64 R244, [R1+0x9e0] ;  /* 0x0009e00001f47983 */ /* 0x000ea20000100a00 */
[C---:B------:R-:W-:Y:S01]  /*18bb0*/  IADD3 R6, PT, PT, R2.reuse, 0x100000, RZ ;  /* 0x0010000002067810 */ /* 0x040fe20007ffe0ff */
[----:B------:R-:W1:Y:S01]  /*18bc0*/  LDC R9, c[0x0][0x3a0] ;  /* 0x0000e800ff097b82 */ /* 0x000e620000000800 */
[----:B------:R-:W-:Y:S01]  /*18bd0*/  ISETP.GE.U32.AND P5, PT, R5, 0x7ffffeb9, PT ;  /* 0x7ffffeb90500780c */ /* 0x000fe20003fa6070 */
[----:B------:R-:W-:Y:S01]  /*18be0*/  VIADD R5, R2, 0x100000 ;  /* 0x0010000002057836 */ /* 0x000fe20000000000 */
[----:B----4-:R-:W-:Y:S04]  /*18bf0*/  LDGSTS.E [R4+-0x7d600], desc[UR20][R230.64], !P2 ;  /* 0x82a00000e6047fae */ /* 0x010fe8000d1a1014 */
[----:B------:R-:W-:Y:S04]  /*18c00*/  LDGSTS.E [R0+-0x7d400], desc[UR20][R228.64], !P2 ;  /* 0x82c00000e4007fae */ /* 0x000fe8000d1a1014 */
[----:B------:R-:W-:Y:S04]  /*18c10*/  LDGSTS.E [R5+-0x7d200], desc[UR20][R240.64], !P2 ;  /* 0x82e00000f0057fae */ /* 0x000fe8000d1a1014 */
[----:B------:R-:W4:Y:S04]  /*18c20*/  LDL.64 R230, [R1+0x860] ;  /* 0x0008600001e67983 */ /* 0x000f280000100a00 */
[----:B------:R-:W2:Y:S04]  /*18c30*/  LDL.64 R228, [R1+0x858] ;  /* 0x0008580001e47983 */ /* 0x000ea80000100a00 */
[----:B------:R-:W2:Y:S04]  /*18c40*/  LDL.64 R240, [R1+0x840] ;  /* 0x0008400001f07983 */ /* 0x000ea80000100a00 */
[----:B-----5:R5:W-:Y:S04]  /*18c50*/  LDGSTS.E [R4+-0x7d000], desc[UR20][R226.64], !P4 ;  /* 0x83000000e2047fae */ /* 0x020be8000e1a1014 */
[----:B------:R-:W2:Y:S01]  /*18c60*/  LDL.64 R226, [R1+0x850] ;  /* 0x0008500001e27983 */ /* 0x000ea20000100a00 */
[----:B-----5:R-:W-:-:S02]  /*18c70*/  VIADD R4, R8, 0xfffffef7 ;  /* 0xfffffef708047836 */ /* 0x020fc40000000000 */
[----:B------:R-:W5:Y:S03]  /*18c80*/  LDC R8, c[0x0][0x3a0] ;  /* 0x0000e800ff087b82 */ /* 0x000f660000000800 */
[----:B------:R-:W-:Y:S01]  /*18c90*/  ISETP.GE.U32.AND P2, PT, R4, 0x7ffffeb8, PT ;  /* 0x7ffffeb80400780c */ /* 0x000fe20003f46070 */
[----:B------:R-:W-:Y:S01]  /*18ca0*/  VIADD R4, R2, 0x100000 ;  /* 0x0010000002047836 */ /* 0x000fe20000000000 */
[----:B------:R-:W-:Y:S04]  /*18cb0*/  LDGSTS.E [R0+-0x7ce00], desc[UR20][R224.64], !P4 ;  /* 0x83200000e0007fae */ /* 0x000fe8000e1a1014 */
[----:B------:R-:W-:Y:S04]  /*18cc0*/  LDGSTS.E [R6+-0x7cc00], desc[UR20][R238.64], !P4 ;  /* 0x83400000ee067fae */ /* 0x000fe8000e1a1014 */
[----:B------:R-:W-:Y:S04]  /*18cd0*/  LDGSTS.E [R0+-0x7ca00], desc[UR20][R236.64], !P4 ;  /* 0x83600000ec007fae */ /* 0x000fe8000e1a1014 */
[----:B------:R-:W5:Y:S04]  /*18ce0*/  LDL.64 R224, [R1+0x848] ;  /* 0x0008480001e07983 */ /* 0x000f680000100a00 */
[----:B------:R-:W5:Y:S04]  /*18cf0*/  LDL.64 R238, [R1+0x830] ;  /* 0x0008300001ee7983 */ /* 0x000f680000100a00 */
[----:B------:R-:W5:Y:S04]  /*18d00*/  LDL.64 R236, [R1+0x828] ;  /* 0x0008280001ec7983 */ /* 0x000f680000100a00 */
[----:B---3--:R1:W-:Y:S04]  /*18d10*/  LDGSTS.E [R6+-0x7c800], desc[UR20][R234.64], !P5 ;  /* 0x83800000ea067fae */ /* 0x0083e8000e9a1014 */
[----:B------:R-:W-:Y:S04]  /*18d20*/  LDGSTS.E [R5+-0x7c600], desc[UR20][R232.64], !P5 ;  /* 0x83a00000e8057fae */ /* 0x000fe8000e9a1014 */
[----:B------:R-:W3:Y:S04]  /*18d30*/  LDL.64 R234, [R1+0x9d8] ;  /* 0x0009d80001ea7983 */ /* 0x000ee80000100a00 */
[----:B------:R-:W3:Y:S04]  /*18d40*/  LDL.64 R232, [R1+0x838] ;  /* 0x0008380001e87983 */ /* 0x000ee80000100a00 */
[----:B----4-:R-:W-:Y:S04]  /*18d50*/  LDGSTS.E [R4+-0x7c400], desc[UR20][R230.64], !P5 ;  /* 0x83c00000e6047fae */ /* 0x010fe8000e9a1014 */
[----:B--2---:R-:W-:Y:S04]  /*18d60*/  LDGSTS.E [R0+-0x7c200], desc[UR20][R228.64], !P5 ;  /* 0x83e00000e4007fae */ /* 0x004fe8000e9a1014 */
[----:B------:R2:W-:Y:S04]  /*18d70*/  LDGSTS.E [R5+-0x7c000], desc[UR20][R244.64], !P2 ;  /* 0x84000000f4057fae */ /* 0x0005e8000d1a1014 */
[----:B------:R-:W4:Y:S04]  /*18d80*/  LDL.64 R230, [R1+0x9d0] ;  /* 0x0009d00001e67983 */ /* 0x000f280000100a00 */
[----:B------:R-:W4:Y:S01]  /*18d90*/  LDL.64 R228, [R1+0x820] ;  /* 0x0008200001e47983 */ /* 0x000f220000100a00 */
[----:B-1----:R-:W-:-:S02]  /*18da0*/  VIADD R6, R7, 0xfffffef6 ;  /* 0xfffffef607067836 */ /* 0x002fc40000000000 */
[----:B------:R-:W1:Y:S01]  /*18db0*/  LDC R7, c[0x0][0x3a0] ;  /* 0x0000e800ff077b82 */ /* 0x000e620000000800 */
[----:B--2---:R-:W-:Y:S01]  /*18dc0*/  IADD3 R5, PT, PT, R9, -0x10b, RZ ;  /* 0xfffffef509057810 */ /* 0x004fe20007ffe0ff */
[----:B------:R-:W2:Y:S04]  /*18dd0*/  LDL.64 R244, [R1+0x9c8] ;  /* 0x0009c80001f47983 */ /* 0x000ea80000100a00 */
[----:B------:R-:W-:Y:S01]  /*18de0*/  LDGSTS.E [R4+-0x7be00], desc[UR20][R226.64], !P2 ;  /* 0x84200000e2047fae */ /* 0x000fe2000d1a1014 */
[----:B------:R-:W-:Y:S01]  /*18df0*/  ISETP.GE.U32.AND P4, PT, R6, 0x7ffffeb7, PT ;  /* 0x7ffffeb70600780c */ /* 0x000fe20003f86070 */
[----:B------:R-:W1:Y:S02]  /*18e00*/  LDC R9, c[0x0][0x3a0] ;  /* 0x0000e800ff097b82 */ /* 0x000e640000000800 */
[----:B------:R-:W2:Y:S01]  /*18e10*/  LDL.64 R226, [R1+0x818] ;  /* 0x0008180001e27983 */ /* 0x000ea20000100a00 */
[----:B------:R-:W-:Y:S01]  /*18e20*/  ISETP.GE.U32.AND P5, PT, R5, 0x7ffffeb6, PT ;  /* 0x7ffffeb60500780c */ /* 0x000fe20003fa6070 */
[----:B------:R-:W-:-:S02]  /*18e30*/  VIADD R5, R2, 0x100000 ;  /* 0x0010000002057836 */ /* 0x000fc40000000000 */
[----:B------:R-:W-:Y:S01]  /*18e40*/  VIADD R6, R2, 0x100000 ;  /* 0x0010000002067836 */ /* 0x000fe20000000000 */
[----:B-----5:R-:W-:Y:S04]  /*18e50*/  LDGSTS.E [R0+-0x7bc00], desc[UR20][R224.64], !P2 ;  /* 0x84400000e0007fae */ /* 0x020fe8000d1a1014 */
[----:B------:R-:W-:Y:S04]  /*18e60*/  LDGSTS.E [R5+-0x7ba00], desc[UR20][R240.64], !P2 ;  /* 0x84600000f0057fae */ /* 0x000fe8000d1a1014 */
[----:B------:R-:W5:Y:S04]  /*18e70*/  LDL.64 R224, [R1+0x810] ;  /* 0x0008100001e07983 */ /* 0x000f680000100a00 */
[----:B------:R-:W5:Y:S04]  /*18e80*/  LDL.64 R240, [R1+0x7f8] ;  /* 0x0007f80001f07983 */ /* 0x000f680000100a00 */
[----:B---3--:R3:W-:Y:S04]  /*18e90*/  LDGSTS.E [R4+-0x7b800], desc[UR20][R234.64], !P4 ;  /* 0x84800000ea047fae */ /* 0x0087e8000e1a1014 */
[----:B------:R-:W-:Y:S04]  /*18ea0*/  LDGSTS.E [R0+-0x7b600], desc[UR20][R232.64], !P4 ;  /* 0x84a00000e8007fae */ /* 0x000fe8000e1a1014 */
[----:B------:R-:W-:Y:S04]  /*18eb0*/  LDGSTS.E [R6+-0x7b400], desc[UR20][R238.64], !P4 ;  /* 0x84c00000ee067fae */ /* 0x000fe8000e1a1014 */
[----:B------:R-:W5:Y:S01]  /*18ec0*/  LDL.64 R234, [R1+0x808] ;  /* 0x0008080001ea7983 */ /* 0x000f620000100a00 */
[----:B---3--:R-:W-:-:S02]  /*18ed0*/  VIADD R4, R8, 0xfffffef4 ;  /* 0xfffffef408047836 */ /* 0x008fc40000000000 */
[----:B------:R-:W3:Y:S01]  /*18ee0*/  LDC R8, c[0x0][0x3a0] ;  /* 0x0000e800ff087b82 */ /* 0x000ee20000000800 */
[----:B------:R-:W3:Y:S02]  /*18ef0*/  LDL.64 R232, [R1+0x800] ;  /* 0x0008000001e87983 */ /* 0x000ee40000100a00 */
[----:B------:R-:W-:Y:S02]  /*18f00*/  ISETP.GE.U32.AND P2, PT, R4, 0x7ffffeb5, PT ;  /* 0x7ffffeb50400780c */ /* 0x000fe40003f46070 */
[----:B------:R-:W-:Y:S01]  /*18f10*/  LDGSTS.E [R0+-0x7b200], desc[UR20][R236.64], !P4 ;  /* 0x84e00000ec007fae */ /* 0x000fe2000e1a1014 */
[----:B------:R-:W-:-:S03]  /*18f20*/  IADD3 R4, PT, PT, R2, 0x100000, RZ ;  /* 0x0010000002047810 */ /* 0x000fc60007ffe0ff */
[----:B------:R-:W3:Y:S04]  /*18f30*/  LDL.64 R238, [R1+0x7e8] ;  /* 0x0007e80001ee7983 */ /* 0x000ee80000100a00 */
[----:B----4-:R1:W-:Y:S04]  /*18f40*/  LDGSTS.E [R6+-0x7b000], desc[UR20][R230.64], !P5 ;  /* 0x85000000e6067fae */ /* 0x0103e8000e9a1014 */
[----:B------:R-:W-:Y:S04]  /*18f50*/  LDGSTS.E [R5+-0x7ae00], desc[UR20][R228.64], !P5 ;  /* 0x85200000e4057fae */ /* 0x000fe8000e9a1014 */
[----:B------:R-:W4:Y:S04]  /*18f60*/  LDL.64 R236, [R1+0x7e0] ;  /* 0x0007e00001ec7983 */ /* 0x000f280000100a00 */
[----:B------:R-:W4:Y:S04]  /*18f70*/  LDL.64 R230, [R1+0x9c0] ;  /* 0x0009c00001e67983 */ /* 0x000f280000100a00 */
[----:B------:R-:W4:Y:S04]  /*18f80*/  LDL.64 R228, [R1+0x7f0] ;  /* 0x0007f00001e47983 */ /* 0x000f280000100a00 */
[----:B--2---:R-:W-:Y:S04]  /*18f90*/  LDGSTS.E [R4+-0x7ac00], desc[UR20][R226.64], !P5 ;  /* 0x85400000e2047fae */ /* 0x004fe8000e9a1014 */
[----:B------:R-:W2:Y:S01]  /*18fa0*/  LDL.64 R226, [R1+0x9b8] ;  /* 0x0009b80001e27983 */ /* 0x000ea20000100a00 */
[----:B-1----:R-:W-:-:S02]  /*18fb0*/  VIADD R6, R7, 0xfffffef3 ;  /* 0xfffffef307067836 */ /* 0x002fc40000000000 */
[----:B------:R-:W1:Y:S03]  /*18fc0*/  LDC R7, c[0x0][0x3a0] ;  /* 0x0000e800ff077b82 */ /* 0x000e660000000800 */
[----:B------:R-:W-:Y:S02]  /*18fd0*/  ISETP.GE.U32.AND P4, PT, R6, 0x7ffffeb4, PT ;  /* 0x7ffffeb40600780c */ /* 0x000fe40003f86070 */
[----:B------:R-:W-:Y:S01]  /*18fe0*/  IADD3 R6, PT, PT, R2, 0x100000, RZ ;  /* 0x0010000002067810 */ /* 0x000fe20007ffe0ff */
[----:B-----5:R-:W-:Y:S04]  /*18ff0*/  LDGSTS.E [R0+-0x7aa00], desc[UR20][R224.64], !P5 ;  /* 0x85600000e0007fae */ /* 0x020fe8000e9a1014 */
[----:B------:R5:W-:Y:S04]  /*19000*/  LDGSTS.E [R5+-0x7a800], desc[UR20][R244.64], !P2 ;  /* 0x85800000f4057fae */ /* 0x000be8000d1a1014 */
[----:B------:R-:W2:Y:S01]  /*19010*/  LDL.64 R224, [R1+0x7d8] ;  /* 0x0007d80001e07983 */ /* 0x000ea20000100a00 */
[----:B-----5:R-:W-:-:S03]  /*19020*/  VIADD R5, R9, 0xfffffef2 ;  /* 0xfffffef209057836 */ /* 0x020fc60000000000 */
[----:B------:R-:W5:Y:S01]  /*19030*/  LDL.64 R244, [R1+0x9b0] ;  /* 0x0009b00001f47983 */ /* 0x000f620000100a00 */
[----:B------:R-:W1:Y:S01]  /*19040*/  LDC R9, c[0x0][0x3a0] ;  /* 0x0000e800ff097b82 */ /* 0x000e620000000800 */
[----:B------:R-:W-:Y:S01]  /*19050*/  ISETP.GE.U32.AND P5, PT, R5, 0x7ffffeb3, PT ;  /* 0x7ffffeb30500780c */ /* 0x000fe20003fa6070 */
[----:B------:R-:W-:Y:S01]  /*19060*/  VIADD R5, R2, 0x100000 ;  /* 0x0010000002057836 */ /* 0x000fe20000000000 */
[----:B------:R-:W-:Y:S04]  /*19070*/  LDGSTS.E [R4+-0x7a600], desc[UR20][R234.64], !P2 ;  /* 0x85a00000ea047fae */ /* 0x000fe8000d1a1014 */
[----:B---3--:R-:W-:Y:S04]  /*19080*/  LDGSTS.E [R0+-0x7a400], desc[UR20][R232.64], !P2 ;  /* 0x85c00000e8007fae */ /* 0x008fe8000d1a1014 */
[----:B------:R-:W-:Y:S04]  /*19090*/  LDGSTS.E [R5+-0x7a200], desc[UR20][R240.64], !P2 ;  /* 0x85e00000f0057fae */ /* 0x000fe8000d1a1014 */
[----:B------:R-:W3:Y:S04]  /*190a0*/  LDL.64 R234, [R1+0x7d0] ;  /* 0x0007d00001ea7983 */ /* 0x000ee80000100a00 */
[----:B------:R-:W5:Y:S04]  /*190b0*/  LDL.64 R232, [R1+0x7c8] ;  /* 0x0007c80001e87983 */ /* 0x000f680000100a00 */
[----:B------:R-:W5:Y:S04]  /*190c0*/  LDL.64 R240, [R1+0x7b0] ;  /* 0x0007b00001f07983 */ /* 0x000f680000100a00 */
[----:B----4-:R4:W-:Y:S04]  /*190d0*/  LDGSTS.E [R4+-0x7a000], desc[UR20][R230.64], !P4 ;  /* 0x86000000e6047fae */ /* 0x0109e8000e1a1014 */
[----:B------:R-:W-:Y:S04]  /*190e0*/  LDGSTS.E [R0+-0x79e00], desc[UR20][R228.64], !P4 ;  /* 0x86200000e4007fae */ /* 0x000fe8000e1a1014 */
[----:B------:R-:W-:Y:S04]  /*190f0*/  LDGSTS.E [R6+-0x79c00], desc[UR20][R238.64], !P4 ;  /* 0x86400000ee067fae */ /* 0x000fe8000e1a1014 */
[----:B------:R-:W5:Y:S04]  /*19100*/  LDL.64 R230, [R1+0x7c0] ;  /* 0x0007c00001e67983 */ /* 0x000f680000100a00 */
[----:B------:R-:W5:Y:S04]  /*19110*/  LDL.64 R228, [R1+0x7b8] ;  /* 0x0007b80001e47983 */ /* 0x000f680000100a00 */
[----:B------:R-:W-:Y:S04]  /*19120*/  LDGSTS.E [R0+-0x79a00], desc[UR20][R236.64], !P4 ;  /* 0x86600000ec007fae */ /* 0x000fe8000e1a1014 */
[----:B--2---:R1:W-:Y:S01]  /*19130*/  LDGSTS.E [R6+-0x79800], desc[UR20][R226.64], !P5 ;  /* 0x86800000e2067fae */ /* 0x0043e2000e9a1014 */
[----:B----4-:R-:W-:-:S02]  /*19140*/  VIADD R4, R8, 0xfffffef1 ;  /* 0xfffffef108047836 */ /* 0x010fc40000000000 */
[----:B------:R-:W2:Y:S01]  /*19150*/  LDC R8, c[0x0][0x3a0] ;  /* 0x0000e800ff087b82 */ /* 0x000ea20000000800 */
[----:B------:R-:W4:Y:S04]  /*19160*/  LDL.64 R238, [R1+0x7a0] ;  /* 0x0007a00001ee7983 */ /* 0x000f280000100a00 */
[----:B------:R-:W2:Y:S04]  /*19170*/  LDL.64 R236, [R1+0x798] ;  /* 0x0007980001ec7983 */ /* 0x000ea80000100a00 */
[----:B------:R-:W2:Y:S01]  /*19180*/  LDL.64 R226, [R1+0x9a8] ;  /* 0x0009a80001e27983 */ /* 0x000ea20000100a00 */
[----:B------:R-:W-:Y:S01]  /*19190*/  ISETP.GE.U32.AND P2, PT, R4, 0x7ffffeb2, PT ;  /* 0x7ffffeb20400780c */ /* 0x000fe20003f46070 */
[----:B------:R-:W-:-:S02]  /*191a0*/  VIADD R4, R2, 0x100000 ;  /* 0x0010000002047836 */ /* 0x000fc40000000000 */
[----:B-1----:R-:W-:Y:S02]  /*191b0*/  VIADD R6, R7, 0xfffffef0 ;  /* 0xfffffef007067836 */ /* 0x002fe40000000000 */
[----:B------:R-:W1:Y:S03]  /*191c0*/  LDC R7, c[0x0][0x3a0] ;  /* 0x0000e800ff077b82 */ /* 0x000e660000000800 */
[----:B------:R-:W-:Y:S01]  /*191d0*/  ISETP.GE.U32.AND P4, PT, R6, 0x7ffffeb1, PT ;  /* 0x7ffffeb10600780c */ /* 0x000fe20003f86070 */
[----:B------:R-:W-:Y:S04]  /*191e0*/  LDGSTS.E [R5+-0x79600], desc[UR20][R224.64], !P5 ;  /* 0x86a00000e0057fae */ /* 0x000fe8000e9a1014 */
[----:B------:R-:W4:Y:S04]  /*191f0*/  LDL.64 R224, [R1+0x7a8] ;  /* 0x0007a80001e07983 */ /* 0x000f280000100a00 */
[----:B---3--:R-:W-:Y:S04]  /*19200*/  LDGSTS.E [R4+-0x79400], desc[UR20][R234.64], !P5 ;  /* 0x86c00000ea047fae */ /* 0x008fe8000e9a1014 */
[----:B-----5:R-:W-:Y:S04]  /*19210*/  LDGSTS.E [R0+-0x79200], desc[UR20][R232.64], !P5 ;  /* 0x86e00000e8007fae */ /* 0x020fe8000e9a1014 */
[----:B------:R3:W-:Y:S04]  /*19220*/  LDGSTS.E [R5+-0x79000], desc[UR20][R244.64], !P2 ;  /* 0x87000000f4057fae */ /* 0x0007e8000d1a1014 */
[----:B------:R-:W5:Y:S04]  /*19230*/  LDL.64 R234, [R1+0x9a0] ;  /* 0x0009a00001ea7983 */ /* 0x000f680000100a00 */
[----:B------:R-:W5:Y:S01]  /*19240*/  LDL.64 R232, [R1+0x790] ;  /* 0x0007900001e87983 */ /* 0x000f620000100a00 */
[----:B---3--:R-:W-:-:S03]  /*19250*/  IADD3 R5, PT, PT, R9, -0x111, RZ ;  /* 0xfffffeef09057810 */ /* 0x008fc60007ffe0ff */
[----:B------:R-:W3:Y:S01]  /*19260*/  LDL.64 R244, [R1+0x998] ;  /* 0x0009980001f47983 */ /* 0x000ee20000100a00 */
[C---:B------:R-:W-:Y:S01]  /*19270*/  VIADD R6, R2.reuse, 0x100000 ;  /* 0x0010000002067836 */ /* 0x040fe20000000000 */
[----:B------:R-:W1:Y:S01]  /*19280*/  LDC R9, c[0x0][0x3a0] ;  /* 0x0000e800ff097b82 */ /* 0x000e620000000800 */
[----:B------:R-:W-:Y:S01]  /*19290*/  ISETP.GE.U32.AND P5, PT, R5, 0x7ffffeb0, PT ;  /* 0x7ffffeb00500780c */ /* 0x000fe20003fa6070 */
[----:B------:R-:W-:Y:S01]  /*192a0*/  VIADD R5, R2, 0x100000 ;  /* 0x0010000002057836 */ /* 0x000fe20000000000 */
[----:B------:R-:W-:Y:S04]  /*192b0*/  LDGSTS.E [R4+-0x78e00], desc[UR20][R230.64], !P2 ;  /* 0x87200000e6047fae */ /* 0x000fe8000d1a1014 */
[----:B------:R-:W-:Y:S04]  /*192c0*/  LDGSTS.E [R0+-0x78c00], desc[UR20][R228.64], !P2 ;  /* 0x87400000e4007fae */ /* 0x000fe8000d1a1014 */
[----:B------:R-:W-:Y:S04]  /*192d0*/  LDGSTS.E [R5+-0x78a00], desc[UR20][R240.64], !P2 ;  /* 0x87600000f0057fae */ /* 0x000fe8000d1a1014 */
[----:B------:R-:W3:Y:S04]  /*192e0*/  LDL.64 R230, [R1+0x788] ;  /* 0x0007880001e67983 */ /* 0x000ee80000100a00 */
[----:B------:R-:W3:Y:S04]  /*192f0*/  LDL.64 R228, [R1+0x2c0] ;  /* 0x0002c00001e47983 */ /* 0x000ee80000100a00 */
[----:B------:R-:W3:Y:S04]  /*19300*/  LDL.64 R240, [R1+0x2e0] ;  /* 0x0002e00001f07983 */ /* 0x000ee80000100a00 */
[----:B--2---:R2:W-:Y:S04]  /*19310*/  LDGSTS.E [R4+-0x78800], desc[UR20][R226.64], !P4 ;  /* 0x87800000e2047fae */ /* 0x0045e8000e1a1014 */
[----:B------:R-:W3:Y:S01]  /*19320*/  LDL.64 R226, [R1+0x780] ;  /* 0x0007800001e27983 */ /* 0x000ee20000100a00 */
[----:B--2---:R-:W-:-:S02]  /*19330*/  VIADD R4, R8, 0xfffffeee ;  /* 0xfffffeee08047836 */ /* 0x004fc40000000000 */
[----:B------:R-:W2:Y:S03]  /*19340*/  LDC R8, c[0x0][0x3a0] ;  /* 0x0000e800ff087b82 */ /* 0x000ea60000000800 */
[----:B------:R-:W-:Y:S02]  /*19350*/  ISETP.GE.U32.AND P2, PT, R4, 0x7ffffeaf, PT ;  /* 0x7ffffeaf0400780c */ /* 0x000fe40003f46070 */
[----:B------:R-:W-:Y:S01]  /*19360*/  IADD3 R4, PT, PT, R2, 0x100000, RZ ;  /* 0x0010000002047810 */ /* 0x000fe20007ffe0ff */
[----:B----4-:R-:W-:Y:S04]  /*19370*/  LDGSTS.E [R0+-0x78600], desc[UR20][R224.64], !P4 ;  /* 0x87a00000e0007fae */ /* 0x010fe8000e1a1014 */
[----:B------:R-:W-:Y:S04]  /*19380*/  LDGSTS.E [R6+-0x78400], desc[UR20][R238.64], !P4 ;  /* 0x87c00000ee067fae */ /* 0x000fe8000e1a1014 */
[----:B------:R-:W-:Y:S04]  /*19390*/  LDGSTS.E [R0+-0x78200], desc[UR20][R236.64], !P4 ;  /* 0x87e00000ec007fae */ /* 0x000fe8000e1a1014 */
[----:B------:R-:W4:Y:S04]  /*193a0*/  LDL.64 R224, [R1+0x2d8] ;  /* 0x0002d80001e07983 */ /* 0x000f280000100a00 */
[----:B------:R-:W2:Y:S04]  /*193b0*/  LDL.64 R238, [R1+0x2f8] ;  /* 0x0002f80001ee7983 */ /* 0x000ea80000100a00 */
[----:B------:R-:W2:Y:S04]  /*193c0*/  LDL.64 R236, [R1+0x300] ;  /* 0x0003000001ec7983 */ /* 0x000ea80000100a00 */
[----:B-----5:R1:W-:Y:S04]  /*193d0*/  LDGSTS.E [R6+-0x78000], desc[UR20][R234.64], !P5 ;  /* 0x88000000ea067fae */ /* 0x0203e8000e9a1014 */
[----:B------:R-:W-:Y:S04]  /*193e0*/  LDGSTS.E [R5+-0x77e00], desc[UR20][R232.64], !P5 ;  /* 0x88200000e8057fae */ /* 0x000fe8000e9a1014 */
[----:B------:R-:W5:Y:S04]  /*193f0*/  LDL.64 R234, [R1+0x990] ;  /* 0x0009900001ea7983 */ /* 0x000f680000100a00 */
[----:B------:R-:W2:Y:S04]  /*19400*/  LDL.64 R232, [R1+0x2f0] ;  /* 0x0002f00001e87983 */ /* 0x000ea80000100a00 */
[----:B---3--:R-:W-:Y:S04]  /*19410*/  LDGSTS.E [R4+-0x77c00], desc[UR20][R230.64], !P5 ;  /* 0x88400000e6047fae */ /* 0x008fe8000e9a1014 */
[----:B------:R-:W-:Y:S04]  /*19420*/  LDGSTS.E [R0+-0x77a00], desc[UR20][R228.64], !P5 ;  /* 0x88600000e4007fae */ /* 0x000fe8000e9a1014 */
[----:B------:R3:W-:Y:S04]  /*19430*/  LDGSTS.E [R5+-0x77800], desc[UR20][R244.64], !P2 ;  /* 0x88800000f4057fae */ /* 0x0007e8000d1a1014 */
[----:B------:R-:W2:Y:S04]  /*19440*/  LDL.64 R230, [R1+0x970] ;  /* 0x0009700001e67983 */ /* 0x000ea80000100a00 */
[----:B------:R-:W2:Y:S01]  /*19450*/  LDL.64 R228, [R1+0x310] ;  /* 0x0003100001e47983 */ /* 0x000ea20000100a00 */
[----:B-1----:R-:W-:-:S02]  /*19460*/  VIADD R6, R7, 0xfffffeed ;  /* 0xfffffeed07067836 */ /* 0x002fc40000000000 */
[----:B------:R-:W1:Y:S01]  /*19470*/  LDC R7, c[0x0][0x3a0] ;  /* 0x0000e800ff077b82 */ /* 0x000e620000000800 */
[----:B---3--:R-:W-:Y:S01]  /*19480*/  VIADD R5, R9, 0xfffffeec ;  /* 0xfffffeec09057836 */ /* 0x008fe20000000000 */
[----:B------:R-:W3:Y:S04]  /*19490*/  LDL.64 R244, [R1+0x940] ;  /* 0x0009400001f47983 */ /* 0x000ee80000100a00 */
[----:B------:R-:W-:Y:S01]  /*194a0*/  LDGSTS.E [R4+-0x77600], desc[UR20][R226.64], !P2 ;  /* 0x88a00000e2047fae */ /* 0x000fe2000d1a1014 */
[----:B------:R-:W-:Y:S01]  /*194b0*/  ISETP.GE.U32.AND P4, PT, R6, 0x7ffffeae, PT ;  /* 0x7ffffeae0600780c */ /* 0x000fe20003f86070 */
[----:B------:R-:W1:Y:S02]  /*194c0*/  LDC R9, c[0x0][0x3a0] ;  /* 0x0000e800ff097b82 */ /* 0x000e640000000800 */
[----:B------:R-:W3:Y:S01]  /*194d0*/  LDL.64 R226, [R1+0x318] ;  /* 0x0003180001e27983 */ /* 0x000ee20000100a00 */
[----:B------:R-:W-:Y:S01]  /*194e0*/  ISETP.GE.U32.AND P5, PT, R5, 0x7ffffead, PT ;  /* 0x7ffffead0500780c */ /* 0x000fe20003fa6070 */
[C---:B------:R-:W-:Y:S01]  /*194f0*/  VIADD R5, R2.reuse, 0x100000 ;  /* 0x0010000002057836 */ /* 0x040fe20000000000 */
[----:B------:R-:W-:Y:S01]  /*19500*/  IADD3 R6, PT, PT, R2, 0x100000, RZ ;  /* 0x0010000002067810 */ /* 0x000fe20007ffe0ff */
[----:B----4-:R-:W-:Y:S04]  /*19510*/  LDGSTS.E [R0+-0x77400], desc[UR20][R224.64], !P2 ;  /* 0x88c00000e0007fae */ /* 0x010fe8000d1a1014 */
[----:B------:R-:W-:Y:S04]  /*19520*/  LDGSTS.E [R5+-0x77200], desc[UR20][R240.64], !P2 ;  /* 0x88e00000f0057fae */ /* 0x000fe8000d1a1014 */
[----:B------:R-:W4:Y:S04]  /*19530*/  LDL.64 R224, [R1+0x320] ;  /* 0x0003200001e07983 */ /* 0x000f280000100a00 */
[----:B------:R-:W4:Y:S04]  /*19540*/  LDL.64 R240, [R1+0x340] ;  /* 0x0003400001f07983 */ /* 0x000f280000100a00 */
[----:B-----5:R5:W-:Y:S04]  /*19550*/  LDGSTS.E [R4+-0x77000], desc[UR20][R234.64], !P4 ;  /* 0x89000000ea047fae */ /* 0x020be8000e1a1014 */
[----:B--2---:R-:W-:Y:S04]  /*19560*/  LDGSTS.E [R0+-0x76e00], desc[UR20][R232.64], !P4 ;  /* 0x89200000e8007fae */ /* 0x004fe8000e1a1014 */
[----:B------:R-:W-:Y:S04]  /*19570*/  LDGSTS.E [R6+-0x76c00], desc[UR20][R238.64], !P4 ;  /* 0x89400000ee067fae */ /* 0x000fe8000e1a1014 */
[----:B------:R-:W2:Y:S01]  /*19580*/  LDL.64 R234, [R1+0x330] ;  /* 0x0003300001ea7983 */ /* 0x000ea20000100a00 */
[----:B-----5:R-:W-:-:S02]  /*19590*/  VIADD R4, R8, 0xfffffeeb ;  /* 0xfffffeeb08047836 */ /* 0x020fc40000000000 */
[----:B------:R-:W5:Y:S01]  /*195a0*/  LDC R8, c[0x0][0x3a0] ;  /* 0x0000e800ff087b82 */ /* 0x000f620000000800 */
[----:B------:R-:W5:Y:S02]  /*195b0*/  LDL.64 R232, [R1+0x338] ;  /* 0x0003380001e87983 */ /* 0x000f640000100a00 */
[----:B------:R-:W-:Y:S01]  /*195c0*/  ISETP.GE.U32.AND P2, PT, R4, 0x7ffffeac, PT ;  /* 0x7ffffeac0400780c */ /* 0x000fe20003f46070 */
[----:B------:R-:W-:Y:S01]  /*195d0*/  VIADD R4, R2, 0x100000 ;  /* 0x0010000002047836 */ /* 0x000fe20000000000 */
[----:B------:R-:W-:Y:S04]  /*195e0*/  LDGSTS.E [R0+-0x76a00], desc[UR20][R236.64], !P4 ;  /* 0x89600000ec007fae */ /* 0x000fe8000e1a1014 */
[----:B------:R-:W5:Y:S04]  /*195f0*/  LDL.64 R238, [R1+0x358] ;  /* 0x0003580001ee7983 */ /* 0x000f680000100a00 */
[----:B------:R1:W-:Y:S04]  /*19600*/  LDGSTS.E [R6+-0x76800], desc[UR20][R230.64], !P5 ;  /* 0x89800000e6067fae */ /* 0x0003e8000e9a1014 */
[----:B------:R-:W-:Y:S04]  /*19610*/  LDGSTS.E [R5+-0x76600], desc[UR20][R228.64], !P5 ;  /* 0x89a00000e4057fae */ /* 0x000fe8000e9a1014 */
[----:B------:R-:W5:Y:S04]  /*19620*/  LDL.64 R236, [R1+0x360] ;  /* 0x0003600001ec7983 */ /* 0x000f680000100a00 */
[----:B------:R-:W5:Y:S04]  /*19630*/  LDL.64 R230, [R1+0x760] ;  /* 0x0007600001e67983 */ /* 0x000f680000100a00 */
[----:B------:R-:W5:Y:S04]  /*19640*/  LDL.64 R228, [R1+0x350] ;  /* 0x0003500001e47983 */ /* 0x000f680000100a00 */
[----:B---3--:R-:W-:Y:S04]  /*19650*/  LDGSTS.E [R4+-0x76400], desc[UR20][R226.64], !P5 ;  /* 0x89c00000e2047fae */ /* 0x008fe8000e9a1014 */
[----:B------:R-:W3:Y:S01]  /*19660*/  LDL.64 R226, [R1+0x720] ;  /* 0x0007200001e27983 */ /* 0x000ee20000100a00 */
[----:B-1----:R-:W-:-:S02]  /*19670*/  VIADD R6, R7, 0xfffffeea ;  /* 0xfffffeea07067836 */ /* 0x002fc40000000000 */
[----:B------:R-:W1:Y:S03]  /*19680*/  LDC R7, c[0x0][0x3a0] ;  /* 0x0000e800ff077b82 */ /* 0x000e660000000800 */
[----:B------:R-:W-:Y:S01]  /*19690*/  ISETP.GE.U32.AND P4, PT, R6, 0x7ffffeab, PT ;  /* 0x7ffffeab0600780c */ /* 0x000fe20003f86070 */
[----:B------:R-:W-:Y:S01]  /*196a0*/  VIADD R6, R2, 0x100000 ;  /* 0x0010000002067836 */ /* 0x000fe20000000000 */
[----:B----4-:R-:W-:Y:S04]  /*196b0*/  LDGSTS.E [R0+-0x76200], desc[UR20][R224.64], !P5 ;  /* 0x89e00000e0007fae */ /* 0x010fe8000e9a1014 */
[----:B------:R4:W-:Y:S04]  /*196c0*/  LDGSTS.E [R5+-0x76000], desc[UR20][R244.64], !P2 ;  /* 0x8a000000f4057fae */ /* 0x0009e8000d1a1014 */
[----:B------:R-:W3:Y:S01]  /*196d0*/  LDL.64 R224, [R1+0x370] ;  /* 0x0003700001e07983 */ /* 0x000ee20000100a00 */
[----:B----4-:R-:W-:-:S03]  /*196e0*/  IADD3 R5, PT, PT, R9, -0x117, RZ ;  /* 0xfffffee909057810 */ /* 0x010fc60007ffe0ff */
[----:B------:R-:W4:Y:S01]  /*196f0*/  LDL.64 R244, [R1+0x6e0] ;  /* 0x0006e00001f47983 */ /* 0x000f220000100a00 */
[----:B------:R-:W1:Y:S01]  /*19700*/  LDC R9, c[0x0][0x3a0] ;  /* 0x0000e800ff097b82 */ /* 0x000e620000000800 */
[----:B------:R-:W-:Y:S01]  /*19710*/  ISETP.GE.U32.AND P5, PT, R5, 0x7ffffeaa, PT ;  /* 0x7ffffeaa0500780c */ /* 0x000fe20003fa6070 */
[----:B------:R-:W-:Y:S01]  /*19720*/  VIADD R5, R2, 0x100000 ;  /* 0x0010000002057836 */ /* 0x000fe20000000000 */
[----:B--2---:R-:W-:Y:S04]  /*19730*/  LDGSTS.E [R4+-0x75e00], desc[UR20][R234.64], !P2 ;  /* 0x8a200000ea047fae */ /* 0x004fe8000d1a1014 */
[----:B-----5:R-:W-:Y:S04]  /*19740*/  LDGSTS.E [R0+-0x75c00], desc[UR20][R232.64], !P2 ;  /* 0x8a400000e8007fae */ /* 0x020fe8000d1a1014 */
[----:B------:R-:W-:Y:S04]  /*19750*/  LDGSTS.E [R5+-0x75a00], desc[UR20][R240.64], !P2 ;  /* 0x8a600000f0057fae */ /* 0x000fe8000d1a1014 */
[----:B------:R-:W2:Y:S04]  /*19760*/  LDL.64 R234, [R1+0x378] ;  /* 0x0003780001ea7983 */ /* 0x000ea80000100a00 */
[----:B------:R-:W5:Y:S04]  /*19770*/  LDL.64 R232, [R1+0x380] ;  /* 0x0003800001e87983 */ /* 0x000f680000100a00 */
[----:B------:R-:W4:Y:S04]  /*19780*/  LDL.64 R240, [R1+0x3a0] ;  /* 0x0003a00001f07983 */ /* 0x000f280000100a00 */
[----:B------:R1:W-:Y:S04]  /*19790*/  LDGSTS.E [R4+-0x75800], desc[UR20][R230.64], !P4 ;  /* 0x8a800000e6047fae */ /* 0x0003e8000e1a1014 */
[----:B------:R-:W-:Y:S04]  /*197a0*/  LDGSTS.E [R0+-0x75600], desc[UR20][R228.64], !P4 ;  /* 0x8aa00000e4007fae */ /* 0x000fe8000e1a1014 */
[----:B------:R-:W-:Y:S04]  /*197b0*/  LDGSTS.E [R6+-0x75400], desc[UR20][R238.64], !P4 ;  /* 0x8ac00000ee067fae */ /* 0x000fe8000e1a1014 */
[----:B------:R-:W4:Y:S04]  /*197c0*/  LDL.64 R230, [R1+0x390] ;  /* 0x0003900001e67983 */ /* 0x000f280000100a00 */
[----:B------:R-:W4:Y:S04]  /*197d0*/  LDL.64 R228, [R1+0x398] ;  /* 0x0003980001e47983 */ /* 0x000f280000100a00 */
[----:B------:R-:W-:Y:S01]  /*197e0*/  LDGSTS.E [R0+-0x75200], desc[UR20][R236.64], !P4 ;  /* 0x8ae00000ec007fae */ /* 0x000fe2000e1a1014 */
[----:B-1----:R-:W-:-:S02]  /*197f0*/  VIADD R4, R8, 0xfffffee8 ;  /* 0xfffffee808047836 */ /* 0x002fc40000000000 */
[----:B------:R-:W1:Y:S01]  /*19800*/  LDC R8, c[0x0][0x3a0] ;  /* 0x0000e800ff087b82 */ /* 0x000e620000000800 */
[----:B------:R-:W4:Y:S04]  /*19810*/  LDL.64 R238, [R1+0x3b8] ;  /* 0x0003b80001ee7983 */ /* 0x000f280000100a00 */
[----:B---3--:R3:W-:Y:S04]  /*19820*/  LDGSTS.E [R6+-0x75000], desc[UR20][R226.64], !P5 ;  /* 0x8b000000e2067fae */ /* 0x0087e8000e9a1014 */
[----:B------:R-:W4:Y:S04]  /*19830*/  LDL.64 R236, [R1+0x3c0] ;  /* 0x0003c00001ec7983 */ /* 0x000f280000100a00 */
[----:B------:R-:W4:Y:S01]  /*19840*/  LDL.64 R226, [R1+0x698] ;  /* 0x0006980001e27983 */ /* 0x000f220000100a00 */
[----:B------:R-:W-:-:S02]  /*19850*/  ISETP.GE.U32.AND P2, PT, R4, 0x7ffffea9, PT ;  /* 0x7ffffea90400780c */ /* 0x000fc40003f46070 */
[----:B------:R-:W-:Y:S01]  /*19860*/  IADD3 R4, PT, PT, R2, 0x100000, RZ ;  /* 0x0010000002047810 */ /* 0x000fe20007ffe0ff */
[----:B---3--:R-:W-:Y:S02]  /*19870*/  VIADD R6, R7, 0xfffffee7 ;  /* 0xfffffee707067836 */ /* 0x008fe40000000000 */
[----:B------:R-:W3:Y:S03]  /*19880*/  LDC R7, c[0x0][0x3a0] ;  /* 0x0000e800ff077b82 */ /* 0x000ee60000000800 */
[----:B------:R-:W-:Y:S01]  /*19890*/  ISETP.GE.U32.AND P4, PT, R6, 0x7ffffea8, PT ;  /* 0x7ffffea80600780c */ /* 0x000fe20003f86070 */
[----:B------:R-:W-:Y:S04]  /*198a0*/  LDGSTS.E [R5+-0x74e00], desc[UR20][R224.64], !P5 ;  /* 0x8b200000e0057fae */ /* 0x000fe8000e9a1014 */
[----:B------:R-:W3:Y:S04]  /*198b0*/  LDL.64 R224, [R1+0x3b0] ;  /* 0x0003b00001e07983 */ /* 0x000ee80000100a00 */
[----:B--2---:R-:W-:Y:S04]  /*198c0*/  LDGSTS.E [R4+-0x74c00], desc[UR20][R234.64], !P5 ;  /* 0x8b400000ea047fae */ /* 0x004fe8000e9a1014 */
[----:B-----5:R-:W-:Y:S04]  /*198d0*/  LDGSTS.E [R0+-0x74a00], desc[UR20][R232.64], !P5 ;  /* 0x8b600000e8007fae */ /* 0x020fe8000e9a1014 */
[----:B----4-:R2:W-:Y:S04]  /*198e0*/  LDGSTS.E [R5+-0x74800], desc[UR20][R244.64], !P2 ;  /* 0x8b800000f4057fae */ /* 0x0105e8000d1a1014 */
[----:B------:R-:W4:Y:S04]  /*198f0*/  LDL.64 R234, [R1+0x650] ;  /* 0x0006500001ea7983 */ /* 0x000f280000100a00 */
[----:B------:R-:W5:Y:S01]  /*19900*/  LDL.64 R232, [R1+0x3e8] ;  /* 0x0003e80001e87983 */ /* 0x000f620000100a00 */
[----:B--2---:R-:W-:-:S03]  /*19910*/  VIADD R5, R9, 0xfffffee6 ;  /* 0xfffffee609057836 */ /* 0x004fc60000000000 */
[----:B------:R-:W2:Y:S01]  /*19920*/  LDL.64 R244, [R1+0x420] ;  /* 0x0004200001f47983 */ /* 0x000ea20000100a00 */
[C---:B------:R-:W-:Y:S01]  /*19930*/  IADD3 R6, PT, PT, R2.reuse, 0x100000, RZ ;  /* 0x0010000002067810 */ /* 0x040fe20007ffe0ff */
[----:B------:R-:W2:Y:S01]  /*19940*/  LDC R9, c[0x0][0x3a0] ;  /* 0x0000e800ff097b82 */ /* 0x000ea20000000800 */
[----:B------:R-:W-:Y:S01]  /*19950*/  ISETP.GE.U32.AND P5, PT, R5, 0x7ffffea7, PT ;  /* 0x7ffffea70500780c */ /* 0x000fe20003fa6070 */
[----:B------:R-:W-:Y:S01]  /*19960*/  VIADD R5, R2, 0x100000 ;  /* 0x0010000002057836 */ /* 0x000fe20000000000 */
[----:B------:R-:W-:Y:S04]  /*19970*/  LDGSTS.E [R4+-0x74600], desc[UR20][R230.64], !P2 ;  /* 0x8ba00000e6047fae */ /* 0x000fe8000d1a1014 */
[----:B------:R-:W-:Y:S04]  /*19980*/  LDGSTS.E [R0+-0x74400], desc[UR20][R228.64], !P2 ;  /* 0x8bc00000e4007fae */ /* 0x000fe8000d1a1014 */
[----:B------:R-:W-:Y:S04]  /*19990*/  LDGSTS.E [R5+-0x74200], desc[UR20][R240.64], !P2 ;  /* 0x8be00000f0057fae */ /* 0x000fe8000d1a1014 */
[----:B------:R-:W2:Y:S04]  /*199a0*/  LDL.64 R230, [R1+0x3f8] ;  /* 0x0003f80001e67983 */ /* 0x000ea80000100a00 */
[----:B------:R-:W2:Y:S04]  /*199b0*/  LDL.64 R228, [R1+0x408] ;  /* 0x0004080001e47983 */ /* 0x000ea80000100a00 */
[----:B------:R-:W2:Y:S04]  /*199c0*/  LDL.64 R240, [R1+0x450] ;  /* 0x0004500001f07983 */ /* 0x000ea80000100a00 */
[----:B------:R1:W-:Y:S04]  /*199d0*/  LDGSTS.E [R4+-0x74000], desc[UR20][R226.64], !P4 ;  /* 0x8c000000e2047fae */ /* 0x0003e8000e1a1014 */
[----:B------:R-:W2:Y:S01]  /*199e0*/  LDL.64 R226, [R1+0x430] ;  /* 0x0004300001e27983 */ /* 0x000ea20000100a00 */
[----:B-1----:R-:W-:-:S02]  /*199f0*/  VIADD R4, R8, 0xfffffee5 ;  /* 0xfffffee508047836 */ /* 0x002fc40000000000 */
[----:B------:R-:W1:Y:S03]  /*19a00*/  LDC R8, c[0x0][0x3a0] ;  /* 0x0000e800ff087b82 */ /* 0x000e660000000800 */
[----:B------:R-:W-:Y:S01]  /*19a10*/  ISETP.GE.U32.AND P2, PT, R4, 0x7ffffea6, PT ;  /* 0x7ffffea60400780c */ /* 0x000fe20003f46070 */
[----:B------:R-:W-:Y:S01]  /*19a20*/  VIADD R4, R2, 0x100000 ;  /* 0x0010000002047836 */ /* 0x000fe20000000000 */
[----:B---3--:R-:W-:Y:S04]  /*19a30*/  LDGSTS.E [R0+-0x73e00], desc[UR20][R224.64], !P4 ;  /* 0x8c200000e0007fae */ /* 0x008fe8000e1a1014 */
[----:B------:R-:W-:Y:S04]  /*19a40*/  LDGSTS.E [R6+-0x73c00], desc[UR20][R238.64], !P4 ;  /* 0x8c400000ee067fae */ /* 0x000fe8000e1a1014 */
[----:B------:R-:W-:Y:S04]  /*19a50*/  LDGSTS.E [R0+-0x73a00], desc[UR20][R236.64], !P4 ;  /* 0x8c600000ec007fae */ /* 0x000fe8000e1a1014 */
[----:B------:R-:W3:Y:S04]  /*19a60*/  LDL.64 R224, [R1+0x440] ;  /* 0x0004400001e07983 */ /* 0x000ee80000100a00 */
[----:B------:R-:W3:Y:S04]  /*19a70*/  LDL.64 R238, [R1+0x480] ;  /* 0x0004800001ee7983 */ /* 0x000ee80000100a00 */
[----:B------:R-:W3:Y:S04]  /*19a80*/  LDL.64 R236, [R1+0x490] ;  /* 0x0004900001ec7983 */ /* 0x000ee80000100a00 */
[----:B----4-:R4:W-:Y:S04]  /*19a90*/  LDGSTS.E [R6+-0x73800], desc[UR20][R234.64], !P5 ;  /* 0x8c800000ea067fae */ /* 0x0109e8000e9a1014 */
[----:B-----5:R-:W-:Y:S04]  /*19aa0*/  LDGSTS.E [R5+-0x73600], desc[UR20][R232.64], !P5 ;  /* 0x8ca00000e8057fae */ /* 0x020fe8000e9a1014 */
[----:B------:R-:W5:Y:S04]  /*19ab0*/  LDL.64 R234, [R1+0x460] ;  /* 0x0004600001ea7983 */ /* 0x000f680000100a00 */
[----:B------:R-:W5:Y:S04]  /*19ac0*/  LDL.64 R232, [R1+0x470] ;  /* 0x0004700001e87983 */ /* 0x000f680000100a00 */
[----:B--2---:R-:W-:Y:S04]  /*19ad0*/  LDGSTS.E [R4+-0x73400], desc[UR20][R230.64], !P5 ;  /* 0x8cc00000e6047fae */ /* 0x004fe8000e9a1014 */
[----:B------:R-:W-:Y:S04]  /*19ae0*/  LDGSTS.E [R0+-0x73200], desc[UR20][R228.64], !P5 ;  /* 0x8ce00000e4007fae */ /* 0x000fe8000e9a1014 */
[----:B------:R2:W-:Y:S04]  /*19af0*/  LDGSTS.E [R5+-0x73000], desc[UR20][R244.64], !P2 ;  /* 0x8d000000f4057fae */ /* 0x0005e8000d1a1014 */
[----:B------:R-:W5:Y:S04]  /*19b00*/  LDL.64 R230, [R1+0x4a8] ;  /* 0x0004a80001e67983 */ /* 0x000f680000100a00 */
[----:B------:R-:W5:Y:S01]  /*19b10*/  LDL.64 R228, [R1+0x4b8] ;  /* 0x0004b80001e47983 */ /* 0x000f620000100a00 */
[----:B----4-:R-:W-:-:S02]  /*19b20*/  VIADD R6, R7, 0xfffffee4 ;  /* 0xfffffee407067836 */ /* 0x010fc40000000000 */
[----:B------:R-:W4:Y:S01]  /*19b30*/  LDC R7, c[0x0][0x3a0] ;  /* 0x0000e800ff077b82 */ /* 0x000f220000000800 */
        /* <DEDUP_REMOVED lines=9> */
[----:B---3--:R-:W-:Y:S04]  /*19bd0*/  LDGSTS.E [R0+-0x72c00], desc[UR20][R224.64], !P2 ;  /* 0x8d400000e0007fae */ /* 0x008fe8000d1a1014 */
[----:B------:R-:W-:Y:S04]  /*19be0*/  LDGSTS.E [R5+-0x72a00], desc[UR20][R240.64], !P2 ;  /* 0x8d600000f0057fae */ /* 0x000fe8000d1a1014 */
[----:B------:R-:W3:Y:S04]  /*19bf0*/  LDL.64 R224, [R1+0x4d8] ;  /* 0x0004d80001e07983 */ /* 0x000ee80000100a00 */
[----:B------:R-:W3:Y:S04]  /*19c00*/  LDL.64 R240, [R1+0x528] ;  /* 0x0005280001f07983 */ /* 0x000ee80000100a00 */
[----:B-----5:R1:W-:Y:S04]  /*19c10*/  LDGSTS.E [R4+-0x72800], desc[UR20][R234.64], !P4 ;  /* 0x8d800000ea047fae */ /* 0x0203e8000e1a1014 */
[----:B------:R-:W-:Y:S04]  /*19c20*/  LDGSTS.E [R0+-0x72600], desc[UR20][R232.64], !P4 ;  /* 0x8da00000e8007fae */ /* 0x000fe8000e1a1014 */
[----:B------:R-:W-:Y:S04]  /*19c30*/  LDGSTS.E [R6+-0x72400], desc[UR20][R238.64], !P4 ;  /* 0x8dc00000ee067fae */ /* 0x000fe8000e1a1014 */
[----:B------:R-:W5:Y:S01]  /*19c40*/  LDL.64 R234, [R1+0x500] ;  /* 0x0005000001ea7983 */ /* 0x000f620000100a00 */
[----:B-1----:R-:W-:-:S02]  /*19c50*/  VIADD R4, R8, 0xfffffee2 ;  /* 0xfffffee208047836 */ /* 0x002fc40000000000 */
[----:B------:R-:W1:Y:S01]  /*19c60*/  LDC R8, c[0x0][0x3a0] ;  /* 0x0000e800ff087b82 */ /* 0x000e620000000800 */
[----:B------:R-:W5:Y:S02]  /*19c70*/  LDL.64 R232, [R1+0x510] ;  /* 0x0005100001e87983 */ /* 0x000f640000100a00 */
[----:B------:R-:W-:Y:S02]  /*19c80*/  ISETP.GE.U32.AND P2, PT, R4, 0x7ffffea3, PT ;  /* 0x7ffffea30400780c */ /* 0x000fe40003f46070 */
[----:B------:R-:W-:Y:S01]  /*19c90*/  LDGSTS.E [R0+-0x72200], desc[UR20][R236.64], !P4 ;  /* 0x8de00000ec007fae */ /* 0x000fe2000e1a1014 */
[----:B------:R-:W-:-:S03]  /*19ca0*/  IADD3 R4, PT, PT, R2, 0x100000, RZ ;  /* 0x0010000002047810 */ /* 0x000fc60007ffe0ff */
[----:B------:R-:W5:Y:S04]  /*19cb0*/  LDL.64 R238, [R1+0x560] ;  /* 0x0005600001ee7983 */ /* 0x000f680000100a00 */
[----:B------:R4:W-:Y:S04]  /*19cc0*/  LDGSTS.E [R6+-0x72000], desc[UR20][R230.64], !P5 ;  /* 0x8e000000e6067fae */ /* 0x0009e8000e9a1014 */
[----:B------:R-:W-:Y:S04]  /*19cd0*/  LDGSTS.E [R5+-0x71e00], desc[UR20][R228.64], !P5 ;  /* 0x8e200000e4057fae */ /* 0x000fe8000e9a1014 */
[----:B------:R-:W5:Y:S04]  /*19ce0*/  LDL.64 R236, [R1+0x570] ;  /* 0x0005700001ec7983 */ /* 0x000f680000100a00 */
[----:B------:R-:W5:Y:S04]  /*19cf0*/  LDL.64 R230, [R1+0x540] ;  /* 0x0005400001e67983 */ /* 0x000f680000100a00 */
[----:B------:R-:W5:Y:S04]  /*19d00*/  LDL.64 R228, [R1+0x550] ;  /* 0x0005500001e47983 */ /* 0x000f680000100a00 */
[----:B--2---:R-:W-:Y:S04]  /*19d10*/  LDGSTS.E [R4+-0x71c00], desc[UR20][R226.64], !P5 ;  /* 0x8e400000e2047fae */ /* 0x004fe8000e9a1014 */
[----:B------:R-:W2:Y:S01]  /*19d20*/  LDL.64 R226, [R1+0x580] ;  /* 0x0005800001e27983 */ /* 0x000ea20000100a00 */
[----:B----4-:R-:W-:-:S02]  /*19d30*/  VIADD R6, R7, 0xfffffee1 ;  /* 0xfffffee107067836 */ /* 0x010fc40000000000 */
[----:B------:R-:W4:Y:S03]  /*19d40*/  LDC R7, c[0x0][0x3a0] ;  /* 0x0000e800ff077b82 */ /* 0x000f260000000800 */
[----:B------:R-:W-:Y:S02]  /*19d50*/  ISETP.GE.U32.AND P4, PT, R6, 0x7ffffea2, PT ;  /* 0x7ffffea20600780c */ /* 0x000fe40003f86070 */
[----:B------:R-:W-:Y:S01]  /*19d60*/  IADD3 R6, PT, PT, R2, 0x100000, RZ ;  /* 0x0010000002067810 */ /* 0x000fe20007ffe0ff */
[----:B---3--:R-:W-:Y:S04]  /*19d70*/  LDGSTS.E [R0+-0x71a00], desc[UR20][R224.64], !P5 ;  /* 0x8e600000e0007fae */ /* 0x008fe8000e9a1014 */
[----:B------:R3:W-:Y:S04]  /*19d80*/  LDGSTS.E [R5+-0x71800], desc[UR20][R244.64], !P2 ;  /* 0x8e800000f4057fae */ /* 0x0007e8000d1a1014 */
[----:B------:R-:W4:Y:S01]  /*19d90*/  LDL.64 R224, [R1+0x590] ;  /* 0x0005900001e07983 */ /* 0x000f220000100a00 */
[----:B---3--:R-:W-:-:S03]  /*19da0*/  VIADD R5, R9, 0xfffffee0 ;  /* 0xfffffee009057836 */ /* 0x008fc60000000000 */
[----:B------:R-:W3:Y:S01]  /*19db0*/  LDL.64 R244, [R1+0x5c8] ;  /* 0x0005c80001f47983 */ /* 0x000ee20000100a00 */
[----:B------:R-:W1:Y:S01]  /*19dc0*/  LDC R9, c[0x0][0x3a0] ;  /* 0x0000e800ff097b82 */ /* 0x000e620000000800 */
[----:B------:R-:W-:Y:S01]  /*19dd0*/  ISETP.GE.U32.AND P5, PT, R5, 0x7ffffea1, PT ;  /* 0x7ffffea10500780c */ /* 0x000fe20003fa6070 */
[----:B------:R-:W-:Y:S01]  /*19de0*/  VIADD R5, R2, 0x100000 ;  /* 0x0010000002057836 */ /* 0x000fe20000000000 */
[----:B-----5:R-:W-:Y:S04]  /*19df0*/  LDGSTS.E [R4+-0x71600], desc[UR20][R234.64], !P2 ;  /* 0x8ea00000ea047fae */ /* 0x020fe8000d1a1014 */
[----:B------:R-:W-:Y:S04]  /*19e00*/  LDGSTS.E [R0+-0x71400], desc[UR20][R232.64], !P2 ;  /* 0x8ec00000e8007fae */ /* 0x000fe8000d1a1014 */
[----:B------:R-:W-:Y:S04]  /*19e10*/  LDGSTS.E [R5+-0x71200], desc[UR20][R240.64], !P2 ;  /* 0x8ee00000f0057fae */ /* 0x000fe8000d1a1014 */
[----:B------:R-:W5:Y:S04]  /*19e20*/  LDL.64 R234, [R1+0x5a0] ;  /* 0x0005a00001ea7983 */ /* 0x000f680000100a00 */
[----:B------:R-:W3:Y:S04]  /*19e30*/  LDL.64 R232, [R1+0x5b0] ;  /* 0x0005b00001e87983 */ /* 0x000ee80000100a00 */
[----:B------:R-:W3:Y:S04]  /*19e40*/  LDL.64 R240, [R1+0x630] ;  /* 0x0006300001f07983 */ /* 0x000ee80000100a00 */
[----:B------:R1:W-:Y:S04]  /*19e50*/  LDGSTS.E [R4+-0x71000], desc[UR20][R230.64], !P4 ;  /* 0x8f000000e6047fae */ /* 0x0003e8000e1a1014 */
[----:B------:R-:W-:Y:S04]  /*19e60*/  LDGSTS.E [R0+-0x70e00], desc[UR20][R228.64], !P4 ;  /* 0x8f200000e4007fae */ /* 0x000fe8000e1a1014 */
[----:B------:R-:W-:Y:S04]  /*19e70*/  LDGSTS.E [R6+-0x70c00], desc[UR20][R238.64], !P4 ;  /* 0x8f400000ee067fae */ /* 0x000fe8000e1a1014 */
[----:B------:R-:W3:Y:S04]  /*19e80*/  LDL.64 R230, [R1+0x5d8] ;  /* 0x0005d80001e67983 */ /* 0x000ee80000100a00 */
[----:B------:R-:W3:Y:S04]  /*19e90*/  LDL.64 R228, [R1+0x5e8] ;  /* 0x0005e80001e47983 */ /* 0x000ee80000100a00 */
[----:B------:R-:W-:Y:S01]  /*19ea0*/  LDGSTS.E [R0+-0x70a00], desc[UR20][R236.64], !P4 ;  /* 0x8f600000ec007fae */ /* 0x000fe2000e1a1014 */
[----:B-1----:R-:W-:-:S02]  /*19eb0*/  VIADD R4, R8, 0xfffffedf ;  /* 0xfffffedf08047836 */ /* 0x002fc40000000000 */
[----:B------:R-:W1:Y:S01]  /*19ec0*/  LDC R8, c[0x0][0x3a0] ;  /* 0x0000e800ff087b82 */ /* 0x000e620000000800 */
[----:B------:R-:W3:Y:S04]  /*19ed0*/  LDL.64 R238, [R1+0x640] ;  /* 0x0006400001ee7983 */ /* 0x000ee80000100a00 */
[----:B--2---:R4:W-:Y:S04]  /*19ee0*/  LDGSTS.E [R6+-0x70800], desc[UR20][R226.64], !P5 ;  /* 0x8f800000e2067fae */ /* 0x0049e8000e9a1014 */
[----:B------:R-:W2:Y:S04]  /*19ef0*/  LDL.64 R236, [R1+0x5f8] ;  /* 0x0005f80001ec7983 */ /* 0x000ea80000100a00 */
[----:B------:R-:W2:Y:S01]  /*19f00*/  LDL.64 R226, [R1+0x610] ;  /* 0x0006100001e27983 */ /* 0x000ea20000100a00 */
[----:B------:R-:W-:Y:S01]  /*19f10*/  ISETP.GE.U32.AND P2, PT, R4, 0x7ffffea0, PT ;  /* 0x7ffffea00400780c */ /* 0x000fe20003f46070 */
[----:B------:R-:W-:-:S02]  /*19f20*/  VIADD R4, R2, 0x100000 ;  /* 0x0010000002047836 */ /* 0x000fc40000000000 */
[----:B----4-:R-:W-:Y:S02]  /*19f30*/  VIADD R6, R7, 0xfffffede ;  /* 0xfffffede07067836 */ /* 0x010fe40000000000 */
[----:B------:R-:W4:Y:S03]  /*19f40*/  LDC R7, c[0x0][0x3a0] ;  /* 0x0000e800ff077b82 */ /* 0x000f260000000800 */
[----:B------:R-:W-:Y:S01]  /*19f50*/  ISETP.GE.U32.AND P4, PT, R6, 0x7ffffe9f, PT ;  /* 0x7ffffe9f0600780c */ /* 0x000fe20003f86070 */
[----:B------:R-:W-:Y:S04]  /*19f60*/  LDGSTS.E [R5+-0x70600], desc[UR20][R224.64], !P5 ;  /* 0x8fa00000e0057fae */ /* 0x000fe8000e9a1014 */
[----:B------:R-:W4:Y:S04]  /*19f70*/  LDL.64 R224, [R1+0x620] ;  /* 0x0006200001e07983 */ /* 0x000f280000100a00 */
[----:B-----5:R-:W-:Y:S04]  /*19f80*/  LDGSTS.E [R4+-0x70400], desc[UR20][R234.64], !P5 ;  /* 0x8fc00000ea047fae */ /* 0x020fe8000e9a1014 */
[----:B---3--:R-:W-:Y:S04]  /*19f90*/  LDGSTS.E [R0+-0x70200], desc[UR20][R232.64], !P5 ;  /* 0x8fe00000e8007fae */ /* 0x008fe8000e9a1014 */
[----:B------:R3:W-:Y:S04]  /*19fa0*/  LDGSTS.E [R5+-0x70000], desc[UR20][R244.64], !P2 ;  /* 0x90000000f4057fae */ /* 0x0007e8000d1a1014 */
[----:B------:R-:W5:Y:S04]  /*19fb0*/  LDL.64 R234, [R1+0x2d0] ;  /* 0x0002d00001ea7983 */ /* 0x000f680000100a00 */
[----:B------:R-:W5:Y:S01]  /*19fc0*/  LDL.64 R232, [R1+0x660] ;  /* 0x0006600001e87983 */ /* 0x000f620000100a00 */
[----:B---3--:R-:W-:Y:S01]  /*19fd0*/  IADD3 R5, PT, PT, R9, -0x123, RZ ;  /* 0xfffffedd09057810 */ /* 0x008fe20007ffe0ff */
[----:B------:R-:W-:-:S02]  /*19fe0*/  VIADD R6, R2, 0x100000 ;  /* 0x0010000002067836 */ /* 0x000fc40000000000 */
[----:B------:R-:W3:Y:S01]  /*19ff0*/  LDL.64 R244, [R1+0x6c8] ;  /* 0x0006c80001f47983 */ /* 0x000ee20000100a00 */
[----:B------:R-:W3:Y:S01]  /*1a000*/  LDC R9, c[0x0][0x3a0] ;  /* 0x0000e800ff097b82 */ /* 0x000ee20000000800 */
[----:B------:R-:W-:Y:S01]  /*1a010*/  ISETP.GE.U32.AND P5, PT, R5, 0x7ffffe9e, PT ;  /* 0x7ffffe9e0500780c */ /* 0x000fe20003fa6070 */
[----:B------:R-:W-:Y:S01]  /*1a020*/  VIADD R5, R2, 0x100000 ;  /* 0x0010000002057836 */ /* 0x000fe20000000000 */
[----:B------:R-:W-:Y:S04]  /*1a030*/  LDGSTS.E [R4+-0x6fe00], desc[UR20][R230.64], !P2 ;  /* 0x90200000e6047fae */ /* 0x000fe8000d1a1014 */
[----:B------:R-:W-:Y:S04]  /*1a040*/  LDGSTS.E [R0+-0x6fc00], desc[UR20][R228.64], !P2 ;  /* 0x90400000e4007fae */ /* 0x000fe8000d1a1014 */
[----:B------:R-:W3:Y:S04]  /*1a050*/  LDL.64 R230, [R1+0x670] ;  /* 0x0006700001e67983 */ /* 0x000ee80000100a00 */
[----:B------:R-:W3:Y:S04]  /*1a060*/  LDL.64 R228, [R1+0x680] ;  /* 0x0006800001e47983 */ /* 0x000ee80000100a00 */
[----:B--2---:R-:W-:Y:S04]  /*1a070*/  LDGSTS.E [R5+-0x6fa00], desc[UR20][R236.64], !P2 ;  /* 0x90600000ec057fae */ /* 0x004fe8000d1a1014 */
[----:B------:R1:W-:Y:S04]  /*1a080*/  LDGSTS.E [R4+-0x6f800], desc[UR20][R226.64], !P4 ;  /* 0x90800000e2047fae */ /* 0x0003e8000e1a1014 */
[----:B------:R-:W2:Y:S04]  /*1a090*/  LDL.64 R236, [R1+0xab0] ;  /* 0x000ab00001ec7983 */ /* 0x000ea80000100a00 */
[----:B------:R-:W2:Y:S01]  /*1a0a0*/  LDL.64 R226, [R1+0x6a8] ;  /* 0x0006a80001e27983 */ /* 0x000ea20000100a00 */
[----:B-1----:R-:W-:-:S02]  /*1a0b0*/  VIADD R4, R8, 0xfffffedc ;  /* 0xfffffedc08047836 */ /* 0x002fc40000000000 */
[----:B------:R-:W1:Y:S03]  /*1a0c0*/  LDC R8, c[0x0][0x3a0] ;  /* 0x0000e800ff087b82 */ /* 0x000e660000000800 */
[----:B------:R-:W-:Y:S02]  /*1a0d0*/  ISETP.GE.U32.AND P2, PT, R4, 0x7ffffe9d, PT ;  /* 0x7ffffe9d0400780c */ /* 0x000fe40003f46070 */
[----:B------:R-:W-:Y:S01]  /*1a0e0*/  IADD3 R4, PT, PT, R2, 0x100000, RZ ;  /* 0x0010000002047810 */ /* 0x000fe20007ffe0ff */
[----:B----4-:R-:W-:Y:S04]  /*1a0f0*/  LDGSTS.E [R0+-0x6f600], desc[UR20][R224.64], !P4 ;  /* 0x90a00000e0007fae */ /* 0x010fe8000e1a1014 */
[----:B------:R-:W-:Y:S04]  /*1a100*/  LDGSTS.E [R6+-0x6f400], desc[UR20][R240.64], !P4 ;  /* 0x90c00000f0067fae */ /* 0x000fe8000e1a1014 */
[----:B------:R-:W-:Y:S04]  /*1a110*/  LDGSTS.E [R0+-0x6f200], desc[UR20][R238.64], !P4 ;  /* 0x90e00000ee007fae */ /* 0x000fe8000e1a1014 */
[----:B------:R-:W4:Y:S04]  /*1a120*/  LDL.64 R224, [R1+0x6b8] ;  /* 0x0006b80001e07983 */ /* 0x000f280000100a00 */
[----:B------:R-:W4:Y:S04]  /*1a130*/  LDL.64 R240, [R1+0x700] ;  /* 0x0007000001f07983 */ /* 0x000f280000100a00 */
[----:B------:R-:W4:Y:S04]  /*1a140*/  LDL.64 R238, [R1+0x710] ;  /* 0x0007100001ee7983 */ /* 0x000f280000100a00 */
[----:B-----5:R5:W-:Y:S04]  /*1a150*/  LDGSTS.E [R6+-0x6f000], desc[UR20][R234.64], !P5 ;  /* 0x91000000ea067fae */ /* 0x020be8000e9a1014 */
[----:B------:R-:W-:Y:S04]  /*1a160*/  LDGSTS.E [R5+-0x6ee00], desc[UR20][R232.64], !P5 ;  /* 0x91200000e8057fae */ /* 0x000fe8000e9a1014 */
[----:B------:R-:W4:Y:S04]  /*1a170*/  LDL.64 R234, [R1+0xaa8] ;  /* 0x000aa80001ea7983 */ /* 0x000f280000100a00 */
[----:B------:R-:W4:Y:S04]  /*1a180*/  LDL.64 R232, [R1+0x6f0] ;  /* 0x0006f00001e87983 */ /* 0x000f280000100a00 */
[----:B---3--:R-:W-:Y:S04]  /*1a190*/  LDGSTS.E [R4+-0x6ec00], desc[UR20][R230.64], !P5 ;  /* 0x91400000e6047fae */ /* 0x008fe8000e9a1014 */
[----:B------:R-:W-:Y:S04]  /*1a1a0*/  LDGSTS.E [R0+-0x6ea00], desc[UR20][R228.64], !P5 ;  /* 0x91600000e4007fae */ /* 0x000fe8000e9a1014 */
[----:B------:R-:W3:Y:S04]  /*1a1b0*/  LDL.64 R230, [R1+0xaa0] ;  /* 0x000aa00001e67983 */ /* 0x000ee80000100a00 */
[----:B------:R-:W3:Y:S04]  /*1a1c0*/  LDL.64 R228, [R1+0x730] ;  /* 0x0007300001e47983 */ /* 0x000ee80000100a00 */
[----:B--2---:R2:W-:Y:S04]  /*1a1d0*/  LDGSTS.E [R5+-0x6e800], desc[UR20][R236.64], !P2 ;  /* 0x91800000ec057fae */ /* 0x0045e8000d1a1014 */
[----:B------:R-:W-:Y:S01]  /*1a1e0*/  LDGSTS.E [R4+-0x6e600], desc[UR20][R226.64], !P2 ;  /* 0x91a00000e2047fae */ /* 0x000fe2000d1a1014 */
[----:B-----5:R-:W-:-:S02]  /*1a1f0*/  VIADD R6, R7, 0xfffffedb ;  /* 0xfffffedb07067836 */ /* 0x020fc40000000000 */
[----:B------:R-:W5:Y:S01]  /*1a200*/  LDC R7, c[0x0][0x3a0] ;  /* 0x0000e800ff077b82 */ /* 0x000f620000000800 */
[----:B--2---:R-:W-:Y:S01]  /*1a210*/  VIADD R5, R9, 0xfffffeda ;  /* 0xfffffeda09057836 */ /* 0x004fe20000000000 */
[----:B------:R-:W2:Y:S04]  /*1a220*/  LDL.64 R236, [R1+0xa98] ;  /* 0x000a980001ec7983 */ /* 0x000ea80000100a00 */
[----:B------:R-:W2:Y:S01]  /*1a230*/  LDL.64 R226, [R1+0x740] ;  /* 0x0007400001e27983 */ /* 0x000ea20000100a00 */
[----:B------:R-:W-:Y:S01]  /*1a240*/  ISETP.GE.U32.AND P4, PT, R6, 0x7ffffe9c, PT ;  /* 0x7ffffe9c0600780c */ /* 0x000fe20003f86070 */
[----:B------:R-:W1:Y:S01]  /*1a250*/  LDC R9, c[0x0][0x3a0] ;  /* 0x0000e800ff097b82 */ /* 0x000e620000000800 */
[----:B------:R-:W-:Y:S01]  /*1a260*/  ISETP.GE.U32.AND P5, PT, R5, 0x7ffffe9b, PT ;  /* 0x7ffffe9b0500780c */ /* 0x000fe20003fa6070 */
[C---:B------:R-:W-:Y:S01]  /*1a270*/  VIADD R5, R2.reuse, 0x100000 ;  /* 0x0010000002057836 */ /* 0x040fe20000000000 */
[----:B------:R-:W-:Y:S01]  /*1a280*/  IADD3 R6, PT, PT, R2, 0x100000, RZ ;  /* 0x0010000002067810 */ /* 0x000fe20007ffe0ff */
[----:B----4-:R-:W-:Y:S04]  /*1a290*/  LDGSTS.E [R0+-0x6e400], desc[UR20][R224.64], !P2 ;  /* 0x91c00000e0007fae */ /* 0x010fe8000d1a1014 */
[----:B------:R-:W-:Y:S04]  /*1a2a0*/  LDGSTS.E [R5+-0x6e200], desc[UR20][R244.64], !P2 ;  /* 0x91e00000f4057fae */ /* 0x000fe8000d1a1014 */
[----:B------:R-:W4:Y:S04]  /*1a2b0*/  LDL.64 R224, [R1+0x750] ;  /* 0x0007500001e07983 */ /* 0x000f280000100a00 */
[----:B------:R-:W4:Y:S04]  /*1a2c0*/  LDL.64 R244, [R1+0xa80] ;  /* 0x000a800001f47983 */ /* 0x000f280000100a00 */
[----:B------:R1:W-:Y:S04]  /*1a2d0*/  LDGSTS.E [R4+-0x6e000], desc[UR20][R234.64], !P4 ;  /* 0x92000000ea047fae */ /* 0x0003e8000e1a1014 */
[----:B------:R-:W-:Y:S04]  /*1a2e0*/  LDGSTS.E [R0+-0x6de00], desc[UR20][R232.64], !P4 ;  /* 0x92200000e8007fae */ /* 0x000fe8000e1a1014 */
[----:B------:R-:W-:Y:S04]  /*1a2f0*/  LDGSTS.E [R6+-0x6dc00], desc[UR20][R240.64], !P4 ;  /* 0x92400000f0067fae */ /* 0x000fe8000e1a1014 */
[----:B------:R-:W4:Y:S01]  /*1a300*/  LDL.64 R234, [R1+0x770] ;  /* 0x0007700001ea7983 */ /* 0x000f220000100a00 */
[----:B-1----:R-:W-:-:S02]  /*1a310*/  VIADD R4, R8, 0xfffffed9 ;  /* 0xfffffed908047836 */ /* 0x002fc40000000000 */
[----:B------:R-:W1:Y:S01]  /*1a320*/  LDC R8, c[0x0][0x3a0] ;  /* 0x0000e800ff087b82 */ /* 0x000e620000000800 */
[----:B------:R-:W4:Y:S02]  /*1a330*/  LDL.64 R232, [R1+0x778] ;  /* 0x0007780001e87983 */ /* 0x000f240000100a00 */
[----:B------:R-:W-:Y:S01]  /*1a340*/  ISETP.GE.U32.AND P2, PT, R4, 0x7ffffe9a, PT ;  /* 0x7ffffe9a0400780c */ /* 0x000fe20003f46070 */
[----:B------:R-:W-:Y:S01]  /*1a350*/  VIADD R4, R2, 0x100000 ;  /* 0x0010000002047836 */ /* 0x000fe20000000000 */
[----:B------:R-:W-:Y:S04]  /*1a360*/  LDGSTS.E [R0+-0x6da00], desc[UR20][R238.64], !P4 ;  /* 0x92600000ee007fae */ /* 0x000fe8000e1a1014 */
[----:B------:R-:W4:Y:S04]  /*1a370*/  LDL.64 R240, [R1+0x768] ;  /* 0x0007680001f07983 */ /* 0x000f280000100a00 */
[----:B---3--:R5:W-:Y:S04]  /*1a380*/  LDGSTS.E [R6+-0x6d800], desc[UR20][R230.64], !P5 ;  /* 0x92800000e6067fae */ /* 0x008be8000e9a1014 */
[----:B------:R-:W-:Y:S04]  /*1a390*/  LDGSTS.E [R5+-0x6d600], desc[UR20][R228.64], !P5 ;  /* 0x92a00000e4057fae */ /* 0x000fe8000e9a1014 */
[----:B------:R-:W3:Y:S04]  /*1a3a0*/  LDL.64 R238, [R1+0x748] ;  /* 0x0007480001ee7983 */ /* 0x000ee80000100a00 */
[----:B------:R-:W3:Y:S04]  /*1a3b0*/  LDL.64 R230, [R1+0xa90] ;  /* 0x000a900001e67983 */ /* 0x000ee80000100a00 */
[----:B------:R-:W3:Y:S04]  /*1a3c0*/  LDL.64 R228, [R1+0x758] ;  /* 0x0007580001e47983 */ /* 0x000ee80000100a00 */
[----:B--2---:R-:W-:Y:S04]  /*1a3d0*/  LDGSTS.E [R4+-0x6d400], desc[UR20][R226.64], !P5 ;  /* 0x92c00000e2047fae */ /* 0x004fe8000e9a1014 */
[----:B------:R-:W2:Y:S01]  /*1a3e0*/  LDL.64 R226, [R1+0x738] ;  /* 0x0007380001e27983 */ /* 0x000ea20000100a00 */
[----:B-----5:R-:W-:-:S02]  /*1a3f0*/  VIADD R6, R7, 0xfffffed8 ;  /* 0xfffffed807067836 */ /* 0x020fc40000000000 */
[----:B------:R-:W5:Y:S03]  /*1a400*/  LDC R7, c[0x0][0x3a0] ;  /* 0x0000e800ff077b82 */ /* 0x000f660000000800 */
[----:B------:R-:W-:Y:S01]  /*1a410*/  ISETP.GE.U32.AND P4, PT, R6, 0x7ffffe99, PT ;  /* 0x7ffffe990600780c */ /* 0x000fe20003f86070 */
[----:B------:R-:W-:Y:S01]  /*1a420*/  VIADD R6, R2, 0x100000 ;  /* 0x0010000002067836 */ /* 0x000fe20000000000 */
[----:B----4-:R-:W-:Y:S04]  /*1a430*/  LDGSTS.E [R0+-0x6d200], desc[UR20][R224.64], !P5 ;  /* 0x92e00000e0007fae */ /* 0x010fe8000e9a1014 */
[----:B------:R4:W-:Y:S04]  /*1a440*/  LDGSTS.E [R5+-0x6d000], desc[UR20][R236.64], !P2 ;  /* 0x93000000ec057fae */ /* 0x0009e8000d1a1014 */
[----:B------:R-:W5:Y:S04]  /*1a450*/  LDL.64 R224, [R1+0xa88] ;  /* 0x000a880001e07983 */ /* 0x000f680000100a00 */
[----:B------:R-:W5:Y:S01]  /*1a460*/  LDL.64 R236, [R1+0x728] ;  /* 0x0007280001ec7983 */ /* 0x000f620000100a00 */
[----:B----4-:R-:W-:-:S02]  /*1a470*/  IADD3 R5, PT, PT, R9, -0x129, RZ ;  /* 0xfffffed709057810 */ /* 0x010fc40007ffe0ff */
[----:B------:R-:W4:Y:S02]  /*1a480*/  LDC R9, c[0x0][0x3a0] ;  /* 0x0000e800ff097b82 */ /* 0x000f240000000800 */
[----:B------:R-:W-:Y:S01]  /*1a490*/  ISETP.GE.U32.AND P5, PT, R5, 0x7ffffe98, PT ;  /* 0x7ffffe980500780c */ /* 0x000fe20003fa6070 */
[----:B------:R-:W-:Y:S01]  /*1a4a0*/  VIADD R5, R2, 0x100000 ;  /* 0x0010000002057836 */ /* 0x000fe20000000000 */
[----:B------:R-:W-:Y:S04]  /*1a4b0*/  LDGSTS.E [R4+-0x6ce00], desc[UR20][R234.64], !P2 ;  /* 0x93200000ea047fae */ /* 0x000fe8000d1a1014 */
[----:B------:R-:W-:Y:S04]  /*1a4c0*/  LDGSTS.E [R0+-0x6cc00], desc[UR20][R232.64], !P2 ;  /* 0x93400000e8007fae */ /* 0x000fe8000d1a1014 */
[----:B------:R-:W4:Y:S04]  /*1a4d0*/  LDL.64 R234, [R1+0x718] ;  /* 0x0007180001ea7983 */ /* 0x000f280000100a00 */
[----:B------:R-:W4:Y:S04]  /*1a4e0*/  LDL.64 R232, [R1+0x708] ;  /* 0x0007080001e87983 */ /* 0x000f280000100a00 */
[----:B------:R-:W-:Y:S04]  /*1a4f0*/  LDGSTS.E [R5+-0x6ca00], desc[UR20][R240.64], !P2 ;  /* 0x93600000f0057fae */ /* 0x000fe8000d1a1014 */
[----:B---3--:R1:W-:Y:S04]  /*1a500*/  LDGSTS.E [R4+-0x6c800], desc[UR20][R230.64], !P4 ;  /* 0x93800000e6047fae */ /* 0x0083e8000e1a1014 */
[----:B------:R-:W-:Y:S04]  /*1a510*/  LDGSTS.E [R0+-0x6c600], desc[UR20][R228.64], !P4 ;  /* 0x93a00000e4007fae */ /* 0x000fe8000e1a1014 */
[----:B------:R-:W-:Y:S04]  /*1a520*/  LDGSTS.E [R6+-0x6c400], desc[UR20][R238.64], !P4 ;  /* 0x93c00000ee067fae */ /* 0x000fe8000e1a1014 */
[----:B------:R-:W3:Y:S04]  /*1a530*/  LDL.64 R230, [R1+0x6f8] ;  /* 0x0006f80001e67983 */ /* 0x000ee80000100a00 */
[----:B------:R-:W3:Y:S01]  /*1a540*/  LDL.64 R228, [R1+0x6e8] ;  /* 0x0006e80001e47983 */ /* 0x000ee20000100a00 */
[----:B-1----:R-:W-:-:S02]  /*1a550*/  VIADD R4, R8, 0xfffffed6 ;  /* 0xfffffed608047836 */ /* 0x002fc40000000000 */
[----:B------:R-:W1:Y:S01]  /*1a560*/  LDC R8, c[0x0][0x3a0] ;  /* 0x0000e800ff087b82 */ /* 0x000e620000000800 */
[----:B------:R-:W3:Y:S04]  /*1a570*/  LDL.64 R240, [R1+0xa78] ;  /* 0x000a780001f07983 */ /* 0x000ee80000100a00 */
[----:B------:R-:W3:Y:S04]  /*1a580*/  LDL.64 R238, [R1+0x6c0] ;  /* 0x0006c00001ee7983 */ /* 0x000ee80000100a00 */
[----:B--2---:R-:W-:Y:S04]  /*1a590*/  LDGSTS.E [R0+-0x6c200], desc[UR20][R226.64], !P4 ;  /* 0x93e00000e2007fae */ /* 0x004fe8000e1a1014 */
[----:B------:R-:W2:Y:S01]  /*1a5a0*/  LDL.64 R226, [R1+0x6d8] ;  /* 0x0006d80001e27983 */ /* 0x000ea20000100a00 */
[----:B------:R-:W-:-:S02]  /*1a5b0*/  ISETP.GE.U32.AND P2, PT, R4, 0x7ffffe97, PT ;  /* 0x7ffffe970400780c */ /* 0x000fc40003f46070 */
[----:B------:R-:W-:Y:S01]  /*1a5c0*/  IADD3 R4, PT, PT, R2, 0x100000, RZ ;  /* 0x0010000002047810 */ /* 0x000fe20007ffe0ff */
[----:B-----5:R-:W-:Y:S04]  /*1a5d0*/  LDGSTS.E [R6+-0x6c000], desc[UR20][R224.64], !P5 ;  /* 0x94000000e0067fae */ /* 0x020fe8000e9a1014 */
[----:B------:R-:W-:Y:S04]  /*1a5e0*/  LDGSTS.E [R5+-0x6be00], desc[UR20][R236.64], !P5 ;  /* 0x94200000ec057fae */ /* 0x000fe8000e9a1014 */
[----:B------:R-:W5:Y:S04]  /*1a5f0*/  LDL.64 R224, [R1+0x6d0] ;  /* 0x0006d00001e07983 */ /* 0x000f680000100a00 */
[----:B------:R-:W5:Y:S04]  /*1a600*/  LDL.64 R236, [R1+0x6b0] ;  /* 0x0006b00001ec7983 */ /* 0x000f680000100a00 */
[----:B----4-:R-:W-:Y:S04]  /*1a610*/  LDGSTS.E [R4+-0x6bc00], desc[UR20][R234.64], !P5 ;  /* 0x94400000ea047fae */ /* 0x010fe8000e9a1014 */
[----:B------:R-:W-:Y:S04]  /*1a620*/  LDGSTS.E [R0+-0x6ba00], desc[UR20][R232.64], !P5 ;  /* 0x94600000e8007fae */ /* 0x000fe8000e9a1014 */
[----:B------:R4:W-:Y:S04]  /*1a630*/  LDGSTS.E [R5+-0x6b800], desc[UR20][R244.64], !P2 ;  /* 0x94800000f4057fae */ /* 0x0009e8000d1a1014 */
[----:B------:R-:W5:Y:S04]  /*1a640*/  LDL.64 R234, [R1+0xa70] ;  /* 0x000a700001ea7983 */ /* 0x000f680000100a00 */
[----:B------:R-:W5:Y:S01]  /*1a650*/  LDL.64 R232, [R1+0x6a0] ;  /* 0x0006a00001e87983 */ /* 0x000f620000100a00 */
[----:B----4-:R-:W-:-:S03]  /*1a660*/  VIADD R5, R9, 0xfffffed4 ;  /* 0xfffffed409057836 */ /* 0x010fc60000000000 */
[----:B------:R-:W4:Y:S01]  /*1a670*/  LDL.64 R244, [R1+0xa58] ;  /* 0x000a580001f47983 */ /* 0x000f220000100a00 */
[----:B------:R-:W-:Y:S01]  /*1a680*/  VIADD R6, R7, 0xfffffed5 ;  /* 0xfffffed507067836 */ /* 0x000fe20000000000 */
[----:B------:R-:W1:Y:S01]  /*1a690*/  LDC R9, c[0x0][0x3a0] ;  /* 0x0000e800ff097b82 */ /* 0x000e620000000800 */
[----:B------:R-:W-:Y:S01]  /*1a6a0*/  ISETP.GE.U32.AND P5, PT, R5, 0x7ffffe95, PT ;  /* 0x7ffffe950500780c */ /* 0x000fe20003fa6070 */
[----:B------:R-:W-:Y:S01]  /*1a6b0*/  VIADD R5, R2, 0x100000 ;  /* 0x0010000002057836 */ /* 0x000fe20000000000 */
[----:B---3--:R-:W-:Y:S05]  /*1a6c0*/  LDGSTS.E [R4+-0x6b600], desc[UR20][R230.64], !P2 ;  /* 0x94a00000e6047fae */ /* 0x008fea000d1a1014 */
[----:B------:R-:W3:Y:S01]  /*1a6d0*/  LDC R7, c[0x0][0x3a0] ;  /* 0x0000e800ff077b82 */ /* 0x000ee20000000800 */
[----:B------:R-:W-:Y:S04]  /*1a6e0*/  LDGSTS.E [R0+-0x6b400], desc[UR20][R228.64], !P2 ;  /* 0x94c00000e4007fae */ /* 0x000fe8000d1a1014 */
[----:B------:R-:W3:Y:S04]  /*1a6f0*/  LDL.64 R230, [R1+0x690] ;  /* 0x0006900001e67983 */ /* 0x000ee80000100a00 */
[----:B------:R-:W4:Y:S04]  /*1a700*/  LDL.64 R228, [R1+0x688] ;  /* 0x0006880001e47983 */ /* 0x000f280000100a00 */
[----:B--2---:R-:W-:Y:S04]  /*1a710*/  LDGSTS.E [R5+-0x6b200], desc[UR20][R226.64], !P2 ;  /* 0x94e00000e2057fae */ /* 0x004fe8000d1a1014 */
[----:B------:R-:W2:Y:S01]  /*1a720*/  LDL.64 R226, [R1+0xa50] ;  /* 0x000a500001e27983 */ /* 0x000ea20000100a00 */
[----:B------:R-:W-:-:S02]  /*1a730*/  ISETP.GE.U32.AND P4, PT, R6, 0x7ffffe96, PT ;  /* 0x7ffffe960600780c */ /* 0x000fc40003f86070 */
[----:B------:R-:W-:-:S11]  /*1a740*/  IADD3 R6, PT, PT, R2, 0x100000, RZ ;  /* 0x0010000002067810 */ /* 0x000fd60007ffe0ff */
[----:B------:R1:W-:Y:S04]  /*1a750*/  LDGSTS.E [R4+-0x6b000], desc[UR20][R240.64], !P4 ;  /* 0x95000000f0047fae */ /* 0x0003e8000e1a1014 */
[----:B------:R-:W2:Y:S01]  /*1a760*/  LDL.64 R240, [R1+0x678] ;  /* 0x0006780001f07983 */ /* 0x000ea20000100a00 */
[----:B-1----:R-:W-:Y:S02]  /*1a770*/  VIADD R4, R8, 0xfffffed3 ;  /* 0xfffffed308047836 */ /* 0x002fe40000000000 */
[----:B------:R-:W1:Y:S03]  /*1a780*/  LDC R8, c[0x0][0x3a0] ;  /* 0x0000e800ff087b82 */ /* 0x000e660000000800 */
[----:B------:R-:W-:Y:S01]  /*1a790*/  ISETP.GE.U32.AND P2, PT, R4, 0x7ffffe94, PT ;  /* 0x7ffffe940400780c */ /* 0x000fe20003f46070 */
[C---:B------:R-:W-:Y:S01]  /*1a7a0*/  VIADD R4, R2.reuse, 0x100000 ;  /* 0x0010000002047836 */ /* 0x040fe20000000000 */
[----:B-----5:R-:W-:Y:S04]  /*1a7b0*/  LDGSTS.E [R0+-0x6ae00], desc[UR20][R224.64], !P4 ;  /* 0x95200000e0007fae */ /* 0x020fe8000e1a1014 */
[----:B------:R-:W-:Y:S04]  /*1a7c0*/  LDGSTS.E [R6+-0x6ac00], desc[UR20][R238.64], !P4 ;  /* 0x95400000ee067fae */ /* 0x000fe8000e1a1014 */
[----:B------:R-:W-:Y:S04]  /*1a7d0*/  LDGSTS.E [R0+-0x6aa00], desc[UR20][R236.64], !P4 ;  /* 0x95600000ec007fae */ /* 0x000fe8000e1a1014 */
[----:B------:R-:W5:Y:S04]  /*1a7e0*/  LDL.64 R224, [R1+0x668] ;  /* 0x0006680001e07983 */ /* 0x000f680000100a00 */
[----:B------:R-:W5:Y:S04]  /*1a7f0*/  LDL.64 R238, [R1+0x658] ;  /* 0x0006580001ee7983 */ /* 0x000f680000100a00 */
[----:B------:R-:W5:Y:S04]  /*1a800*/  LDL.64 R236, [R1+0x648] ;  /* 0x0006480001ec7983 */ /* 0x000f680000100a00 */
[----:B------:R-:W-:Y:S04]  /*1a810*/  LDGSTS.E [R6+-0x6a800], desc[UR20][R234.64], !P5 ;  /* 0x95800000ea067fae */ /* 0x000fe8000e9a1014 */
[----:B------:R-:W-:Y:S04]  /*1a820*/  LDGSTS.E [R5+-0x6a600], desc[UR20][R232.64], !P5 ;  /* 0x95a00000e8057fae */ /* 0x000fe8000e9a1014 */
[----:B------:R-:W5:Y:S04]  /*1a830*/  LDL.64 R234, [R1+0x638] ;  /* 0x0006380001ea7983 */ /* 0x000f680000100a00 */
[----:B------:R-:W5:Y:S04]  /*1a840*/  LDL.64 R232, [R1+0x628] ;  /* 0x0006280001e87983 */ /* 0x000f680000100a00 */
[----:B---3--:R-:W-:Y:S04]  /*1a850*/  LDGSTS.E [R4+-0x6a400], desc[UR20][R230.64], !P5 ;  /* 0x95c00000e6047fae */ /* 0x008fe8000e9a1014 */
[----:B----4-:R-:W-:Y:S04]  /*1a860*/  LDGSTS.E [R0+-0x6a200], desc[UR20][R228.64], !P5 ;  /* 0x95e00000e4007fae */ /* 0x010fe8000e9a1014 */
[----:B------:R-:W3:Y:S04]  /*1a870*/  LDL.64 R230, [R1+0xa68] ;  /* 0x000a680001e67983 */ /* 0x000ee80000100a00 */
[----:B------:R-:W4:Y:S04]  /*1a880*/  LDL.64 R228, [R1+0x618] ;  /* 0x0006180001e47983 */ /* 0x000f280000100a00 */
[----:B--2---:R2:W-:Y:S04]  /*1a890*/  LDGSTS.E [R5+-0x6a000], desc[UR20][R226.64], !P2 ;  /* 0x96000000e2057fae */ /* 0x0045e8000d1a1014 */
[----:B------:R-:W4:Y:S01]  /*1a8a0*/  LDL.64 R226, [R1+0x608] ;  /* 0x0006080001e27983 */ /* 0x000f220000100a00 */
[----:B--2---:R-:W-:Y:S01]  /*1a8b0*/  IADD3 R5, PT, PT, R9, -0x12f, RZ ;  /* 0xfffffed109057810 */ /* 0x004fe20007ffe0ff */
[----:B------:R-:W-:Y:S01]  /*1a8c0*/  VIADD R6, R7, 0xfffffed2 ;  /* 0xfffffed207067836 */ /* 0x000fe20000000000 */
[----:B------:R-:W2:Y:S02]  /*1a8d0*/  LDC R9, c[0x0][0x3a0] ;  /* 0x0000e800ff097b82 */ /* 0x000ea40000000800 */
[----:B------:R-:W-:Y:S01]  /*1a8e0*/  ISETP.GE.U32.AND P5, PT, R5, 0x7ffffe92, PT ;  /* 0x7ffffe920500780c */ /* 0x000fe20003fa6070 */
[----:B------:R-:W-:Y:S01]  /*1a8f0*/  VIADD R5, R2, 0x100000 ;  /* 0x0010000002057836 */ /* 0x000fe20000000000 */
[----:B------:R-:W-:Y:S01]  /*1a900*/  ISETP.GE.U32.AND P4, PT, R6, 0x7ffffe93, PT ;  /* 0x7ffffe930600780c */ /* 0x000fe20003f86070 */
[----:B------:R-:W-:Y:S01]  /*1a910*/  LDGSTS.E [R4+-0x69e00], desc[UR20][R240.64], !P2 ;  /* 0x96200000f0047fae */ /* 0x000fe2000d1a1014 */
[----:B------:R-:W-:-:S02]  /*1a920*/  VIADD R6, R2, 0x100000 ;  /* 0x0010000002067836 */ /* 0x000fc40000000000 */
[----:B------:R-:W1:Y:S01]  /*1a930*/  LDC R7, c[0x0][0x3a0] ;  /* 0x0000e800ff077b82 */ /* 0x000e620000000800 */
[----:B------:R-:W2:Y:S04]  /*1a940*/  LDL.64 R240, [R1+0x600] ;  /* 0x0006000001f07983 */ /* 0x000ea80000100a00 */
[----:B-----5:R-:W-:Y:S04]  /*1a950*/  LDGSTS.E [R0+-0x69c00], desc[UR20][R224.64], !P2 ;  /* 0x96400000e0007fae */ /* 0x020fe8000d1a1014 */
[----:B------:R-:W-:Y:S04]  /*1a960*/  LDGSTS.E [R5+-0x69a00], desc[UR20][R238.64], !P2 ;  /* 0x96600000ee057fae */ /* 0x000fe8000d1a1014 */
[----:B------:R1:W-:Y:S04]  /*1a970*/  LDGSTS.E [R4+-0x69800], desc[UR20][R244.64], !P4 ;  /* 0x96800000f4047fae */ /* 0x0003e8000e1a1014 */
[----:B------:R-:W5:Y:S04]  /*1a980*/  LDL.64 R224, [R1+0xa60] ;  /* 0x000a600001e07983 */ /* 0x000f680000100a00 */
[----:B------:R-:W5:Y:S04]  /*1a990*/  LDL.64 R238, [R1+0x5f0] ;  /* 0x0005f00001ee7983 */ /* 0x000f680000100a00 */
[----:B------:R-:W-:Y:S01]  /*1a9a0*/  LDGSTS.E [R0+-0x69600], desc[UR20][R236.64], !P4 ;  /* 0x96a00000ec007fae */ /* 0x000fe2000e1a1014 */
[----:B-1----:R-:W-:-:S02]  /*1a9b0*/  VIADD R4, R8, 0xfffffed0 ;  /* 0xfffffed008047836 */ /* 0x002fc40000000000 */
[----:B------:R-:W1:Y:S03]  /*1a9c0*/  LDC R8, c[0x0][0x3a0] ;  /* 0x0000e800ff087b82 */ /* 0x000e660000000800 */
[----:B------:R-:W-:Y:S01]  /*1a9d0*/  ISETP.GE.U32.AND P2, PT, R4, 0x7ffffe91, PT ;  /* 0x7ffffe910400780c */ /* 0x000fe20003f46070 */
[----:B------:R-:W5:Y:S01]  /*1a9e0*/  LDL.64 R236, [R1+0x5d0] ;  /* 0x0005d00001ec7983 */ /* 0x000f620000100a00 */
[----:B------:R-:W-:-:S03]  /*1a9f0*/  IADD3 R4, PT, PT, R2, 0x100000, RZ ;  /* 0x0010000002047810 */ /* 0x000fc60007ffe0ff */
[----:B------:R-:W-:Y:S04]  /*1aa00*/  LDGSTS.E [R6+-0x69400], desc[UR20][R234.64], !P4 ;  /* 0x96c00000ea067fae */ /* 0x000fe8000e1a1014 */
[----:B------:R-:W-:Y:S04]  /*1aa10*/  LDGSTS.E [R0+-0x69200], desc[UR20][R232.64], !P4 ;  /* 0x96e00000e8007fae */ /* 0x000fe8000e1a1014 */
[----:B------:R-:W5:Y:S04]  /*1aa20*/  LDL.64 R234, [R1+0x988] ;  /* 0x0009880001ea7983 */ /* 0x000f680000100a00 */
[----:B------:R-:W5:Y:S04]  /*1aa30*/  LDL.64 R232, [R1+0x5c0] ;  /* 0x0005c00001e87983 */ /* 0x000f680000100a00 */
[----:B---3--:R3:W-:Y:S04]  /*1aa40*/  LDGSTS.E [R6+-0x69000], desc[UR20][R230.64], !P5 ;  /* 0x97000000e6067fae */ /* 0x0087e8000e9a1014 */
[----:B----4-:R-:W-:Y:S04]  /*1aa50*/  LDGSTS.E [R5+-0x68e00], desc[UR20][R228.64], !P5 ;  /* 0x97200000e4057fae */ /* 0x010fe8000e9a1014 */
[----:B------:R-:W4:Y:S04]  /*1aa60*/  LDL.64 R230, [R1+0x5a8] ;  /* 0x0005a80001e67983 */ /* 0x000f280000100a00 */
[----:B------:R-:W4:Y:S04]  /*1aa70*/  LDL.64 R228, [R1+0x980] ;  /* 0x0009800001e47983 */ /* 0x000f280000100a00 */
[----:B------:R-:W-:Y:S04]  /*1aa80*/  LDGSTS.E [R4+-0x68c00], desc[UR20][R226.64], !P5 ;  /* 0x97400000e2047fae */ /* 0x000fe8000e9a1014 */
[----:B------:R-:W4:Y:S01]  /*1aa90*/  LDL.64 R226, [R1+0x598] ;  /* 0x0005980001e27983 */ /* 0x000f220000100a00 */
[----:B---3--:R-:W-:-:S02]  /*1aaa0*/  VIADD R6, R7, 0xfffffecf ;  /* 0xfffffecf07067836 */ /* 0x008fc40000000000 */
[----:B------:R-:W3:Y:S03]  /*1aab0*/  LDC R7, c[0x0][0x3a0] ;  /* 0x0000e800ff077b82 */ /* 0x000ee60000000800 */
[----:B------:R-:W-:Y:S01]  /*1aac0*/  ISETP.GE.U32.AND P4, PT, R6, 0x7ffffe90, PT ;  /* 0x7ffffe900600780c */ /* 0x000fe20003f86070 */
[----:B--2---:R-:W-:Y:S01]  /*1aad0*/  LDGSTS.E [R0+-0x68a00], desc[UR20][R240.64], !P5 ;  /* 0x97600000f0007fae */ /* 0x004fe2000e9a1014 */
[----:B------:R-:W-:-:S03]  /*1aae0*/  IADD3 R6, PT, PT, R2, 0x100000, RZ ;  /* 0x0010000002067810 */ /* 0x000fc60007ffe0ff */
[----:B-----5:R2:W-:Y:S04]  /*1aaf0*/  LDGSTS.E [R5+-0x68800], desc[UR20][R224.64], !P2 ;  /* 0x97800000e0057fae */ /* 0x0205e8000d1a1014 */
[----:B------:R-:W-:Y:S04]  /*1ab00*/  LDGSTS.E [R4+-0x68600], desc[UR20][R238.64], !P2 ;  /* 0x97a00000ee047fae */ /* 0x000fe8000d1a1014 */
[----:B------:R-:W-:Y:S04]  /*1ab10*/  LDGSTS.E [R0+-0x68400], desc[UR20][R242.64], !P2 ;  /* 0x97c00000f2007fae */ /* 0x000fe8000d1a1014 */
[----:B------:R-:W5:Y:S01]  /*1ab20*/  LDL.64 R224, [R1+0x578] ;  /* 0x0005780001e07983 */ /* 0x000f620000100a00 */
[----:B--2---:R-:W-:-:S02]  /*1ab30*/  VIADD R5, R9, 0xfffffece ;  /* 0xfffffece09057836 */ /* 0x004fc40000000000 */
[----:B------:R-:W2:Y:S01]  /*1ab40*/  LDC R9, c[0x0][0x3a0] ;  /* 0x0000e800ff097b82 */ /* 0x000ea20000000800 */
[----:B------:R-:W2:Y:S02]  /*1ab50*/  LDL.64 R242, [R1+0x978] ;  /* 0x0009780001f27983 */ /* 0x000ea40000100a00 */
[----:B------:R-:W-:Y:S01]  /*1ab60*/  ISETP.GE.U32.AND P5, PT, R5, 0x7ffffe8f, PT ;  /* 0x7ffffe8f0500780c */ /* 0x000fe20003fa6070 */
[----:B------:R-:W-:-:S05]  /*1ab70*/  VIADD R5, R2, 0x100000 ;  /* 0x0010000002057836 */ /* 0x000fca0000000000 */
[----:B------:R-:W-:Y:S04]  /*1ab80*/  LDGSTS.E [R5+-0x68200], desc[UR20][R236.64], !P2 ;  /* 0x97e00000ec057fae */ /* 0x000fe8000d1a1014 */
[----:B------:R1:W-:Y:S04]  /*1ab90*/  LDGSTS.E [R4+-0x68000], desc[UR20][R234.64], !P4 ;  /* 0x98000000ea047fae */ /* 0x0003e8000e1a1014 */
[----:B------:R-:W-:Y:S04]  /*1aba0*/  LDGSTS.E [R0+-0x67e00], desc[UR20][R232.64], !P4 ;  /* 0x98200000e8007fae */ /* 0x000fe8000e1a1014 */
[----:B------:R-:W-:Y:S01]  /*1abb0*/  LDGSTS.E [R6+-0x67c00], desc[UR20][R222.64], !P4 ;  /* 0x98400000de067fae */ /* 0x000fe2000e1a1014 */
[----:B-1----:R-:W-:-:S02]  /*1abc0*/  VIADD R4, R8, 0xfffffecd ;  /* 0xfffffecd08047836 */ /* 0x002fc40000000000 */
[----:B------:R-:W1:Y:S03]  /*1abd0*/  LDC R8, c[0x0][0x3a0] ;  /* 0x0000e800ff087b82 */ /* 0x000e660000000800 */
[----:B------:R-:W-:Y:S01]  /*1abe0*/  ISETP.GE.U32.AND P2, PT, R4, 0x7ffffe8e, PT ;  /* 0x7ffffe8e0400780c */ /* 0x000fe20003f46070 */
[----:B------:R-:W2:Y:S01]  /*1abf0*/  LDL.64 R222, [R1+0x968] ;  /* 0x0009680001de7983 */ /* 0x000ea20000100a00 */
[----:B------:R-:W-:-:S03]  /*1ac00*/  VIADD R4, R2, 0x100000 ;  /* 0x0010000002047836 */ /* 0x000fc60000000000 */
[----:B----4-:R-:W-:Y:S04]  /*1ac10*/  LDGSTS.E [R0+-0x67a00], desc[UR20][R230.64], !P4 ;  /* 0x98600000e6007fae */ /* 0x010fe8000e1a1014 */
[----:B------:R3:W-:Y:S04]  /*1ac20*/  LDGSTS.E [R6+-0x67800], desc[UR20][R228.64], !P5 ;  /* 0x98800000e4067fae */ /* 0x0007e8000e9a1014 */
[----:B------:R-:W-:Y:S04]  /*1ac30*/  LDGSTS.E [R5+-0x67600], desc[UR20][R226.64], !P5 ;  /* 0x98a00000e2057fae */ /* 0x000fe8000e9a1014 */
[----:B------:R-:W-:Y:S04]  /*1ac40*/  LDGSTS.E [R4+-0x67400], desc[UR20][R220.64], !P5 ;  /* 0x98c00000dc047fae */ /* 0x000fe8000e9a1014 */
[----:B------:R-:W4:Y:S01]  /*1ac50*/  LDL.64 R220, [R1+0x960] ;  /* 0x0009600001dc7983 */ /* 0x000f220000100a00 */
[----:B---3--:R-:W-:-:S02]  /*1ac60*/  VIADD R6, R7, 0xfffffecc ;  /* 0xfffffecc07067836 */ /* 0x008fc40000000000 */
[----:B------:R-:W3:Y:S03]  /*1ac70*/  LDC R7, c[0x0][0x3a0] ;  /* 0x0000e800ff077b82 */ /* 0x000ee60000000800 */
[----:B------:R-:W-:Y:S01]  /*1ac80*/  ISETP.GE.U32.AND P4, PT, R6, 0x7ffffe8d, PT ;  /* 0x7ffffe8d0600780c */ /* 0x000fe20003f86070 */
[----:B------:R-:W-:Y:S01]  /*1ac90*/  VIADD R6, R2, 0x100000 ;  /* 0x0010000002067836 */ /* 0x000fe20000000000 */
[----:B-----5:R-:W-:Y:S04]  /*1aca0*/  LDGSTS.E [R0+-0x67200], desc[UR20][R224.64], !P5 ;  /* 0x98e00000e0007fae */ /* 0x020fe8000e9a1014 */
[----:B--2---:R2:W-:Y:S04]  /*1acb0*/  LDGSTS.E [R5+-0x67000], desc[UR20][R242.64], !P2 ;  /* 0x99000000f2057fae */ /* 0x0045e8000d1a1014 */
[----:B------:R-:W-:Y:S04]  /*1acc0*/  LDGSTS.E [R4+-0x66e00], desc[UR20][R246.64], !P2 ;  /* 0x99200000f6047fae */ /* 0x000fe8000d1a1014 */
[----:B------:R-:W-:Y:S01]  /*1acd0*/  LDGSTS.E [R0+-0x66c00], desc[UR20][R248.64], !P2 ;  /* 0x99400000f8007fae */ /* 0x000fe2000d1a1014 */
[----:B--2---:R-:W-:-:S02]  /*1ace0*/  IADD3 R5, PT, PT, R9, -0x135, RZ ;  /* 0xfffffecb09057810 */ /* 0x004fc40007ffe0ff */
[----:B------:R-:W2:Y:S01]  /*1acf0*/  LDC R9, c[0x0][0x3a0] ;  /* 0x0000e800ff097b82 */ /* 0x000ea20000000800 */
[----:B------:R-:W5:Y:S01]  /*1ad00*/  LDL.64 R248, [R1+0x958] ;  /* 0x0009580001f87983 */ /* 0x000f620000100a00 */
[----:B------:R-:W-:Y:S01]  /*1ad10*/  ISETP.GE.U32.AND P5, PT, R5, 0x7ffffe8c, PT ;  /* 0x7ffffe8c0500780c */ /* 0x000fe20003fa6070 */
[----:B------:R-:W-:-:S05]  /*1ad20*/  VIADD R5, R2, 0x100000 ;  /* 0x0010000002057836 */ /* 0x000fca0000000000 */
[----:B------:R-:W-:Y:S04]  /*1ad30*/  LDGSTS.E [R5+-0x66a00], desc[UR20][R250.64], !P2 ;  /* 0x99600000fa057fae */ /* 0x000fe8000d1a1014 */
[----:B------:R1:W-:Y:S04]  /*1ad40*/  LDGSTS.E [R4+-0x66800], desc[UR20][R222.64], !P4 ;  /* 0x99800000de047fae */ /* 0x0003e8000e1a1014 */
[----:B------:R-:W-:Y:S04]  /*1ad50*/  LDGSTS.E [R0+-0x66600], desc[UR20][R140.64], !P4 ;  /* 0x99a000008c007fae */ /* 0x000fe8000e1a1014 */
[----:B------:R-:W-:Y:S04]  /*1ad60*/  LDGSTS.E [R6+-0x66400], desc[UR20][R142.64], !P4 ;  /* 0x99c000008e067fae */ /* 0x000fe8000e1a1014 */
[----:B------:R-:W2:Y:S04]  /*1ad70*/  LDL.64 R222, [R1+0x950] ;  /* 0x0009500001de7983 */ /* 0x000ea80000100a00 */
[----:B------:R-:W-:Y:S04]  /*1ad80*/  LDGSTS.E [R0+-0x66200], desc[UR20][R144.64], !P4 ;  /* 0x99e0000090007fae */ /* 0x000fe8000e1a1014 */
[----:B----4-:R3:W-:Y:S01]  /*1ad90*/  LDGSTS.E [R6+-0x66000], desc[UR20][R220.64], !P5 ;  /* 0x9a000000dc067fae */ /* 0x0107e2000e9a1014 */
[----:B-1----:R-:W-:-:S02]  /*1ada0*/  VIADD R4, R8, 0xfffffeca ;  /* 0xfffffeca08047836 */ /* 0x002fc40000000000 */
[----:B------:R-:W1:Y:S01]  /*1adb0*/  LDC R8, c[0x0][0x3a0] ;  /* 0x0000e800ff087b82 */ /* 0x000e620000000800 */
[----:B------:R-:W-:Y:S04]  /*1adc0*/  LDGSTS.E [R5+-0x65e00], desc[UR20][R148.64], !P5 ;  /* 0x9a20000094057fae */ /* 0x000fe8000e9a1014 */
[----:B------:R-:W4:Y:S01]  /*1add0*/  LDL.64 R220, [R1+0x948] ;  /* 0x0009480001dc7983 */ /* 0x000f220000100a00 */
[----:B------:R-:W-:Y:S02]  /*1ade0*/  ISETP.GE.U32.AND P2, PT, R4, 0x7ffffe8b, PT ;  /* 0x7ffffe8b0400780c */ /* 0x000fe40003f46070 */
[----:B------:R-:W-:Y:S01]  /*1adf0*/  IADD3 R4, PT, PT, R2, 0x100000, RZ ;  /* 0x0010000002047810 */ /* 0x000fe20007ffe0ff */
[----:B---3--:R-:W-:Y:S02]  /*1ae00*/  VIADD R6, R7, 0xfffffec9 ;  /* 0xfffffec907067836 */ /* 0x008fe40000000000 */
[----:B------:R-:W3:Y:S02]  /*1ae10*/  LDC R7, c[0x0][0x3a0] ;  /* 0x0000e800ff077b82 */ /* 0x000ee40000000800 */
[----:B------:R-:W-:Y:S01]  /*1ae20*/  LDGSTS.E [R4+-0x65c00], desc[UR20][R150.64], !P5 ;  /* 0x9a40000096047fae */ /* 0x000fe2000e9a1014 */
[----:B------:R-:W-:-:S03]  /*1ae30*/  ISETP.GE.U32.AND P4, PT, R6, 0x7ffffe8a, PT ;  /* 0x7ffffe8a0600780c */ /* 0x000fc60003f86070 */
[----:B------:R-:W-:Y:S01]  /*1ae40*/  LDGSTS.E [R0+-0x65a00], desc[UR20][R152.64], !P5 ;  /* 0x9a60000098007fae */ /* 0x000fe2000e9a1014 */
[----:B------:R-:W-:-:S03]  /*1ae50*/  IADD3 R6, PT, PT, R2, 0x100000, RZ ;  /* 0x0010000002067810 */ /* 0x000fc60007ffe0ff */
[----:B-----5:R2:W-:Y:S04]  /*1ae60*/  LDGSTS.E [R5+-0x65800], desc[UR20][R248.64], !P2 ;  /* 0x9a800000f8057fae */ /* 0x0205e8000d1a1014 */
[----:B------:R-:W-:Y:S04]  /*1ae70*/  LDGSTS.E [R4+-0x65600], desc[UR20][R156.64], !P2 ;  /* 0x9aa000009c047fae */ /* 0x000fe8000d1a1014 */
[----:B------:R-:W-:Y:S01]  /*1ae80*/  LDGSTS.E [R0+-0x65400], desc[UR20][R158.64], !P2 ;  /* 0x9ac000009e007fae */ /* 0x000fe2000d1a1014 */
[----:B--2---:R-:W-:-:S03]  /*1ae90*/  VIADD R5, R9, 0xfffffec8 ;  /* 0xfffffec809057836 */ /* 0x004fc60000000000 */
[----:B------:R-:W2:Y:S01]  /*1aea0*/  LDL.64 R248, [R1+0x938] ;  /* 0x0009380001f87983 */ /* 0x000ea20000100a00 */
[----:B------:R-:W5:Y:S01]  /*1aeb0*/  LDC R9, c[0x0][0x3a0] ;  /* 0x0000e800ff097b82 */ /* 0x000f620000000800 */
[----:B------:R-:W-:Y:S01]  /*1aec0*/  ISETP.GE.U32.AND P5, PT, R5, 0x7ffffe89, PT ;  /* 0x7ffffe890500780c */ /* 0x000fe20003fa6070 */
[----:B------:R-:W-:-:S05]  /*1aed0*/  VIADD R5, R2, 0x100000 ;  /* 0x0010000002057836 */ /* 0x000fca0000000000 */
[----:B------:R-:W-:Y:S04]  /*1aee0*/  LDGSTS.E [R5+-0x65200], desc[UR20][R160.64], !P2 ;  /* 0x9ae00000a0057fae */ /* 0x000fe8000d1a1014 */
[----:B------:R1:W-:Y:S04]  /*1aef0*/  LDGSTS.E [R4+-0x65000], desc[UR20][R222.64], !P4 ;  /* 0x9b000000de047fae */ /* 0x0003e8000e1a1014 */
[----:B------:R-:W-:Y:S04]  /*1af00*/  LDGSTS.E [R0+-0x64e00], desc[UR20][R164.64], !P4 ;  /* 0x9b200000a4007fae */ /* 0x000fe8000e1a1014 */
[----:B------:R-:W-:Y:S04]  /*1af10*/  LDGSTS.E [R6+-0x64c00], desc[UR20][R166.64], !P4 ;  /* 0x9b400000a6067fae */ /* 0x000fe8000e1a1014 */
[----:B------:R-:W5:Y:S04]  /*1af20*/  LDL.64 R222, [R1+0x930] ;  /* 0x0009300001de7983 */ /* 0x000f680000100a00 */
[----:B------:R-:W-:Y:S04]  /*1af30*/  LDGSTS.E [R0+-0x64a00], desc[UR20][R168.64], !P4 ;  /* 0x9b600000a8007fae */ /* 0x000fe8000e1a1014 */
[----:B----4-:R3:W-:Y:S01]  /*1af40*/  LDGSTS.E [R6+-0x64800], desc[UR20][R220.64], !P5 ;  /* 0x9b800000dc067fae */ /* 0x0107e2000e9a1014 */
[----:B-1----:R-:W-:-:S02]  /*1af50*/  VIADD R4, R8, 0xfffffec7 ;  /* 0xfffffec708047836 */ /* 0x002fc40000000000 */
[----:B------:R-:W1:Y:S01]  /*1af60*/  LDC R8, c[0x0][0x3a0] ;  /* 0x0000e800ff087b82 */ /* 0x000e620000000800 */
[----:B------:R-:W-:Y:S04]  /*1af70*/  LDGSTS.E [R5+-0x64600], desc[UR20][R172.64], !P5 ;  /* 0x9ba00000ac057fae */ /* 0x000fe8000e9a1014 */
[----:B------:R-:W4:Y:S01]  /*1af80*/  LDL.64 R220, [R1+0x928] ;  /* 0x0009280001dc7983 */ /* 0x000f220000100a00 */
[----:B------:R-:W-:Y:S01]  /*1af90*/  ISETP.GE.U32.AND P4, PT, R4, 0x7ffffe88, PT ;  /* 0x7ffffe880400780c */ /* 0x000fe20003f86070 */
[----:B------:R-:W-:Y:S02]  /*1afa0*/  VIADD R4, R2, 0x100000 ;  /* 0x0010000002047836 */ /* 0x000fe40000000000 */
[----:B---3--:R-:W-:Y:S02]  /*1afb0*/  VIADD R6, R7, 0xfffffec6 ;  /* 0xfffffec607067836 */ /* 0x008fe40000000000 */
[----:B------:R-:W3:Y:S01]  /*1afc0*/  LDC R7, c[0x0][0x3a0] ;  /* 0x0000e800ff077b82 */ /* 0x000ee20000000800 */
[----:B------:R-:W-:Y:S04]  /*1afd0*/  LDGSTS.E [R4+-0x64400], desc[UR20][R174.64], !P5 ;  /* 0x9bc00000ae047fae */ /* 0x000fe8000e9a1014 */
[----:B------:R-:W-:Y:S01]  /*1afe0*/  LDGSTS.E [R0+-0x64200], desc[UR20][R176.64], !P5 ;  /* 0x9be00000b0007fae */ /* 0x000fe2000e9a1014 */
[----:B------:R-:W-:Y:S01]  /*1aff0*/  ISETP.GE.U32.AND P5, PT, R6, 0x7ffffe87, PT ;  /* 0x7ffffe870600780c */ /* 0x000fe20003fa6070 */
[----:B------:R-:W-:-:S02]  /*1b000*/  VIADD R6, R2, 0x100000 ;  /* 0x0010000002067836 */ /* 0x000fc40000000000 */
[----:B--2---:R5:W-:Y:S04]  /*1b010*/  LDGSTS.E [R5+-0x64000], desc[UR20][R248.64], !P4 ;  /* 0x9c000000f8057fae */ /* 0x004be8000e1a1014 */
[----:B------:R-:W-:Y:S04]  /*1b020*/  LDGSTS.E [R4+-0x63e00], desc[UR20][R180.64], !P4 ;  /* 0x9c200000b4047fae */ /* 0x000fe8000e1a1014 */
[----:B------:R-:W-:Y:S01]  /*1b030*/  LDGSTS.E [R0+-0x63c00], desc[UR20][R182.64], !P4 ;  /* 0x9c400000b6007fae */ /* 0x000fe2000e1a1014 */
[----:B-----5:R-:W-:-:S03]  /*1b040*/  IADD3 R5, PT, PT, R9, -0x13b, RZ ;  /* 0xfffffec509057810 */ /* 0x020fc60007ffe0ff */
[----:B------:R-:W2:Y:S01]  /*1b050*/  LDL.64 R248, [R1+0x920] ;  /* 0x0009200001f87983 */ /* 0x000ea20000100a00 */
[----:B------:R-:W5:Y:S01]  /*1b060*/  LDC R9, c[0x0][0x3a0] ;  /* 0x0000e800ff097b82 */ /* 0x000f620000000800 */
[----:B------:R-:W-:Y:S02]  /*1b070*/  ISETP.GE.U32.AND P2, PT, R5, 0x7ffffe86, PT ;  /* 0x7ffffe860500780c */ /* 0x000fe40003f46070 */
[----:B------:R-:W-:Y:S01]  /*1b080*/  LDGSTS.E [R4+-0x63a00], desc[UR20][R184.64], !P4 ;  /* 0x9c600000b8047fae */ /* 0x000fe2000e1a1014 */
[----:B------:R-:W-:-:S03]  /*1b090*/  VIADD R5, R2, 0x100000 ;  /* 0x0010000002057836 */ /* 0x000fc60000000000 */
[----:B------:R-:W-:Y:S04]  /*1b0a0*/  LDGSTS.E [R0+-0x63800], desc[UR20][R222.64], !P5 ;  /* 0x9c800000de007fae */ /* 0x000fe8000e9a1014 */
[----:B------:R1:W-:Y:S04]  /*1b0b0*/  LDGSTS.E [R6+-0x63600], desc[UR20][R188.64], !P5 ;  /* 0x9ca00000bc067fae */ /* 0x0003e8000e9a1014 */
[----:B------:R-:W-:Y:S04]  /*1b0c0*/  LDGSTS.E [R5+-0x63400], desc[UR20][R190.64], !P5 ;  /* 0x9cc00000be057fae */ /* 0x000fe8000e9a1014 */
[----:B------:R-:W2:Y:S04]  /*1b0d0*/  LDL.64 R222, [R1+0x918] ;  /* 0x0009180001de7983 */ /* 0x000ea80000100a00 */
[----:B------:R-:W-:Y:S04]  /*1b0e0*/  LDGSTS.E [R0+-0x63200], desc[UR20][R192.64], !P5 ;  /* 0x9ce00000c0007fae */ /* 0x000fe8000e9a1014 */
[----:B----4-:R-:W-:Y:S01]  /*1b0f0*/  LDGSTS.E [R5+-0x63000], desc[UR20][R220.64], !P2 ;  /* 0x9d000000dc057fae */ /* 0x010fe2000d1a1014 */
[----:B-1----:R-:W-:-:S02]  /*1b100*/  VIADD R6, R8, 0xfffffec4 ;  /* 0xfffffec408067836 */ /* 0x002fc40000000000 */
[----:B------:R-:W1:Y:S01]  /*1b110*/  LDC R8, c[0x0][0x3a0] ;  /* 0x0000e800ff087b82 */ /* 0x000e620000000800 */
[----:B------:R-:W-:Y:S04]  /*1b120*/  LDGSTS.E [R4+-0x62e00], desc[UR20][R198.64], !P2 ;  /* 0x9d200000c6047fae */ /* 0x000fe8000d1a1014 */
[----:B------:R-:W4:Y:S01]  /*1b130*/  LDL.64 R220, [R1+0x910] ;  /* 0x0009100001dc7983 */ /* 0x000f220000100a00 */
[----:B------:R-:W-:Y:S02]  /*1b140*/  ISETP.GE.U32.AND P5, PT, R6, 0x7ffffe85, PT ;  /* 0x7ffffe850600780c */ /* 0x000fe40003fa6070 */
[----:B---3--:R-:W-:Y:S01]  /*1b150*/  IADD3 R6, PT, PT, R7, -0x13d, RZ ;  /* 0xfffffec307067810 */ /* 0x008fe20007ffe0ff */
[----:B------:R-:W-:Y:S03]  /*1b160*/  LDGSTS.E [R0+-0x62c00], desc[UR20][R200.64], !P2 ;  /* 0x9d400000c8007fae */ /* 0x000fe6000d1a1014 */
[----:B------:R-:W-:Y:S01]  /*1b170*/  ISETP.GE.U32.AND P4, PT, R6, 0x7ffffe84, PT ;  /* 0x7ffffe840600780c */ /* 0x000fe20003f86070 */
[----:B-----5:R-:W-:Y:S01]  /*1b180*/  VIADD R6, R9, 0xfffffec2 ;  /* 0xfffffec209067836 */ /* 0x020fe20000000000 */
[----:B------:R-:W-:Y:S01]  /*1b190*/  LDGSTS.E [R5+-0x62a00], desc[UR20][R202.64], !P2 ;  /* 0x9d600000ca057fae */ /* 0x000fe2000d1a1014 */
[----:B------:R-:W-:-:S03]  /*1b1a0*/  VIADD R7, R2, 0x100000 ;  /* 0x0010000002077836 */ /* 0x000fc60000000000 */
[----:B------:R-:W-:Y:S01]  /*1b1b0*/  ISETP.GE.U32.AND P2, PT, R6, 0x7ffffe83, PT ;  /* 0x7ffffe830600780c */ /* 0x000fe20003f46070 */
[----:B------:R-:W-:Y:S01]  /*1b1c0*/  VIADD R6, R2, 0x100000 ;  /* 0x0010000002067836 */ /* 0x000fe20000000000 */
[----:B--2---:R-:W-:Y:S04]  /*1b1d0*/  LDGSTS.E [R4+-0x62800], desc[UR20][R248.64], !P5 ;  /* 0x9d800000f8047fae */ /* 0x004fe8000e9a1014 */
[----:B------:R-:W-:Y:S04]  /*1b1e0*/  LDGSTS.E [R0+-0x62600], desc[UR20][R204.64], !P5 ;  /* 0x9da00000cc007fae */ /* 0x000fe8000e9a1014 */
[----:B------:R2:W-:Y:S04]  /*1b1f0*/  LDGSTS.E [R7+-0x62400], desc[UR20][R206.64], !P5 ;  /* 0x9dc00000ce077fae */ /* 0x0005e8000e9a1014 */
[----:B------:R1:W-:Y:S01]  /*1b200*/  LDGSTS.E [R6+-0x62200], desc[UR20][R208.64], !P5 ;  /* 0x9de00000d0067fae */ /* 0x0003e2000e9a1014 */
[----:B--2---:R-:W-:Y:S01]  /*1b210*/  VIADD R7, R10, 0xfffffec0 ;  /* 0xfffffec00a077836 */ /* 0x004fe20000000000 */
[----:B-1----:R-:W-:-:S04]  /*1b220*/  IADD3 R6, PT, PT, R8, -0x13f, RZ ;  /* 0xfffffec108067810 */ /* 0x002fc80007ffe0ff */
[----:B------:R-:W-:Y:S01]  /*1b230*/  ISETP.GE.U32.AND P5, PT, R6, 0x7ffffe82, PT ;  /* 0x7ffffe820600780c */ /* 0x000fe20003fa6070 */
[C---:B------:R-:W-:Y:S01]  /*1b240*/  VIADD R6, R2.reuse, 0x100000 ;  /* 0x0010000002067836 */ /* 0x040fe20000000000 */
[----:B------:R-:W-:Y:S04]  /*1b250*/  LDGSTS.E [R5+-0x62000], desc[UR20][R222.64], !P4 ;  /* 0x9e000000de057fae */ /* 0x000fe8000e1a1014 */
[----:B------:R-:W-:Y:S04]  /*1b260*/  LDGSTS.E [R4+-0x61e00], desc[UR20][R212.64], !P4 ;  /* 0x9e200000d4047fae */ /* 0x000fe8000e1a1014 */
[----:B------:R-:W-:Y:S04]  /*1b270*/  LDGSTS.E [R0+-0x61c00], desc[UR20][R214.64], !P4 ;  /* 0x9e400000d6007fae */ /* 0x000fe8000e1a1014 */
[----:B------:R-:W-:Y:S01]  /*1b280*/  LDGSTS.E [R5+-0x61a00], desc[UR20][R216.64], !P4 ;  /* 0x9e600000d8057fae */ /* 0x000fe2000e1a1014 */
[----:B------:R-:W-:Y:S01]  /*1b290*/  ISETP.GE.U32.AND P4, PT, R7, 0x7ffffe81, PT ;  /* 0x7ffffe810700780c */ /* 0x000fe20003f86070 */
[----:B------:R-:W-:-:S02]  /*1b2a0*/  VIADD R7, R2, 0x100000 ;  /* 0x0010000002077836 */ /* 0x000fc40000000000 */
[----:B----4-:R-:W-:Y:S04]  /*1b2b0*/  LDGSTS.E [R4+-0x61800], desc[UR20][R220.64], !P2 ;  /* 0x9e800000dc047fae */ /* 0x010fe8000d1a1014 */
[----:B------:R-:W-:Y:S04]  /*1b2c0*/  LDGSTS.E [R0+-0x61600], desc[UR20][R218.64], !P2 ;  /* 0x9ea00000da007fae */ /* 0x000fe8000d1a1014 */
        /* <DEDUP_REMOVED lines=10> */
[----:B------:R-:W0:Y:S04]  /*1b370*/  LDGDEPBAR ;  /* 0x00000000000079af */ /* 0x000e280000000000 */
        /* <DEDUP_REMOVED lines=29> */
[----:B------:R1:W-:Y:S04]  /*1b550*/  LDGSTS.E [R80+-0x4e900], desc[UR20][R70.64], P3 ;  /* 0xb170000046507fae */ /* 0x0003e800099a1014 */
[----:B------:R-:W-:Y:S04]  /*1b560*/  LDGSTS.E [R80+-0x4e500], desc[UR20][R74.64], P3 ;  /* 0xb1b000004a507fae */ /* 0x000fe800099a1014 */
[----:B------:R2:W-:Y:S01]  /*1b570*/  LDGSTS.E [R80+-0x4e100], desc[UR20][R72.64], P3 ;  /* 0xb1f0000048507fae */ /* 0x0005e200099a1014 */
[----:B-1----:R-:W1:Y:S03]  /*1b580*/  S2R R70, SR_TID.X ;  /* 0x0000000000467919 */ /* 0x002e660000002100 */
[----:B------:R-:W0:Y:S01]  /*1b590*/  LDGDEPBAR ;  /* 0x00000000000079af */ /* 0x000e220000000000 */
[----:B------:R-:W-:-:S04]  /*1b5a0*/  DEPBAR.LE SB0, 0x8 ;  /* 0x000082000000791a */ /* 0x000fc80000000000 */
[C---:B-1----:R-:W-:Y:S01]  /*1b5b0*/  IMAD.SHL.U32 R0, R70.reuse, 0x40, RZ ;  /* 0x0000004046007824 */ /* 0x042fe200078e00ff */
[C---:B------:R-:W-:Y:S01]  /*1b5c0*/  SHF.L.U32 R71, R70.reuse, 0x2, RZ ;  /* 0x0000000246477819 */ /* 0x040fe200000006ff */
[----:B------:R-:W-:-:S03]  /*1b5d0*/  IMAD.SHL.U32 R4, R70, 0x10, RZ ;  /* 0x0000001046047824 */ /* 0x000fc600078e00ff */
[----:B------:R-:W-:-:S04]  /*1b5e0*/  LOP3.LUT R0, R0, 0x600, RZ, 0xc0, !PT ;  /* 0x0000060000007812 */ /* 0x000fc800078ec0ff */
[----:B------:R-:W-:-:S04]  /*1b5f0*/  LOP3.LUT R0, R0, 0x180, R71, 0xf8, !PT ;  /* 0x0000018000007812 */ /* 0x000fc800078ef847 */
[----:B------:R-:W-:Y:S01]  /*1b600*/  LOP3.LUT R0, R0, 0x70, R4, 0xf8, !PT ;  /* 0x0000007000007812 */ /* 0x000fe200078ef804 */
[----:B------:R-:W-:Y:S06]  /*1b610*/  BAR.SYNC.DEFER_BLOCKING 0x0 ;  /* 0x0000000000007b1d */ /* 0x000fec0000010000 */
[----:B------:R-:W1:Y:S04]  /*1b620*/  LDSM.16.M88.4 R8, [R0+UR7+0x14000] ;  /* 0x014000070008783b */ /* 0x000e680008000200 */
[----:B------:R-:W-:Y:S04]  /*1b630*/  LDSM.16.M88.4 R12, [R0+UR7+0x17800] ;  /* 0x01780007000c783b */ /* 0x000fe80008000200 */
[----:B------:R-:W-:Y:S04]  /*1b640*/  LDSM.16.M88.4 R16, [R0+UR7+0x19800] ;  /* 0x019800070010783b */ /* 0x000fe80008000200 */
[----:B------:R-:W-:Y:S04]  /*1b650*/  LDSM.16.M88.4 R104, [R0+UR7] ;  /* 0x000000070068783b */ /* 0x000fe80008000200 */
[----:B------:R-:W-:Y:S04]  /*1b660*/  LDSM.16.M88.4 R100, [R0+UR7+0x800] ;  /* 0x000800070064783b */ /* 0x000fe80008000200 */
[----:B------:R-:W-:Y:S04]  /*1b670*/  LDSM.16.M88.4 R96, [R0+UR7+0x1000] ;  /* 0x001000070060783b */ /* 0x000fe80008000200 */
[----:B------:R-:W-:Y:S04]  /*1b680*/  LDSM.16.M88.4 R92, [R0+UR7+0x1800] ;  /* 0x00180007005c783b */ /* 0x000fe80008000200 */
[----:B------:R-:W-:Y:S04]  /*1b690*/  LDSM.16.M88.4 R112, [R0+UR7+0x2000] ;  /* 0x002000070070783b */ /* 0x000fe80008000200 */
[----:B------:R-:W-:Y:S04]  /*1b6a0*/  LDSM.16.M88.4 R108, [R0+UR7+0x2800] ;  /* 0x00280007006c783b */ /* 0x000fe80008000200 */
[----:B------:R-:W-:Y:S01]  /*1b6b0*/  LDSM.16.M88.4 R84, [R0+UR7+0x3000] ;  /* 0x003000070054783b */ /* 0x000fe20008000200 */
[----:B-1----:R-:W-:-:S03]  /*1b6c0*/  IMAD.MOV.U32 R56, RZ, RZ, R8 ;  /* 0x000000ffff387224 */ /* 0x002fc600078e0008 */
[----:B------:R-:W-:Y:S01]  /*1b6d0*/  STL.64 [R1+0x18], R10 ;  /* 0x0000180a01007387 */ /* 0x000fe20000100a00 */
[----:B------:R-:W-:-:S03]  /*1b6e0*/  MOV R4, R9 ;  /* 0x0000000900047202 */ /* 0x000fc60000000f00 */
[----:B------:R-:W1:Y:S04]  /*1b6f0*/  LDSM.16.M88.4 R8, [R0+UR7+0x14800] ;  /* 0x014800070008783b */ /* 0x000e680008000200 */
[----:B------:R-:W-:Y:S04]  /*1b700*/  LDSM.16.M88.4 R88, [R0+UR7+0x3800] ;  /* 0x003800070058783b */ /* 0x000fe80008000200 */
[----:B------:R-:W-:Y:S04]  /*1b710*/  LDSM.16.M88.4 R128, [R0+UR7+0x4000] ;  /* 0x004000070080783b */ /* 0x000fe80008000200 */
[----:B------:R-:W-:Y:S04]  /*1b720*/  LDSM.16.M88.4 R124, [R0+UR7+0x4800] ;  /* 0x00480007007c783b */ /* 0x000fe80008000200 */
        /* <DEDUP_REMOVED lines=8> */
[----:B------:R-:W-:-:S03]  /*1b7b0*/  IMAD.MOV.U32 R5, RZ, RZ, R9 ;  /* 0x000000ffff057224 */ /* 0x000fc600078e0009 */
        /* <DEDUP_REMOVED lines=26> */
[----:B------:R-:W1:Y:S01]  /*1b960*/  LDSM.16.M88.4 R8, [R0+UR7+0x17000] ;  /* 0x017000070008783b */ /* 0x000e620008000200 */
[----:B------:R-:W-:-:S03]  /*1b970*/  IMAD.MOV.U32 R63, RZ, RZ, R12 ;  /* 0x000000ffff3f7224 */ /* 0x000fc600078e000c */
        /* <DEDUP_REMOVED lines=10> */
[----:B------:R-:W-:Y:S01]  /*1ba20*/  MOV R8, R9 ;  /* 0x0000000900087202 */ /* 0x000fe20000000f00 */
[----:B------:R-:W-:Y:S02]  /*1ba30*/  IMAD.MOV.U32 R9, RZ, RZ, R13 ;  /* 0x000000ffff097224 */ /* 0x000fe400078e000d */
[----:B------:R-:W-:Y:S04]  /*1ba40*/  STL.64 [R1+0x28], R14 ;  /* 0x0000280e01007387 */ /* 0x000fe80000100a00 */
[----:B------:R-:W1:Y:S02]  /*1ba50*/  LDSM.16.M88.4 R12, [R0+UR7+0x18000] ;  /* 0x01800007000c783b */ /* 0x000e640008000200 */
[----:B-1----:R-:W-:-:S02]  /*1ba60*/  IMAD.MOV.U32 R64, RZ, RZ, R12 ;  /* 0x000000ffff407224 */ /* 0x002fc400078e000c */
[----:B------:R-:W-:Y:S01]  /*1ba70*/  STL.64 [R1+0x98], R14 ;  /* 0x0000980e01007387 */ /* 0x000fe20000100a00 */
[----:B------:R-:W-:-:S03]  /*1ba80*/  MOV R10, R13 ;  /* 0x0000000d000a7202 */ /* 0x000fc60000000f00 */
[----:B------:R-:W1:Y:S02]  /*1ba90*/  LDSM.16.M88.4 R12, [R0+UR7+0x18800] ;  /* 0x01880007000c783b */ /* 0x000e640008000200 */
[----:B-1----:R-:W-:Y:S02]  /*1baa0*/  IMAD.MOV.U32 R65, RZ, RZ, R12 ;  /* 0x000000ffff417224 */ /* 0x002fe400078e000c */
[----:B------:R-:W-:Y:S01]  /*1bab0*/  STL.64 [R1+0x88], R14 ;  /* 0x0000880e01007387 */ /* 0x000fe20000100a00 */
[----:B------:R-:W-:-:S03]  /*1bac0*/  IMAD.MOV.U32 R11, RZ, RZ, R13 ;  /* 0x000000ffff0b7224 */ /* 0x000fc600078e000d */
[----:B------:R-:W1:Y:S01]  /*1bad0*/  LDSM.16.M88.4 R12, [R0+UR7+0x19000] ;  /* 0x01900007000c783b */ /* 0x000e620008000200 */
[----:B------:R-:W-:Y:S02]  /*1bae0*/  IMAD.MOV.U32 R67, RZ, RZ, R16 ;  /* 0x000000ffff437224 */ /* 0x000fe400078e0010 */
[----:B-1----:R-:W-:Y:S01]  /*1baf0*/  IMAD.MOV.U32 R66, RZ, RZ, R12 ;  /* 0x000000ffff427224 */ /* 0x002fe200078e000c */
        /* <DEDUP_REMOVED lines=12> */
[----:B------:R-:W1:Y:S04]  /*1bbc0*/  LDSM.16.M88.4 R16, [R0+UR7+0x1b000] ;  /* 0x01b000070010783b */ /* 0x000e680008000200 */
[----:B-1----:R-:W-:Y:S01]  /*1bbd0*/  STL.64 [R1+0xb0], R16 ;  /* 0x0000b01001007387 */ /* 0x002fe20000100a00 */
[----:B------:R-:W-:-:S03]  /*1bbe0*/  IMAD.MOV.U32 R70, RZ, RZ, R16 ;  /* 0x000000ffff467224 */ /* 0x000fc600078e0010 */
[----:B------:R-:W-:Y:S04]  /*1bbf0*/  STL.64 [R1+0xb8], R18 ;  /* 0x0000b81201007387 */ /* 0x000fe80000100a00 */
[----:B------:R-:W1:Y:S04]  /*1bc00*/  LDSM.16.M88.4 R16, [R0+UR7+0x1b800] ;  /* 0x01b800070010783b */ /* 0x000e680008000200 */
[----:B-1----:R-:W-:Y:S01]  /*1bc10*/  STL.64 [R1+0xa0], R16 ;  /* 0x0000a01001007387 */ /* 0x002fe20000100a00 */
[----:B------:R-:W-:-:S03]  /*1bc20*/  MOV R71, R16 ;  /* 0x0000001000477202 */ /* 0x000fc60000000f00 */
[----:B------:R-:W-:Y:S04]  /*1bc30*/  STL.64 [R1+0xa8], R18 ;  /* 0x0000a81201007387 */ /* 0x000fe80000100a00 */
[----:B------:R-:W1:Y:S04]  /*1bc40*/  LDSM.16.M88.4 R16, [R0+UR7+0x1c000] ;  /* 0x01c000070010783b */ /* 0x000e680008000200 */
[----:B-1----:R-:W-:Y:S01]  /*1bc50*/  STL.64 [R1+0x110], R16 ;  /* 0x0001101001007387 */ /* 0x002fe20000100a00 */
[----:B--2---:R-:W-:-:S03]  /*1bc60*/  IMAD.MOV.U32 R72, RZ, RZ, R16 ;  /* 0x000000ffff487224 */ /* 0x004fc600078e0010 */
[----:B------:R-:W-:Y:S04]  /*1bc70*/  STL.64 [R1+0x118], R18 ;  /* 0x0001181201007387 */ /* 0x000fe80000100a00 */
[----:B------:R-:W1:Y:S04]  /*1bc80*/  LDSM.16.M88.4 R16, [R0+UR7+0x1c800] ;  /* 0x01c800070010783b */ /* 0x000e680008000200 */
[----:B-1----:R-:W-:Y:S01]  /*1bc90*/  STL.64 [R1+0x100], R16 ;  /* 0x0001001001007387 */ /* 0x002fe20000100a00 */
[----:B------:R-:W-:-:S03]  /*1bca0*/  IMAD.MOV.U32 R73, RZ, RZ, R16 ;  /* 0x000000ffff497224 */ /* 0x000fc600078e0010 */
[----:B------:R-:W-:Y:S04]  /*1bcb0*/  STL.64 [R1+0x108], R18 ;  /* 0x0001081201007387 */ /* 0x000fe80000100a00 */
        /* <DEDUP_REMOVED lines=21> */
[----:B-1----:R1:W-:Y:S04]  /*1be10*/  STL.64 [R1+0x120], R16 ;  /* 0x0001201001007387 */ /* 0x0023e80000100a00 */
[----:B------:R1:W-:Y:S01]  /*1be20*/  STL.64 [R1+0x128], R18 ;  /* 0x0001281201007387 */ /* 0x0003e20000100a00 */
[----:B------:R-:W-:Y:S01]  /*1be30*/  MOV R79, R16 ;  /* 0x00000010004f7202 */ /* 0x000fe20000000f00 */
[----:B------:R-:W-:Y:S06]  /*1be40*/  @!P0 BRA `(.L_x_6) ;  /* 0x0000000800088947 */ /* 0x000fec0003800000 */
[----:B-1----:R-:W-:Y:S01]  /*1be50*/  IMAD.MOV.U32 R16, RZ, RZ, R104 ;  /* 0x000000ffff107224 */ /* 0x002fe200078e0068 */
[----:B------:R-:W-:Y:S01]  /*1be60*/  MOV R19, R92 ;  /* 0x0000005c00137202 */ /* 0x000fe20000000f00 */
[----:B------:R-:W-:Y:S01]  /*1be70*/  IMAD.MOV.U32 R17, RZ, RZ, R100 ;  /* 0x000000ffff117224 */ /* 0x000fe200078e0064 */
[----:B------:R-:W2:Y:S01]  /*1be80*/  LDL.LU R104, [R1+0x124] ;  /* 0x0001240001687983 */ /* 0x000ea20000300800 */
[----:B------:R-:W-:Y:S01]  /*1be90*/  IMAD.MOV.U32 R18, RZ, RZ, R96 ;  /* 0x000000ffff127224 */ /* 0x000fe200078e0060 */
[----:B------:R-:W-:Y:S01]  /*1bea0*/  MOV R22, R84 ;  /* 0x0000005400167202 */ /* 0x000fe20000000f00 */
[----:B------:R-:W-:Y:S01]  /*1beb0*/  IMAD.MOV.U32 R20, RZ, RZ, R112 ;  /* 0x000000ffff147224 */ /* 0x000fe200078e0070 */
[----:B------:R-:W3:Y:S01]  /*1bec0*/  LDL.LU R100, [R1+0x134] ;  /* 0x0001340001647983 */ /* 0x000ee20000300800 */
[----:B------:R-:W-:Y:S01]  /*1bed0*/  IMAD.MOV.U32 R21, RZ, RZ, R108 ;  /* 0x000000ffff157224 */ /* 0x000fe200078e006c */
[----:B------:R-:W-:Y:S01]  /*1bee0*/  MOV R25, R124 ;  /* 0x0000007c00197202 */ /* 0x000fe20000000f00 */
[----:B------:R-:W-:Y:S01]  /*1bef0*/  IMAD.MOV.U32 R23, RZ, RZ, R88 ;  /* 0x000000ffff177224 */ /* 0x000fe200078e0058 */
[----:B------:R-:W4:Y:S01]  /*1bf00*/  LDL.LU R96, [R1+0x144] ;  /* 0x0001440001607983 */ /* 0x000f220000300800 */
[----:B------:R-:W-:Y:S01]  /*1bf10*/  IMAD.MOV.U32 R24, RZ, RZ, R128 ;  /* 0x000000ffff187224 */ /* 0x000fe200078e0080 */
[----:B------:R-:W-:Y:S01]  /*1bf20*/  MOV R28, R144 ;  /* 0x00000090001c7202 */ /* 0x000fe20000000f00 */
[----:B------:R-:W-:Y:S01]  /*1bf30*/  IMAD.MOV.U32 R26, RZ, RZ, R120 ;  /* 0x000000ffff1a7224 */ /* 0x000fe200078e0078 */
[----:B------:R-:W5:Y:S01]  /*1bf40*/  LDL.LU R92, [R1+0x154] ;  /* 0x00015400015c7983 */ /* 0x000f620000300800 */
[----:B------:R-:W-:Y:S01]  /*1bf50*/  IMAD.MOV.U32 R29, RZ, RZ, R140 ;  /* 0x000000ffff1d7224 */ /* 0x000fe200078e008c */
[----:B------:R-:W-:Y:S01]  /*1bf60*/  MOV R31, R132 ;  /* 0x00000084001f7202 */ /* 0x000fe20000000f00 */
[----:B------:R-:W-:Y:S01]  /*1bf70*/  IMAD.MOV.U32 R32, RZ, RZ, R160 ;  /* 0x000000ffff207224 */ /* 0x000fe200078e00a0 */
[----:B------:R-:W5:Y:S01]  /*1bf80*/  LDL.LU R112, [R1+0xe4] ;  /* 0x0000e40001707983 */ /* 0x000f620000300800 */
[----:B------:R-:W-:Y:S01]  /*1bf90*/  MOV R34, R152 ;  /* 0x0000009800227202 */ /* 0x000fe20000000f00 */
[----:B------:R-:W-:Y:S01]  /*1bfa0*/  IMAD.MOV.U32 R35, RZ, RZ, R148 ;  /* 0x000000ffff237224 */ /* 0x000fe200078e0094 */
[----:B------:R-:W-:Y:S01]  /*1bfb0*/  MOV R37, R172 ;  /* 0x000000ac00257202 */ /* 0x000fe20000000f00 */
[----:B------:R-:W5:Y:S01]  /*1bfc0*/  LDL.LU R108, [R1+0xf4] ;  /* 0x0000f400016c7983 */ /* 0x000f620000300800 */
        /* <DEDUP_REMOVED lines=28> */
[----:B------:R-:W-:-:S02]  /*1c190*/  IMAD.MOV.U32 R53, RZ, RZ, R236 ;  /* 0x000000ffff357224 */ /* 0x000fc400078e00ec */
[----:B------:R-:W-:Y:S02]  /*1c1a0*/  IMAD.MOV.U32 R54, RZ, RZ, R232 ;  /* 0x000000ffff367224 */ /* 0x000fe400078e00e8 */
[----:B------:R-:W-:Y:S02]  /*1c1b0*/  IMAD.MOV.U32 R58, RZ, RZ, R248 ;  /* 0x000000ffff3a7224 */ /* 0x000fe400078e00f8 */
[----:B------:R-:W-:Y:S02]  /*1c1c0*/  IMAD.MOV.U32 R59, RZ, RZ, R244 ;  /* 0x000000ffff3b7224 */ /* 0x000fe400078e00f4 */
[----:B------:R-:W-:Y:S02]  /*1c1d0*/  IMAD.MOV.U32 R144, RZ, RZ, R13 ;  /* 0x000000ffff907224 */ /* 0x000fe400078e000d */
[----:B------:R-:W-:Y:S02]  /*1c1e0*/  IMAD.MOV.U32 R132, RZ, RZ, R10 ;  /* 0x000000ffff847224 */ /* 0x000fe400078e000a */
[----:B------:R-:W-:-:S02]  /*1c1f0*/  IMAD.MOV.U32 R152, RZ, RZ, R7 ;  /* 0x000000ffff987224 */ /* 0x000fc400078e0007 */
[----:B------:R-:W-:Y:S02]  /*1c200*/  IMAD.MOV.U32 R116, RZ, RZ, R14 ;  /* 0x000000ffff747224 */ /* 0x000fe400078e000e */
[----:B------:R-:W-:Y:S02]  /*1c210*/  IMAD.MOV.U32 R136, RZ, RZ, R11 ;  /* 0x000000ffff887224 */ /* 0x000fe400078e000b */
[----:B------:R-:W-:Y:S02]  /*1c220*/  IMAD.MOV.U32 R156, RZ, RZ, R8 ;  /* 0x000000ffff9c7224 */ /* 0x000fe400078e0008 */
[----:B------:R-:W-:Y:S02]  /*1c230*/  IMAD.MOV.U32 R176, RZ, RZ, R5 ;  /* 0x000000ffffb07224 */ /* 0x000fe400078e0005 */
[----:B------:R-:W-:Y:S01]  /*1c240*/  IMAD.MOV.U32 R172, RZ, RZ, R4 ;  /* 0x000000ffffac7224 */ /* 0x000fe200078e0004 */
[----:B------:R1:W-:Y:S01]  /*1c250*/  STTM.x64 tmem[UR11+0x100], R16 ;  /* 0x00010010000079ed */ /* 0x0003e2000834000b */
        /* <DEDUP_REMOVED lines=11> */
[----:B------:R-:W-:Y:S01]  /*1c310*/  IMAD.MOV.U32 R15, RZ, RZ, R117 ;  /* 0x000000ffff0f7224 */ /* 0x000fe200078e0075 */
[----:B-1----:R-:W-:Y:S01]  /*1c320*/  MOV R16, R145 ;  /* 0x0000009100107202 */ /* 0x002fe20000000f00 */
        /* <DEDUP_REMOVED lines=40> */
[----:B------:R-:W-:Y:S01]  /*1c5b0*/  IMAD.MOV.U32 R57, RZ, RZ, R120 ;  /* 0x000000ffff397224 */ /* 0x000fe200078e0078 */
[----:B--2---:R-:W-:Y:S01]  /*1c5c0*/  MOV R67, R104 ;  /* 0x0000006800437202 */ /* 0x004fe20000000f00 */
[----:B---3--:R-:W-:Y:S02]  /*1c5d0*/  IMAD.MOV.U32 R66, RZ, RZ, R100 ;  /* 0x000000ffff427224 */ /* 0x008fe400078e0064 */
[----:B----4-:R-:W-:Y:S01]  /*1c5e0*/  IMAD.MOV.U32 R65, RZ, RZ, R96 ;  /* 0x000000ffff417224 */ /* 0x010fe200078e0060 */
[----:B-----5:R-:W-:Y:S01]  /*1c5f0*/  MOV R64, R92 ;  /* 0x0000005c00407202 */ /* 0x020fe20000000f00 */
[----:B------:R-:W-:Y:S02]  /*1c600*/  IMAD.MOV.U32 R63, RZ, RZ, R112 ;  /* 0x000000ffff3f7224 */ /* 0x000fe400078e0070 */
[----:B------:R-:W-:Y:S01]  /*1c610*/  IMAD.MOV.U32 R62, RZ, RZ, R108 ;  /* 0x000000ffff3e7224 */ /* 0x000fe200078e006c */
[----:B------:R-:W-:Y:S01]  /*1c620*/  MOV R61, R84 ;  /* 0x00000054003d7202 */ /* 0x000fe20000000f00 */
[----:B------:R-:W-:-:S02]  /*1c630*/  IMAD.MOV.U32 R60, RZ, RZ, R88 ;  /* 0x000000ffff3c7224 */ /* 0x000fc400078e0058 */
[----:B------:R-:W-:Y:S01]  /*1c640*/  IMAD.MOV.U32 R59, RZ, RZ, R128 ;  /* 0x000000ffff3b7224 */ /* 0x000fe200078e0080 */
[----:B------:R-:W-:-:S04]  /*1c650*/  MOV R58, R124 ;  /* 0x0000007c003a7202 */ /* 0x000fc80000000f00 */
[----:B------:R2:W-:Y:S03]  /*1c660*/  STTM.x64 tmem[UR11+0x140], R4 ;  /* 0x00014004000079ed */ /* 0x0005e6000834000b */
.L_x_6:
[----:B--2---:R-:W2:Y:S04]  /*1c670*/  LDL.LU.64 R10, [R1+0x178] ;  /* 0x00017800010a7983 */ /* 0x004ea80000300a00 */
[----:B------:R-:W3:Y:S04]  /*1c680*/  LDL.LU.64 R8, [R1+0x1d0] ;  /* 0x0001d00001087983 */ /* 0x000ee80000300a00 */
[----:B------:R-:W4:Y:S04]  /*1c690*/  LDL.LU.64 R30, [R1+0x1b0] ;  /* 0x0001b000011e7983 */ /* 0x000f280000300a00 */
[----:B------:R-:W5:Y:S04]  /*1c6a0*/  LDL.LU.64 R26, [R1+0x198] ;  /* 0x00019800011a7983 */ /* 0x000f680000300a00 */
[----:B------:R-:W2:Y:S04]  /*1c6b0*/  LDL.LU.64 R20, [R1+0x190] ;  /* 0x0001900001147983 */ /* 0x000ea80000300a00 */
[----:B------:R-:W2:Y:S04]  /*1c6c0*/  LDL.LU.64 R14, [R1+0x1b8] ;  /* 0x0001b800010e7983 */ /* 0x000ea80000300a00 */
[----:B------:R-:W2:Y:S04]  /*1c6d0*/  LDL.LU.64 R28, [R1+0x1d8] ;  /* 0x0001d800011c7983 */ /* 0x000ea80000300a00 */
[----:B------:R-:W2:Y:S04]  /*1c6e0*/  LDL.LU.64 R6, [R1+0x1f8] ;  /* 0x0001f80001067983 */ /* 0x000ea80000300a00 */
[----:B-1----:R-:W2:Y:S04]  /*1c6f0*/  LDL.LU.64 R16, [R1+0x180] ;  /* 0x0001800001107983 */ /* 0x002ea80000300a00 */
[----:B------:R-:W2:Y:S04]  /*1c700*/  LDL.LU.64 R4, [R1+0x160] ;  /* 0x0001600001047983 */ /* 0x000ea80000300a00 */
[----:B------:R-:W2:Y:S04]  /*1c710*/  LDL.LU.64 R18, [R1+0x230] ;  /* 0x0002300001127983 */ /* 0x000ea80000300a00 */
[----:B------:R-:W2:Y:S04]  /*1c720*/  LDL.LU.64 R24, [R1+0x210] ;  /* 0x0002100001187983 */ /* 0x000ea80000300a00 */
[----:B------:R-:W2:Y:S04]  /*1c730*/  LDL.LU.64 R12, [R1+0x1f0] ;  /* 0x0001f000010c7983 */ /* 0x000ea80000300a00 */
[----:B------:R-:W2:Y:S04]  /*1c740*/  LDL.LU.64 R32, [R1+0x238] ;  /* 0x0002380001207983 */ /* 0x000ea80000300a00 */
[----:B------:R-:W3:Y:S04]  /*1c750*/  LDL.LU.64 R22, [R1+0x218] ;  /* 0x0002180001167983 */ /* 0x000ee80000300a00 */
[----:B------:R-:W3:Y:S04]  /*1c760*/  LDL.LU.64 R46, [R1+0x248] ;  /* 0x00024800012e7983 */ /* 0x000ee80000300a00 */
[----:B------:R-:W4:Y:S04]  /*1c770*/  LDL.LU.64 R40, [R1+0x228] ;  /* 0x0002280001287983 */ /* 0x000f280000300a00 */
[----:B------:R-:W5:Y:S04]  /*1c780*/  LDL.LU.64 R34, [R1+0x208] ;  /* 0x0002080001227983 */ /* 0x000f680000300a00 */
[----:B------:R-:W5:Y:S01]  /*1c790*/  LDL.LU.64 R62, [R1+0x1e8] ;  /* 0x0001e800013e7983 */ /* 0x000f620000300a00 */
[----:B------:R-:W-:-:S02]  /*1c7a0*/  USHF.R.S32.HI UR13, URZ, 0x1f, UR5 ;  /* 0x0000001fff0d7899 */ /* 0x000fc40008011405 */
[----:B------:R-:W-:Y:S01]  /*1c7b0*/  USHF.L.U32 UR12, UR5, 0x2, URZ ;  /* 0x00000002050c7899 */ /* 0x000fe200080006ff */
[----:B------:R-:W5:Y:S01]  /*1c7c0*/  LDL.LU.64 R60, [R1+0x1c8] ;  /* 0x0001c800013c7983 */ /* 0x000f620000300a00 */
[----:B------:R-:W-:-:S03]  /*1c7d0*/  USHF.L.U64.HI UR13, UR5, 0x2, UR13 ;  /* 0x00000002050d7899 */ /* 0x000fc6000801020d */
[----:B------:R-:W5:Y:S04]  /*1c7e0*/  LDL.LU.64 R54, [R1+0x1a8] ;  /* 0x0001a80001367983 */ /* 0x000f680000300a00 */
[----:B------:R-:W5:Y:S01]  /*1c7f0*/  LDL.LU.64 R42, [R1+0x188] ;  /* 0x00018800012a7983 */ /* 0x000f620000300a00 */
[----:B--2---:R-:W-:Y:S02]  /*1c800*/  IMAD.MOV.U32 R36, RZ, RZ, R32 ;  /* 0x000000ffff247224 */ /* 0x004fe400078e0020 */
[----:B------:R-:W-:Y:S01]  /*1c810*/  IMAD.MOV.U32 R37, RZ, RZ, R33 ;  /* 0x000000ffff257224 */ /* 0x000fe200078e0021 */
[----:B---3--:R-:W-:Y:S02]  /*1c820*/  IADD3 R44, P2, PT, R46, UR12, RZ ;  /* 0x0000000c2e2c7c10 */ /* 0x008fe4000ff5e0ff */
[----:B----4-:R-:W-:-:S02]  /*1c830*/  IADD3 R38, P3, PT, R40, UR12, RZ ;  /* 0x0000000c28267c10 */ /* 0x010fc4000ff7e0ff */
[----:B------:R-:W-:Y:S02]  /*1c840*/  IADD3.X R45, PT, PT, R47, UR13, RZ, P2, !PT ;  /* 0x0000000d2f2d7c10 */ /* 0x000fe400097fe4ff */
[----:B-----5:R-:W-:Y:S02]  /*1c850*/  IADD3 R32, P4, PT, R34, UR12, RZ ;  /* 0x0000000c22207c10 */ /* 0x020fe4000ff9e0ff */
[----:B------:R-:W-:Y:S02]  /*1c860*/  IADD3.X R39, PT, PT, R41, UR13, RZ, P3, !PT ;  /* 0x0000000d29277c10 */ /* 0x000fe40009ffe4ff */
[----:B------:R-:W-:Y:S01]  /*1c870*/  IADD3.X R33, PT, PT, R35, UR13, RZ, P4, !PT ;  /* 0x0000000d23217c10 */ /* 0x000fe2000a7fe4ff */
[----:B------:R-:W-:Y:S04]  /*1c880*/  STL.64 [R1+0xaf8], R44 ;  /* 0x000af82c01007387 */ /* 0x000fe80000100a00 */
[----:B------:R-:W-:Y:S04]  /*1c890*/  STL.64 [R1+0xb18], R38 ;  /* 0x000b182601007387 */ /* 0x000fe80000100a00 */
[----:B------:R1:W-:Y:S04]  /*1c8a0*/  STL.64 [R1+0xb38], R32 ;  /* 0x000b382001007387 */ /* 0x0003e80000100a00 */
[----:B------:R-:W2:Y:S04]  /*1c8b0*/  LDL.LU.64 R56, [R1+0x170] ;  /* 0x0001700001387983 */ /* 0x000ea80000300a00 */
[----:B------:R-:W3:Y:S04]  /*1c8c0*/  LDL.LU.64 R52, [R1+0x240] ;  /* 0x0002400001347983 */ /* 0x000ee80000300a00 */
[----:B------:R-:W4:Y:S04]  /*1c8d0*/  LDL.LU.64 R46, [R1+0x220] ;  /* 0x00022000012e7983 */ /* 0x000f280000300a00 */
[----:B-1----:R-:W5:Y:S01]  /*1c8e0*/  LDL.LU.64 R32, [R1+0x200] ;  /* 0x0002000001207983 */ /* 0x002f620000300a00 */
[----:B------:R-:W-:-:S03]  /*1c8f0*/  IADD3 R40, P2, PT, R62, UR12, RZ ;  /* 0x0000000c3e287c10 */ /* 0x000fc6000ff5e0ff */
[----:B------:R-:W5:Y:S04]  /*1c900*/  LDL.LU.64 R48, [R1+0x1e0] ;  /* 0x0001e00001307983 */ /* 0x000f680000300a00 */
[----:B------:R-:W5:Y:S01]  /*1c910*/  LDL.LU.64 R44, [R1+0x1c0] ;  /* 0x0001c000012c7983 */ /* 0x000f620000300a00 */
[----:B------:R-:W-:-:S03]  /*1c920*/  IADD3.X R41, PT, PT, R63, UR13, RZ, P2, !PT ;  /* 0x0000000d3f297c10 */ /* 0x000fc600097fe4ff */
[----:B------:R-:W5:Y:S04]  /*1c930*/  LDL.LU.64 R38, [R1+0x1a0] ;  /* 0x0001a00001267983 */ /* 0x000f680000300a00 */
[----:B------:R1:W-:Y:S04]  /*1c940*/  STL.64 [R1+0xb58], R40 ;  /* 0x000b582801007387 */ /* 0x0003e80000100a00 */
[----:B-1----:R-:W5:Y:S01]  /*1c950*/  LDL.LU.64 R40, [R1+0x168] ;  /* 0x0001680001287983 */ /* 0x002f620000300a00 */
[----:B------:R-:W-:Y:S02]  /*1c960*/  IADD3 R58, P3, PT, R60, UR12, RZ ;  /* 0x0000000c3c3a7c10 */ /* 0x000fe4000ff7e0ff */
[----:B------:R-:W-:-:S02]  /*1c970*/  IADD3 R50, P4, PT, R54, UR12, RZ ;  /* 0x0000000c36327c10 */ /* 0x000fc4000ff9e0ff */
[----:B------:R-:W-:Y:S02]  /*1c980*/  IADD3 R34, P5, PT, R42, UR12, RZ ;  /* 0x0000000c2a227c10 */ /* 0x000fe4000ffbe0ff */
[----:B------:R-:W-:Y:S02]  /*1c990*/  IADD3.X R59, PT, PT, R61, UR13, RZ, P3, !PT ;  /* 0x0000000d3d3b7c10 */ /* 0x000fe40009ffe4ff */
[----:B------:R-:W-:Y:S02]  /*1c9a0*/  IADD3.X R51, PT, PT, R55, UR13, RZ, P4, !PT ;  /* 0x0000000d37337c10 */ /* 0x000fe4000a7fe4ff */
[----:B------:R-:W-:Y:S01]  /*1c9b0*/  IADD3.X R35, PT, PT, R43, UR13, RZ, P5, !PT ;  /* 0x0000000d2b237c10 */ /* 0x000fe2000affe4ff */
[----:B------:R-:W-:Y:S04]  /*1c9c0*/  STL.64 [R1+0xb70], R58 ;  /* 0x000b703a01007387 */ /* 0x000fe80000100a00 */
[----:B------:R-:W-:Y:S04]  /*1c9d0*/  STL.64 [R1+0xb88], R50 ;  /* 0x000b883201007387 */ /* 0x000fe80000100a00 */
[----:B------:R1:W-:Y:S02]  /*1c9e0*/  STL.64 [R1+0xba0], R34 ;  /* 0x000ba02201007387 */ /* 0x0003e40000100a00 */
[----:B-1----:R-:W-:Y:S01]  /*1c9f0*/  MOV R34, R30 ;  /* 0x0000001e00227202 */ /* 0x002fe20000000f00 */
[----:B------:R-:W-:-:S02]  /*1ca00*/  IMAD.MOV.U32 R30, RZ, RZ, R28 ;  /* 0x000000ffff1e7224 */ /* 0x000fc400078e001c */
[----:B------:R-:W-:Y:S01]  /*1ca10*/  IMAD.MOV.U32 R35, RZ, RZ, R31 ;  /* 0x000000ffff237224 */ /* 0x000fe200078e001f */
[----:B------:R-:W-:Y:S02]  /*1ca20*/  MOV R31, R29 ;  /* 0x0000001d001f7202 */ /* 0x000fe40000000f00 */
[----:B--2---:R-:W-:Y:S02]  /*1ca30*/  IADD3 R54, P5, PT, R56, UR12, RZ ;  /* 0x0000000c38367c10 */ /* 0x004fe4000ffbe0ff */
[----:B---3--:R-:W-:Y:S02]  /*1ca40*/  IADD3 R50, P2, PT, R52, UR12, RZ ;  /* 0x0000000c34327c10 */ /* 0x008fe4000ff5e0ff */
[----:B------:R-:W-:Y:S02]  /*1ca50*/  IADD3.X R55, PT, PT, R57, UR13, RZ, P5, !PT ;  /* 0x0000000d39377c10 */ /* 0x000fe4000affe4ff */
[----:B----4-:R-:W-:Y:S02]  /*1ca60*/  IADD3 R42, P3, PT, R46, UR12, RZ ;  /* 0x0000000c2e2a7c10 */ /* 0x010fe4000ff7e0ff */
[----:B------:R-:W-:-:S02]  /*1ca70*/  IADD3.X R51, PT, PT, R53, UR13, RZ, P2, !PT ;  /* 0x0000000d35337c10 */ /* 0x000fc400097fe4ff */
[----:B-----5:R-:W-:Y:S02]  /*1ca80*/  IADD3 R28, P4, PT, R32, UR12, RZ ;  /* 0x0000000c201c7c10 */ /* 0x020fe4000ff9e0ff */
[----:B------:R-:W-:Y:S01]  /*1ca90*/  IADD3.X R43, PT, PT, R47, UR13, RZ, P3, !PT ;  /* 0x0000000d2f2b7c10 */ /* 0x000fe20009ffe4ff */
[----:B------:R-:W-:Y:S01]  /*1caa0*/  STL.64 [R1+0xbb0], R54 ;  /* 0x000bb03601007387 */ /* 0x000fe20000100a00 */
[----:B------:R-:W-:Y:S02]  /*1cab0*/  IADD3.X R29, PT, PT, R33, UR13, RZ, P4, !PT ;  /* 0x0000000d211d7c10 */ /* 0x000fe4000a7fe4ff */
[----:B------:R-:W-:Y:S01]  /*1cac0*/  IADD3 R46, P2, PT, R48, UR12, RZ ;  /* 0x0000000c302e7c10 */ /* 0x000fe2000ff5e0ff */
[----:B------:R-:W-:Y:S04]  /*1cad0*/  STL.64 [R1+0xae0], R50 ;  /* 0x000ae03201007387 */ /* 0x000fe80000100a00 */
[----:B------:R1:W-:Y:S01]  /*1cae0*/  STL.64 [R1+0xb00], R42 ;  /* 0x000b002a01007387 */ /* 0x0003e20000100a00 */
[----:B------:R-:W-:-:S03]  /*1caf0*/  IADD3 R32, P4, PT, R38, UR12, RZ ;  /* 0x0000000c26207c10 */ /* 0x000fc6000ff9e0ff */
[----:B------:R2:W-:Y:S01]  /*1cb00*/  STL.64 [R1+0xb20], R28 ;  /* 0x000b201c01007387 */ /* 0x0005e20000100a00 */
[----:B------:R-:W-:Y:S02]  /*1cb10*/  IADD3.X R47, PT, PT, R49, UR13, RZ, P2, !PT ;  /* 0x0000000d312f7c10 */ /* 0x000fe400097fe4ff */
[----:B------:R-:W-:Y:S02]  /*1cb20*/  IADD3.X R33, PT, PT, R39, UR13, RZ, P4, !PT ;  /* 0x0000000d27217c10 */ /* 0x000fe4000a7fe4ff */
[----:B-1----:R-:W-:Y:S01]  /*1cb30*/  IADD3 R42, P3, PT, R44, UR12, RZ ;  /* 0x0000000c2c2a7c10 */ /* 0x002fe2000ff7e0ff */
[----:B--2---:R-:W-:Y:S01]  /*1cb40*/  IMAD.MOV.U32 R28, RZ, RZ, R4 ;  /* 0x000000ffff1c7224 */ /* 0x004fe200078e0004 */
[----:B------:R-:W-:Y:S02]  /*1cb50*/  IADD3 R4, P5, PT, R16, UR12, RZ ;  /* 0x0000000c10047c10 */ /* 0x000fe4000ffbe0ff */
[----:B------:R-:W-:Y:S01]  /*1cb60*/  IADD3.X R43, PT, PT, R45, UR13, RZ, P3, !PT ;  /* 0x0000000d2d2b7c10 */ /* 0x000fe20009ffe4ff */
[----:B------:R-:W-:Y:S01]  /*1cb70*/  IMAD.MOV.U32 R29, RZ, RZ, R5 ;  /* 0x000000ffff1d7224 */ /* 0x000fe200078e0005 */
[----:B------:R-:W-:Y:S01]  /*1cb80*/  IADD3.X R5, PT, PT, R17, UR13, RZ, P5, !PT ;  /* 0x0000000d11057c10 */ /* 0x000fe2000affe4ff */
[----:B------:R-:W-:Y:S01]  /*1cb90*/  STL.64 [R1+0xb40], R46 ;  /* 0x000b402e01007387 */ /* 0x000fe20000100a00 */
[----:B------:R-:W-:-:S02]  /*1cba0*/  IADD3 R16, P3, PT, R22, UR12, RZ ;  /* 0x0000000c16107c10 */ /* 0x000fc4000ff7e0ff */
[----:B------:R-:W-:Y:S01]  /*1cbb0*/  IADD3 R38, P5, PT, R40, UR12, RZ ;  /* 0x0000000c28267c10 */ /* 0x000fe2000ffbe0ff */
[----:B------:R-:W-:Y:S01]  /*1cbc0*/  STL.64 [R1+0xb60], R42 ;  /* 0x000b602a01007387 */ /* 0x000fe20000100a00 */
[----:B------:R-:W-:-:S03]  /*1cbd0*/  IADD3.X R17, PT, PT, R23, UR13, RZ, P3, !PT ;  /* 0x0000000d17117c10 */ /* 0x000fc60009ffe4ff */
[----:B------:R1:W-:Y:S01]  /*1cbe0*/  STL.64 [R1+0xb78], R32 ;  /* 0x000b782001007387 */ /* 0x0003e20000100a00 */
[----:B------:R-:W-:-:S03]  /*1cbf0*/  IADD3.X R39, PT, PT, R41, UR13, RZ, P5, !PT ;  /* 0x0000000d29277c10 */ /* 0x000fc6000affe4ff */
[----:B------:R2:W-:Y:S01]  /*1cc00*/  STL.64 [R1+0xb90], R4 ;  /* 0x000b900401007387 */ /* 0x0005e20000100a00 */
[----:B-1----:R-:W-:Y:S02]  /*1cc10*/  IADD3 R32, P2, PT, R36, UR12, RZ ;  /* 0x0000000c24207c10 */ /* 0x002fe4000ff5e0ff */
[----:B--2---:R-:W-:Y:S02]  /*1cc20*/  IADD3 R4, P4, PT, R6, UR12, RZ ;  /* 0x0000000c06047c10 */ /* 0x004fe4000ff9e0ff */
[----:B------:R-:W-:Y:S02]  /*1cc30*/  IADD3 R6, P3, PT, R14, UR12, RZ ;  /* 0x0000000c0e067c10 */ /* 0x000fe4000ff7e0ff */
[----:B------:R-:W-:Y:S02]  /*1cc40*/  IADD3.X R33, PT, PT, R37, UR13, RZ, P2, !PT ;  /* 0x0000000d25217c10 */ /* 0x000fe400097fe4ff */
[----:B------:R-:W-:Y:S01]  /*1cc50*/  IADD3.X R5, PT, PT, R7, UR13, RZ, P4, !PT ;  /* 0x0000000d07057c10 */ /* 0x000fe2000a7fe4ff */
[----:B------:R-:W-:Y:S01]  /*1cc60*/  STL.64 [R1+0xba8], R38 ;  /* 0x000ba82601007387 */ /* 0x000fe20000100a00 */
[----:B------:R-:W-:-:S02]  /*1cc70*/  IADD3.X R7, PT, PT, R15, UR13, RZ, P3, !PT ;  /* 0x0000000d0f077c10 */ /* 0x000fc40009ffe4ff */
[----:B------:R-:W-:Y:S01]  /*1cc80*/  IADD3 R22, P2, PT, R30, UR12, RZ ;  /* 0x0000000c1e167c10 */ /* 0x000fe2000ff5e0ff */
[----:B------:R-:W-:Y:S04]  /*1cc90*/  STL.64 [R1+0xad0], R32 ;  /* 0x000ad02001007387 */ /* 0x000fe80000100a00 */
[----:B------:R-:W-:Y:S01]  /*1cca0*/  STL.64 [R1+0xae8], R16 ;  /* 0x000ae81001007387 */ /* 0x000fe20000100a00 */
[----:B------:R-:W-:-:S03]  /*1ccb0*/  IADD3.X R23, PT, PT, R31, UR13, RZ, P2, !PT ;  /* 0x0000000d1f177c10 */ /* 0x000fc600097fe4ff */
[----:B------:R-:W-:Y:S04]  /*1ccc0*/  STL.64 [R1+0xb08], R4 ;  /* 0x000b080401007387 */ /* 0x000fe80000100a00 */
[----:B------:R1:W-:Y:S04]  /*1ccd0*/  STL.64 [R1+0xb48], R6 ;  /* 0x000b480601007387 */ /* 0x0003e80000100a00 */
[----:B-1----:R-:W2:Y:S04]  /*1cce0*/  LDL.LU.64 R6, [R1+0xab8] ;  /* 0x000ab80001067983 */ /* 0x002ea80000300a00 */
[----:B------:R1:W-:Y:S04]  /*1ccf0*/  STL.64 [R1+0xb28], R22 ;  /* 0x000b281601007387 */ /* 0x0003e80000100a00 */
[----:B------:R-:W3:Y:S04]  /*1cd00*/  LDL.LU.64 R32, [R1+0xa48] ;  /* 0x000a480001207983 */ /* 0x000ee80000300a00 */
[----:B-1----:R-:W4:Y:S04]  /*1cd10*/  LDL.LU.64 R22, [R1+0xa28] ;  /* 0x000a280001167983 */ /* 0x002f280000300a00 */
[----:B------:R-:W5:Y:S01]  /*1cd20*/  LDL.LU.64 R14, [R1+0xa20] ;  /* 0x000a2000010e7983 */ /* 0x000f620000300a00 */
[----:B------:R-:W-:-:S02]  /*1cd30*/  IADD3 R16, P4, PT, R26, UR12, RZ ;  /* 0x0000000c1a107c10 */ /* 0x000fc4000ff9e0ff */
[----:B------:R-:W-:Y:S02]  /*1cd40*/  IADD3 R4, P5, PT, R10, UR12, RZ ;  /* 0x0000000c0a047c10 */ /* 0x000fe4000ffbe0ff */
[----:B------:R-:W-:Y:S02]  /*1cd50*/  IADD3 R10, P2, PT, R18, UR12, RZ ;  /* 0x0000000c120a7c10 */ /* 0x000fe4000ff5e0ff */
[----:B------:R-:W-:Y:S02]  /*1cd60*/  IADD3.X R17, PT, PT, R27, UR13, RZ, P4, !PT ;  /* 0x0000000d1b117c10 */ /* 0x000fe4000a7fe4ff */
[----:B------:R-:W-:Y:S02]  /*1cd70*/  IADD3.X R5, PT, PT, R11, UR13, RZ, P5, !PT ;  /* 0x0000000d0b057c10 */ /* 0x000fe4000affe4ff */
[----:B------:R-:W-:Y:S02]  /*1cd80*/  IADD3 R26, P5, PT, R28, UR12, RZ ;  /* 0x0000000c1c1a7c10 */ /* 0x000fe4000ffbe0ff */
[----:B------:R-:W-:Y:S01]  /*1cd90*/  IADD3.X R11, PT, PT, R19, UR13, RZ, P2, !PT ;  /* 0x0000000d130b7c10 */ /* 0x000fe200097fe4ff */
[----:B------:R-:W-:Y:S01]  /*1cda0*/  STL.64 [R1+0xb68], R16 ;  /* 0x000b681001007387 */ /* 0x000fe20000100a00 */
[----:B------:R-:W-:-:S03]  /*1cdb0*/  IADD3.X R27, PT, PT, R29, UR13, RZ, P5, !PT ;  /* 0x0000000d1d1b7c10 */ /* 0x000fc6000affe4ff */
[----:B------:R1:W-:Y:S04]  /*1cdc0*/  STL.64 [R1+0xb80], R4 ;  /* 0x000b800401007387 */ /* 0x0003e80000100a00 */
[----:B------:R1:W-:Y:S02]  /*1cdd0*/  STL.64 [R1+0xac8], R10 ;  /* 0x000ac80a01007387 */ /* 0x0003e40000100a00 */
[----:B-1----:R-:W-:Y:S02]  /*1cde0*/  IADD3 R4, P4, PT, R12, UR12, RZ ;  /* 0x0000000c0c047c10 */ /* 0x002fe4000ff9e0ff */
[----:B------:R-:W3:Y:S02]  /*1cdf0*/  LDL.LU.64 R10, [R1+0xa18] ;  /* 0x000a1800010a7983 */ /* 0x000ee40000300a00 */
[----:B------:R-:W-:-:S02]  /*1ce00*/  IADD3.X R5, PT, PT, R13, UR13, RZ, P4, !PT ;  /* 0x0000000d0d057c10 */ /* 0x000fc4000a7fe4ff */
[----:B------:R1:W-:Y:S01]  /*1ce10*/  STL.64 [R1+0xb98], R26 ;  /* 0x000b981a01007387 */ /* 0x0003e20000100a00 */
[----:B------:R-:W-:-:S03]  /*1ce20*/  IADD3 R16, P3, PT, R24, UR12, RZ ;  /* 0x0000000c18107c10 */ /* 0x000fc6000ff7e0ff */
[----:B------:R-:W3:Y:S01]  /*1ce30*/  LDL.LU.64 R30, [R1+0xa10] ;  /* 0x000a1000011e7983 */ /* 0x000ee20000300a00 */
[----:B------:R-:W-:-:S03]  /*1ce40*/  IADD3.X R17, PT, PT, R25, UR13, RZ, P3, !PT ;  /* 0x0000000d19117c10 */ /* 0x000fc60009ffe4ff */
[----:B-1----:R-:W3:Y:S04]  /*1ce50*/  LDL.LU.64 R26, [R1+0xa08] ;  /* 0x000a0800011a7983 */ /* 0x002ee80000300a00 */
[----:B------:R-:W3:Y:S04]  /*1ce60*/  LDL.LU.64 R18, [R1+0xa00] ;  /* 0x000a000001127983 */ /* 0x000ee80000300a00 */
[----:B------:R1:W-:Y:S01]  /*1ce70*/  STL.64 [R1+0xaf0], R4 ;  /* 0x000af00401007387 */ /* 0x0003e20000100a00 */
[----:B------:R-:W-:Y:S01]  /*1ce80*/  USHF.R.S32.HI UR15, URZ, 0x1f, UR4 ;  /* 0x0000001fff0f7899 */ /* 0x000fe20008011404 */
[----:B------:R-:W-:-:S02]  /*1ce90*/  IADD3 R28, P3, PT, R34, UR12, RZ ;  /* 0x0000000c221c7c10 */ /* 0x000fc4000ff7e0ff */
[----:B------:R1:W-:Y:S01]  /*1cea0*/  STL.64 [R1+0xad8], R16 ;  /* 0x000ad81001007387 */ /* 0x0003e20000100a00 */
[----:B------:R-:W-:Y:S01]  /*1ceb0*/  USHF.L.U32 UR14, UR4, 0x2, URZ ;  /* 0x00000002040e7899 */ /* 0x000fe200080006ff */
[----:B-1----:R-:W-:-:S04]  /*1cec0*/  IADD3 R4, P2, PT, R8, UR12, RZ ;  /* 0x0000000c08047c10 */ /* 0x002fc8000ff5e0ff */
[----:B------:R-:W-:Y:S02]  /*1ced0*/  IADD3.X R5, PT, PT, R9, UR13, RZ, P2, !PT ;  /* 0x0000000d09057c10 */ /* 0x000fe400097fe4ff */
[----:B------:R-:W3:Y:S01]  /*1cee0*/  LDL.LU.64 R8, [R1+0x9f8] ;  /* 0x0009f80001087983 */ /* 0x000ee20000300a00 */
[----:B------:R-:W-:Y:S01]  /*1cef0*/  IADD3 R12, P4, PT, R20, UR12, RZ ;  /* 0x0000000c140c7c10 */ /* 0x000fe2000ff9e0ff */
[----:B------:R-:W-:Y:S01]  /*1cf00*/  USHF.L.U64.HI UR15, UR4, 0x2, UR15 ;  /* 0x00000002040f7899 */ /* 0x000fe2000801020f */
[----:B------:R-:W-:Y:S01]  /*1cf10*/  IADD3.X R29, PT, PT, R35, UR13, RZ, P3, !PT ;  /* 0x0000000d231d7c10 */ /* 0x000fe20009ffe4ff */
[----:B------:R-:W3:Y:S01]  /*1cf20*/  LDL.LU.64 R24, [R1+0x9f0] ;  /* 0x0009f00001187983 */ /* 0x000ee20000300a00 */
[----:B------:R-:W-:-:S03]  /*1cf30*/  IADD3.X R13, PT, PT, R21, UR13, RZ, P4, !PT ;  /* 0x0000000d150d7c10 */ /* 0x000fc6000a7fe4ff */
[----:B------:R-:W3:Y:S04]  /*1cf40*/  LDL.LU.64 R16, [R1+0x9e8] ;  /* 0x0009e80001107983 */ /* 0x000ee80000300a00 */
[----:B------:R1:W-:Y:S04]  /*1cf50*/  STL.64 [R1+0xb10], R4 ;  /* 0x000b100401007387 */ /* 0x0003e80000100a00 */
[----:B-1----:R-:W3:Y:S04]  /*1cf60*/  LDL.LU.64 R4, [R1+0x9e0] ;  /* 0x0009e00001047983 */ /* 0x002ee80000300a00 */
[----:B------:R1:W-:Y:S04]  /*1cf70*/  STL.64 [R1+0xb30], R28 ;  /* 0x000b301c01007387 */ /* 0x0003e80000100a00 */
[----:B------:R1:W-:Y:S01]  /*1cf80*/  STL.64 [R1+0xb50], R12 ;  /* 0x000b500c01007387 */ /* 0x0003e20000100a00 */
[----:B--2---:R-:W-:-:S04]  /*1cf90*/  IADD3 R68, P2, PT, R6, UR14, RZ ;  /* 0x0000000e06447c10 */ /* 0x004fc8000ff5e0ff */
[----:B------:R-:W-:Y:S02]  /*1cfa0*/  IADD3.X R69, PT, PT, R7, UR15, RZ, P2, !PT ;  /* 0x0000000f07457c10 */ /* 0x000fe400097fe4ff */
[----:B------:R-:W2:Y:S04]  /*1cfb0*/  LDL.LU.64 R6, [R1+0x9d8] ;  /* 0x0009d80001067983 */ /* 0x000ea80000300a00 */
[----:B-1----:R-:W2:Y:S04]  /*1cfc0*/  LDL.LU.64 R28, [R1+0x9d0] ;  /* 0x0009d000011c7983 */ /* 0x002ea80000300a00 */
[----:B------:R-:W2:Y:S04]  /*1cfd0*/  LDL.LU.64 R20, [R1+0x9c8] ;  /* 0x0009c80001147983 */ /* 0x000ea80000300a00 */
[----:B------:R-:W2:Y:S01]  /*1cfe0*/  LDL.LU.64 R12, [R1+0x9c0] ;  /* 0x0009c000010c7983 */ /* 0x000ea20000300a00 */
[----:B-----5:R-:W-:-:S04]  /*1cff0*/  IADD3 R74, P5, PT, R14, UR14, RZ ;  /* 0x0000000e0e4a7c10 */ /* 0x020fc8000ffbe0ff */
[----:B------:R-:W-:Y:S02]  /*1d000*/  IADD3.X R75, PT, PT, R15, UR15, RZ, P5, !PT ;  /* 0x0000000f0f4b7c10 */ /* 0x000fe4000affe4ff */
[----:B------:R-:W5:Y:S01]  /*1d010*/  LDL.LU.64 R14, [R1+0x9b8] ;  /* 0x0009b800010e7983 */ /* 0x000f620000300a00 */
[----:B----4-:R-:W-:-:S03]  /*1d020*/  IADD3 R72, P4, PT, R22, UR14, RZ ;  /* 0x0000000e16487c10 */ /* 0x010fc6000ff9e0ff */
[----:B------:R-:W4:Y:S01]  /*1d030*/  LDL.LU.64 R36, [R1+0x9b0] ;  /* 0x0009b00001247983 */ /* 0x000f220000300a00 */
[----:B------:R-:W-:-:S03]  /*1d040*/  IADD3.X R73, PT, PT, R23, UR15, RZ, P4, !PT ;  /* 0x0000000f17497c10 */ /* 0x000fc6000a7fe4ff */
[----:B------:R-:W4:Y:S01]  /*1d050*/  LDL.LU.64 R22, [R1+0x9a8] ;  /* 0x0009a80001167983 */ /* 0x000f220000300a00 */
[----:B---3--:R-:W-:Y:S02]  /*1d060*/  IADD3 R70, P3, PT, R32, UR14, RZ ;  /* 0x0000000e20467c10 */ /* 0x008fe4000ff7e0ff */
[----:B------:R-:W-:-:S04]  /*1d070*/  IADD3 R76, P2, PT, R10, UR14, RZ ;  /* 0x0000000e0a4c7c10 */ /* 0x000fc8000ff5e0ff */
[----:B------:R-:W-:Y:S02]  /*1d080*/  IADD3.X R77, PT, PT, R11, UR15, RZ, P2, !PT ;  /* 0x0000000f0b4d7c10 */ /* 0x000fe400097fe4ff */
[----:B------:R-:W3:Y:S01]  /*1d090*/  LDL.LU.64 R10, [R1+0x9a0] ;  /* 0x0009a000010a7983 */ /* 0x000ee20000300a00 */
[----:B------:R-:W-:Y:S02]  /*1d0a0*/  IADD3.X R71, PT, PT, R33, UR15, RZ, P3, !PT ;  /* 0x0000000f21477c10 */ /* 0x000fe40009ffe4ff */
[----:B------:R-:W-:-:S04]  /*1d0b0*/  IADD3 R88, P5, PT, R18, UR14, RZ ;  /* 0x0000000e12587c10 */ /* 0x000fc8000ffbe0ff */
[----:B------:R-:W-:Y:S02]  /*1d0c0*/  IADD3.X R89, PT, PT, R19, UR15, RZ, P5, !PT ;  /* 0x0000000f13597c10 */ /* 0x000fe4000affe4ff */
[----:B------:R-:W3:Y:S01]  /*1d0d0*/  LDL.LU.64 R18, [R1+0x998] ;  /* 0x0009980001127983 */ /* 0x000ee20000300a00 */
[----:B------:R-:W-:-:S03]  /*1d0e0*/  IADD3 R84, P4, PT, R26, UR14, RZ ;  /* 0x0000000e1a547c10 */ /* 0x000fc6000ff9e0ff */
[----:B------:R-:W3:Y:S01]  /*1d0f0*/  LDL.LU.64 R32, [R1+0x990] ;  /* 0x0009900001207983 */ /* 0x000ee20000300a00 */
[----:B------:R-:W-:-:S03]  /*1d100*/  IADD3.X R85, PT, PT, R27, UR15, RZ, P4, !PT ;  /* 0x0000000f1b557c10 */ /* 0x000fc6000a7fe4ff */
[----:B------:R-:W3:Y:S01]  /*1d110*/  LDL.LU.64 R26, [R1+0x970] ;  /* 0x00097000011a7983 */ /* 0x000ee20000300a00 */
[----:B------:R-:W-:-:S04]  /*1d120*/  IADD3 R140, P2, PT, R8, UR14, RZ ;  /* 0x0000000e088c7c10 */ /* 0x000fc8000ff5e0ff */
[----:B------:R-:W-:Y:S02]  /*1d130*/  IADD3.X R141, PT, PT, R9, UR15, RZ, P2, !PT ;  /* 0x0000000f098d7c10 */ /* 0x000fe400097fe4ff */
[----:B------:R-:W3:Y:S01]  /*1d140*/  LDL.LU.64 R8, [R1+0x940] ;  /* 0x0009400001087983 */ /* 0x000ee20000300a00 */
[----:B------:R-:W-:Y:S02]  /*1d150*/  IADD3 R172, P4, PT, R16, UR14, RZ ;  /* 0x0000000e10ac7c10 */ /* 0x000fe4000ff9e0ff */
[----:B------:R-:W-:Y:S02]  /*1d160*/  IADD3 R78, P3, PT, R30, UR14, RZ ;  /* 0x0000000e1e4e7c10 */ /* 0x000fe4000ff7e0ff */
[----:B------:R-:W-:Y:S02]  /*1d170*/  IADD3.X R173, PT, PT, R17, UR15, RZ, P4, !PT ;  /* 0x0000000f11ad7c10 */ /* 0x000fe4000a7fe4ff */
[----:B------:R-:W3:Y:S01]  /*1d180*/  LDL.LU.64 R16, [R1+0x760] ;  /* 0x0007600001107983 */ /* 0x000ee20000300a00 */
[----:B------:R-:W-:-:S02]  /*1d190*/  IADD3.X R79, PT, PT, R31, UR15, RZ, P3, !PT ;  /* 0x0000000f1f4f7c10 */ /* 0x000fc40009ffe4ff */
[----:B------:R-:W-:Y:S01]  /*1d1a0*/  IADD3 R156, P3, PT, R24, UR14, RZ ;  /* 0x0000000e189c7c10 */ /* 0x000fe2000ff7e0ff */
[----:B------:R-:W3:Y:S01]  /*1d1b0*/  LDL.LU.64 R34, [R1+0x720] ;  /* 0x0007200001227983 */ /* 0x000ee20000300a00 */
[----:B------:R-:W-:-:S04]  /*1d1c0*/  IADD3 R188, P5, PT, R4, UR14, RZ ;  /* 0x0000000e04bc7c10 */ /* 0x000fc8000ffbe0ff */
[----:B------:R-:W-:Y:S02]  /*1d1d0*/  IADD3.X R189, PT, PT, R5, UR15, RZ, P5, !PT ;  /* 0x0000000f05bd7c10 */ /* 0x000fe4000affe4ff */
[----:B------:R-:W-:Y:S02]  /*1d1e0*/  IADD3.X R157, PT, PT, R25, UR15, RZ, P3, !PT ;  /* 0x0000000f199d7c10 */ /* 0x000fe40009ffe4ff */
[----:B------:R-:W3:Y:S01]  /*1d1f0*/  LDL.LU.64 R24, [R1+0x6e0] ;  /* 0x0006e00001187983 */ /* 0x000ee20000300a00 */
[----:B--2---:R-:W-:-:S04]  /*1d200*/  IADD3 R204, P2, PT, R6, UR14, RZ ;  /* 0x0000000e06cc7c10 */ /* 0x004fc8000ff5e0ff */
[----:B------:R-:W-:Y:S02]  /*1d210*/  IADD3.X R205, PT, PT, R7, UR15, RZ, P2, !PT ;  /* 0x0000000f07cd7c10 */ /* 0x000fe400097fe4ff */
[----:B------:R-:W2:Y:S01]  /*1d220*/  LDL.LU.64 R6, [R1+0x698] ;  /* 0x0006980001067983 */ /* 0x000ea20000300a00 */
[----:B------:R-:W-:-:S04]  /*1d230*/  IADD3 R4, P5, PT, R12, UR14, RZ ;  /* 0x0000000e0c047c10 */ /* 0x000fc8000ffbe0ff */
[----:B------:R-:W-:Y:S02]  /*1d240*/  IADD3.X R5, PT, PT, R13, UR15, RZ, P5, !PT ;  /* 0x0000000f0d057c10 */ /* 0x000fe4000affe4ff */
[----:B-----5:R-:W-:-:S03]  /*1d250*/  IADD3 R12, P2, PT, R14, UR14, RZ ;  /* 0x0000000e0e0c7c10 */ /* 0x020fc6000ff5e0ff */
[----:B------:R-:W-:Y:S01]  /*1d260*/  STL.64 [R1], R4 ;  /* 0x0000000401007387 */ /* 0x000fe20000100a00 */
[----:B------:R-:W-:-:S03]  /*1d270*/  IADD3.X R13, PT, PT, R15, UR15, RZ, P2, !PT ;  /* 0x0000000f0f0d7c10 */ /* 0x000fc600097fe4ff */
[----:B------:R-:W5:Y:S01]  /*1d280*/  LDL.LU.64 R14, [R1+0x650] ;  /* 0x00065000010e7983 */ /* 0x000f620000300a00 */
[----:B------:R-:W-:Y:S02]  /*1d290*/  IADD3 R220, P3, PT, R28, UR14, RZ ;  /* 0x0000000e1cdc7c10 */ /* 0x000fe4000ff7e0ff */
[----:B------:R-:W-:Y:S01]  /*1d2a0*/  IADD3 R236, P4, PT, R20, UR14, RZ ;  /* 0x0000000e14ec7c10 */ /* 0x000fe2000ff9e0ff */
[----:B------:R-:W5:Y:S01]  /*1d2b0*/  LDL.LU.64 R38, [R1+0x420] ;  /* 0x0004200001267983 */ /* 0x000f620000300a00 */
[----:B------:R-:W-:Y:S02]  /*1d2c0*/  IADD3.X R221, PT, PT, R29, UR15, RZ, P3, !PT ;  /* 0x0000000f1ddd7c10 */ /* 0x000fe40009ffe4ff */
[----:B------:R-:W-:Y:S01]  /*1d2d0*/  IADD3.X R237, PT, PT, R21, UR15, RZ, P4, !PT ;  /* 0x0000000f15ed7c10 */ /* 0x000fe2000a7fe4ff */
[----:B------:R-:W5:Y:S01]  /*1d2e0*/  LDL.LU.64 R28, [R1+0x460] ;  /* 0x00046000011c7983 */ /* 0x000f620000300a00 */
[----:B----4-:R-:W-:Y:S02]  /*1d2f0*/  IADD3 R30, P3, PT, R36, UR14, RZ ;  /* 0x0000000e241e7c10 */ /* 0x010fe4000ff7e0ff */
[----:B------:R-:W-:-:S02]  /*1d300*/  IADD3 R20, P4, PT, R22, UR14, RZ ;  /* 0x0000000e16147c10 */ /* 0x000fc4000ff9e0ff */
[----:B------:R-:W-:Y:S01]  /*1d310*/  IADD3.X R31, PT, PT, R37, UR15, RZ, P3, !PT ;  /* 0x0000000f251f7c10 */ /* 0x000fe20009ffe4ff */
[----:B------:R1:W-:Y:S01]  /*1d320*/  STL.64 [R1+0x40], R12 ;  /* 0x0000400c01007387 */ /* 0x0003e20000100a00 */
[----:B------:R-:W-:-:S03]  /*1d330*/  IADD3.X R21, PT, PT, R23, UR15, RZ, P4, !PT ;  /* 0x0000000f17157c10 */ /* 0x000fc6000a7fe4ff */
[----:B-1----:R-:W4:Y:S01]  /*1d340*/  LDL.LU.64 R12, [R1+0x4a8] ;  /* 0x0004a800010c7983 */ /* 0x002f220000300a00 */
[----:B---3--:R-:W-:-:S04]  /*1d350*/  IADD3 R4, P5, PT, R10, UR14, RZ ;  /* 0x0000000e0a047c10 */ /* 0x008fc8000ffbe0ff */
[----:B------:R-:W-:Y:S01]  /*1d360*/  IADD3.X R5, PT, PT, R11, UR15, RZ, P5, !PT ;  /* 0x0000000f0b057c10 */ /* 0x000fe2000affe4ff */
[----:B------:R1:W-:Y:S04]  /*1d370*/  STL.64 [R1+0x80], R30 ;  /* 0x0000801e01007387 */ /* 0x0003e80000100a00 */
[----:B------:R3:W-:Y:S04]  /*1d380*/  STL.64 [R1+0xc0], R20 ;  /* 0x0000c01401007387 */ /* 0x0007e80000100a00 */
[----:B------:R1:W-:Y:S01]  /*1d390*/  STL.64 [R1+0x100], R4 ;  /* 0x0001000401007387 */ /* 0x0003e20000100a00 */
[----:B------:R-:W-:-:S04]  /*1d3a0*/  IADD3 R10, P2, PT, R18, UR14, RZ ;  /* 0x0000000e120a7c10 */ /* 0x000fc8000ff5e0ff */
[----:B------:R-:W-:Y:S02]  /*1d3b0*/  IADD3.X R11, PT, PT, R19, UR15, RZ, P2, !PT ;  /* 0x0000000f130b7c10 */ /* 0x000fe400097fe4ff */
[----:B------:R-:W4:Y:S01]  /*1d3c0*/  LDL.LU.64 R18, [R1+0x4f0] ;  /* 0x0004f00001127983 */ /* 0x000f220000300a00 */
[----:B-1----:R-:W-:Y:S02]  /*1d3d0*/  IADD3 R30, P3, PT, R32, UR14, RZ ;  /* 0x0000000e201e7c10 */ /* 0x002fe4000ff7e0ff */
[----:B---3--:R-:W-:Y:S01]  /*1d3e0*/  IADD3 R20, P4, PT, R26, UR14, RZ ;  /* 0x0000000e1a147c10 */ /* 0x008fe2000ff9e0ff */
[----:B------:R-:W3:Y:S01]  /*1d3f0*/  LDL.LU.64 R36, [R1+0x540] ;  /* 0x0005400001247983 */ /* 0x000ee20000300a00 */
[----:B------:R-:W-:Y:S02]  /*1d400*/  IADD3.X R31, PT, PT, R33, UR15, RZ, P3, !PT ;  /* 0x0000000f211f7c10 */ /* 0x000fe40009ffe4ff */
[----:B------:R-:W-:Y:S01]  /*1d410*/  IADD3.X R21, PT, PT, R27, UR15, RZ, P4, !PT ;  /* 0x0000000f1b157c10 */ /* 0x000fe2000a7fe4ff */
[----:B------:R-:W3:Y:S04]  /*1d420*/  LDL.LU.64 R22, [R1+0x580] ;  /* 0x0005800001167983 */ /* 0x000ee80000300a00 */
[----:B------:R1:W-:Y:S01]  /*1d430*/  STL.64 [R1+0x2c8], R10 ;  /* 0x0002c80a01007387 */ /* 0x0003e20000100a00 */
[----:B------:R-:W-:-:S04]  /*1d440*/  IADD3 R4, P5, PT, R8, UR14, RZ ;  /* 0x0000000e08047c10 */ /* 0x000fc8000ffbe0ff */
[----:B------:R-:W-:Y:S01]  /*1d450*/  IADD3.X R5, PT, PT, R9, UR15, RZ, P5, !PT ;  /* 0x0000000f09057c10 */ /* 0x000fe2000affe4ff */
[----:B-1----:R-:W3:Y:S01]  /*1d460*/  LDL.LU.64 R10, [R1+0x5c8] ;  /* 0x0005c800010a7983 */ /* 0x002ee20000300a00 */
[----:B------:R-:W-:-:S03]  /*1d470*/  IADD3 R8, P2, PT, R16, UR14, RZ ;  /* 0x0000000e10087c10 */ /* 0x000fc6000ff5e0ff */
[----:B------:R1:W-:Y:S01]  /*1d480*/  STL.64 [R1+0x2e8], R30 ;  /* 0x0002e81e01007387 */ /* 0x0003e20000100a00 */
[----:B------:R-:W-:-:S03]  /*1d490*/  IADD3.X R9, PT, PT, R17, UR15, RZ, P2, !PT ;  /* 0x0000000f11097c10 */ /* 0x000fc600097fe4ff */
[----:B------:R1:W-:Y:S04]  /*1d4a0*/  STL.64 [R1+0x308], R20 ;  /* 0x0003081401007387 */ /* 0x0003e80000100a00 */
[----:B------:R-:W-:Y:S04]  /*1d4b0*/  STL.64 [R1+0x328], R4 ;  /* 0x0003280401007387 */ /* 0x000fe80000100a00 */
[----:B------:R-:W3:Y:S01]  /*1d4c0*/  LDL.LU.64 R16, [R1+0x610] ;  /* 0x0006100001107983 */ /* 0x000ee20000300a00 */
[----:B-1----:R-:W-:Y:S02]  /*1d4d0*/  IADD3 R30, P3, PT, R34, UR14, RZ ;  /* 0x0000000e221e7c10 */ /* 0x002fe4000ff7e0ff */
[----:B------:R-:W-:Y:S01]  /*1d4e0*/  IADD3 R20, P4, PT, R24, UR14, RZ ;  /* 0x0000000e18147c10 */ /* 0x000fe2000ff9e0ff */
[----:B------:R-:W3:Y:S01]  /*1d4f0*/  LDL.LU.64 R32, [R1+0x2d0] ;  /* 0x0002d00001207983 */ /* 0x000ee20000300a00 */
[----:B------:R-:W-:-:S02]  /*1d500*/  IADD3.X R31, PT, PT, R35, UR15, RZ, P3, !PT ;  /* 0x0000000f231f7c10 */ /* 0x000fc40009ffe4ff */
[----:B------:R-:W-:Y:S01]  /*1d510*/  IADD3.X R21, PT, PT, R25, UR15, RZ, P4, !PT ;  /* 0x0000000f19157c10 */ /* 0x000fe2000a7fe4ff */
[----:B------:R-:W3:Y:S04]  /*1d520*/  LDL.LU.64 R26, [R1+0xab0] ;  /* 0x000ab000011a7983 */ /* 0x000ee80000300a00 */
[----:B------:R1:W-:Y:S04]  /*1d530*/  STL.64 [R1+0x348], R8 ;  /* 0x0003480801007387 */ /* 0x0003e80000100a00 */
[----:B-1----:R-:W3:Y:S04]  /*1d540*/  LDL.LU.64 R8, [R1+0xaa8] ;  /* 0x000aa80001087983 */ /* 0x002ee80000300a00 */
[----:B------:R1:W-:Y:S04]  /*1d550*/  STL.64 [R1+0x368], R30 ;  /* 0x0003681e01007387 */ /* 0x0003e80000100a00 */
[----:B------:R1:W-:Y:S01]  /*1d560*/  STL.64 [R1+0x388], R20 ;  /* 0x0003881401007387 */ /* 0x0003e20000100a00 */
[----:B--2---:R-:W-:-:S04]  /*1d570*/  IADD3 R4, P5, PT, R6, UR14, RZ ;  /* 0x0000000e06047c10 */ /* 0x004fc8000ffbe0ff */
[----:B------:R-:W-:-:S05]  /*1d580*/  IADD3.X R5, PT, PT, R7, UR15, RZ, P5, !PT ;  /* 0x0000000f07057c10 */ /* 0x000fca000affe4ff */
[----:B------:R4:W-:Y:S01]  /*1d590*/  STL.64 [R1+0x3a8], R4 ;  /* 0x0003a80401007387 */ /* 0x0009e20000100a00 */
[----:B-----5:R-:W-:-:S04]  /*1d5a0*/  IADD3 R6, P2, PT, R14, UR14, RZ ;  /* 0x0000000e0e067c10 */ /* 0x020fc8000ff5e0ff */
[----:B------:R-:W-:Y:S02]  /*1d5b0*/  IADD3.X R7, PT, PT, R15, UR15, RZ, P2, !PT ;  /* 0x0000000f0f077c10 */ /* 0x000fe400097fe4ff */
[----:B------:R-:W2:Y:S01]  /*1d5c0*/  LDL.LU.64 R14, [R1+0xaa0] ;  /* 0x000aa000010e7983 */ /* 0x000ea20000300a00 */
[----:B-1----:R-:W-:Y:S02]  /*1d5d0*/  IADD3 R30, P3, PT, R38, UR14, RZ ;  /* 0x0000000e261e7c10 */ /* 0x002fe4000ff7e0ff */
[----:B------:R-:W-:Y:S01]  /*1d5e0*/  IADD3 R20, P4, PT, R28, UR14, RZ ;  /* 0x0000000e1c147c10 */ /* 0x000fe2000ff9e0ff */
[----:B------:R-:W5:Y:S01]  /*1d5f0*/  LDL.LU.64 R34, [R1+0xa98] ;  /* 0x000a980001227983 */ /* 0x000f620000300a00 */
[----:B------:R-:W-:Y:S02]  /*1d600*/  IADD3.X R31, PT, PT, R39, UR15, RZ, P3, !PT ;  /* 0x0000000f271f7c10 */ /* 0x000fe40009ffe4ff */
[----:B------:R-:W-:Y:S01]  /*1d610*/  IADD3.X R21, PT, PT, R29, UR15, RZ, P4, !PT ;  /* 0x0000000f1d157c10 */ /* 0x000fe2000a7fe4ff */
[----:B------:R-:W5:Y:S04]  /*1d620*/  LDL.LU.64 R24, [R1+0xa90] ;  /* 0x000a900001187983 */ /* 0x000f680000300a00 */
[----:B------:R1:W-:Y:S01]  /*1d630*/  STL.64 [R1+0x3d8], R6 ;  /* 0x0003d80601007387 */ /* 0x0003e20000100a00 */
[----:B----4-:R-:W-:-:S04]  /*1d640*/  IADD3 R4, P5, PT, R12, UR14, RZ ;  /* 0x0000000e0c047c10 */ /* 0x010fc8000ffbe0ff */
[----:B------:R-:W-:Y:S01]  /*1d650*/  IADD3.X R5, PT, PT, R13, UR15, RZ, P5, !PT ;  /* 0x0000000f0d057c10 */ /* 0x000fe2000affe4ff */
[----:B-1----:R-:W4:Y:S04]  /*1d660*/  LDL.LU.64 R6, [R1+0xa88] ;  /* 0x000a880001067983 */ /* 0x002f280000300a00 */
[----:B------:R3:W-:Y:S04]  /*1d670*/  STL.64 [R1+0x420], R30 ;  /* 0x0004201e01007387 */ /* 0x0007e80000100a00 */
[----:B------:R1:W-:Y:S04]  /*1d680*/  STL.64 [R1+0x460], R20 ;  /* 0x0004601401007387 */ /* 0x0003e80000100a00 */
[----:B------:R1:W-:Y:S01]  /*1d690*/  STL.64 [R1+0x4a8], R4 ;  /* 0x0004a80401007387 */ /* 0x0003e20000100a00 */
[----:B------:R-:W-:-:S04]  /*1d6a0*/  IADD3 R12, P2, PT, R18, UR14, RZ ;  /* 0x0000000e120c7c10 */ /* 0x000fc8000ff5e0ff */
[----:B------:R-:W-:Y:S02]  /*1d6b0*/  IADD3.X R13, PT, PT, R19, UR15, RZ, P2, !PT ;  /* 0x0000000f130d7c10 */ /* 0x000fe400097fe4ff */
[----:B------:R-:W4:Y:S01]  /*1d6c0*/  LDL.LU.64 R18, [R1+0xa80] ;  /* 0x000a800001127983 */ /* 0x000f220000300a00 */
[----:B---3--:R-:W-:Y:S02]  /*1d6d0*/  IADD3 R30, P3, PT, R36, UR14, RZ ;  /* 0x0000000e241e7c10 */ /* 0x008fe4000ff7e0ff */
[----:B-1----:R-:W-:Y:S01]  /*1d6e0*/  IADD3 R20, P4, PT, R22, UR14, RZ ;  /* 0x0000000e16147c10 */ /* 0x002fe2000ff9e0ff */
[----:B------:R-:W3:Y:S01]  /*1d6f0*/  LDL.LU.64 R38, [R1+0xa78] ;  /* 0x000a780001267983 */ /* 0x000ee20000300a00 */
[----:B------:R-:W-:Y:S02]  /*1d700*/  IADD3.X R31, PT, PT, R37, UR15, RZ, P3, !PT ;  /* 0x0000000f251f7c10 */ /* 0x000fe40009ffe4ff */
[----:B------:R-:W-:Y:S01]  /*1d710*/  IADD3.X R21, PT, PT, R23, UR15, RZ, P4, !PT ;  /* 0x0000000f17157c10 */ /* 0x000fe2000a7fe4ff */
[----:B------:R-:W3:Y:S04]  /*1d720*/  LDL.LU.64 R28, [R1+0xa70] ;  /* 0x000a7000011c7983 */ /* 0x000ee80000300a00 */
[----:B------:R1:W-:Y:S01]  /*1d730*/  STL.64 [R1+0x4f0], R12 ;  /* 0x0004f00c01007387 */ /* 0x0003e20000100a00 */
[----:B------:R-:W-:-:S04]  /*1d740*/  IADD3 R4, P5, PT, R10, UR14, RZ ;  /* 0x0000000e0a047c10 */ /* 0x000fc8000ffbe0ff */
[----:B------:R-:W-:Y:S01]  /*1d750*/  IADD3.X R5, PT, PT, R11, UR15, RZ, P5, !PT ;  /* 0x0000000f0b057c10 */ /* 0x000fe2000affe4ff */
[----:B-1----:R-:W3:Y:S04]  /*1d760*/  LDL.LU.64 R12, [R1+0xa50] ;  /* 0x000a5000010c7983 */ /* 0x002ee80000300a00 */
[----:B------:R1:W-:Y:S01]  /*1d770*/  STL.64 [R1+0x540], R30 ;  /* 0x0005401e01007387 */ /* 0x0003e20000100a00 */
[----:B------:R-:W-:-:S03]  /*1d780*/  IADD3 R10, P2, PT, R16, UR14, RZ ;  /* 0x0000000e100a7c10 */ /* 0x000fc6000ff5e0ff */
[----:B------:R1:W-:Y:S01]  /*1d790*/  STL.64 [R1+0x580], R20 ;  /* 0x0005801401007387 */ /* 0x0003e20000100a00 */
[----:B------:R-:W-:-:S03]  /*1d7a0*/  IADD3.X R11, PT, PT, R17, UR15, RZ, P2, !PT ;  /* 0x0000000f110b7c10 */ /* 0x000fc600097fe4ff */
[----:B------:R1:W-:Y:S02]  /*1d7b0*/  STL.64 [R1+0x5c8], R4 ;  /* 0x0005c80401007387 */ /* 0x0003e40000100a00 */
[----:B-1----:R-:W-:Y:S02]  /*1d7c0*/  IADD3 R30, P3, PT, R32, UR14, RZ ;  /* 0x0000000e201e7c10 */ /* 0x002fe4000ff7e0ff */
[----:B------:R-:W3:Y:S02]  /*1d7d0*/  LDL.LU.64 R16, [R1+0xa58] ;  /* 0x000a580001107983 */ /* 0x000ee40000300a00 */
[----:B------:R-:W-:Y:S02]  /*1d7e0*/  IADD3.X R31, PT, PT, R33, UR15, RZ, P3, !PT ;  /* 0x0000000f211f7c10 */ /* 0x000fe40009ffe4ff */
[----:B------:R-:W-:Y:S01]  /*1d7f0*/  IADD3 R20, P4, PT, R26, UR14, RZ ;  /* 0x0000000e1a147c10 */ /* 0x000fe2000ff9e0ff */
[----:B------:R-:W3:Y:S03]  /*1d800*/  LDL.LU.64 R36, [R1+0xa68] ;  /* 0x000a680001247983 */ /* 0x000ee60000300a00 */
[----:B------:R-:W-:Y:S01]  /*1d810*/  IADD3.X R21, PT, PT, R27, UR15, RZ, P4, !PT ;  /* 0x0000000f1b157c10 */ /* 0x000fe2000a7fe4ff */
[----:B------:R-:W3:Y:S01]  /*1d820*/  LDL.LU.64 R22, [R1+0xa60] ;  /* 0x000a600001167983 */ /* 0x000ee20000300a00 */
[----:B------:R-:W-:-:S03]  /*1d830*/  IADD3 R4, P5, PT, R8, UR14, RZ ;  /* 0x0000000e08047c10 */ /* 0x000fc6000ffbe0ff */
[----:B------:R1:W-:Y:S01]  /*1d840*/  STL.64 [R1+0x610], R10 ;  /* 0x0006100a01007387 */ /* 0x0003e20000100a00 */
[----:B------:R-:W-:-:S03]  /*1d850*/  IADD3.X R5, PT, PT, R9, UR15, RZ, P5, !PT ;  /* 0x0000000f09057c10 */ /* 0x000fc6000affe4ff */
[----:B-1----:R-:W3:Y:S04]  /*1d860*/  LDL.LU.64 R10, [R1+0x988] ;  /* 0x00098800010a7983 */ /* 0x002ee80000300a00 */
[----:B------:R5:W-:Y:S04]  /*1d870*/  STL.64 [R1+0x650], R30 ;  /* 0x0006501e01007387 */ /* 0x000be80000100a00 */
[----:B------:R1:W-:Y:S04]  /*1d880*/  STL.64 [R1+0x698], R20 ;  /* 0x0006981401007387 */ /* 0x0003e80000100a00 */
[----:B------:R4:W-:Y:S01]  /*1d890*/  STL.64 [R1+0x6e0], R4 ;  /* 0x0006e00401007387 */ /* 0x0009e20000100a00 */
[----:B--2---:R-:W-:-:S04]  /*1d8a0*/  IADD3 R8, P2, PT, R14, UR14, RZ ;  /* 0x0000000e0e087c10 */ /* 0x004fc8000ff5e0ff */
[----:B------:R-:W-:Y:S02]  /*1d8b0*/  IADD3.X R9, PT, PT, R15, UR15, RZ, P2, !PT ;  /* 0x0000000f0f097c10 */ /* 0x000fe400097fe4ff */
[----:B------:R-:W2:Y:S01]  /*1d8c0*/  LDL.LU.64 R14, [R1+0x980] ;  /* 0x00098000010e7983 */ /* 0x000ea20000300a00 */
[----:B-----5:R-:W-:Y:S02]  /*1d8d0*/  IADD3 R30, P3, PT, R34, UR14, RZ ;  /* 0x0000000e221e7c10 */ /* 0x020fe4000ff7e0ff */
[----:B-1----:R-:W-:Y:S01]  /*1d8e0*/  IADD3 R20, P4, PT, R24, UR14, RZ ;  /* 0x0000000e18147c10 */ /* 0x002fe2000ff9e0ff */
        /* <DEDUP_REMOVED lines=14> */
[----:B---3--:R-:W-:-:S03]  /*1d9d0*/  IADD3 R30, P3, PT, R38, UR14, RZ ;  /* 0x0000000e261e7c10 */ /* 0x008fc6000ff7e0ff */
[----:B------:R-:W3:Y:S01]  /*1d9e0*/  LDL.LU.64 R34, [R1+0x950] ;  /* 0x0009500001227983 */ /* 0x000ee20000300a00 */
[----:B-1----:R-:W-:-:S03]  /*1d9f0*/  IADD3 R20, P4, PT, R28, UR14, RZ ;  /* 0x0000000e1c147c10 */ /* 0x002fc6000ff9e0ff */
[----:B------:R-:W3:Y:S01]  /*1da00*/  LDL.LU.64 R24, [R1+0x948] ;  /* 0x0009480001187983 */ /* 0x000ee20000300a00 */
[----:B------:R-:W-:-:S03]  /*1da10*/  IADD3.X R31, PT, PT, R39, UR15, RZ, P3, !PT ;  /* 0x0000000f271f7c10 */ /* 0x000fc60009ffe4ff */
[----:B------:R1:W-:Y:S01]  /*1da20*/  STL.64 [R1+0x990], R6 ;  /* 0x0009900601007387 */ /* 0x0003e20000100a00 */
[----:B------:R-:W-:Y:S02]  /*1da30*/  IADD3.X R21, PT, PT, R29, UR15, RZ, P4, !PT ;  /* 0x0000000f1d157c10 */ /* 0x000fe4000a7fe4ff */
[----:B------:R-:W-:Y:S01]  /*1da40*/  IADD3 R4, P5, PT, R12, UR14, RZ ;  /* 0x0000000e0c047c10 */ /* 0x000fe2000ffbe0ff */
[----:B-1----:R-:W3:Y:S03]  /*1da50*/  LDL.LU.64 R6, [R1+0x938] ;  /* 0x0009380001067983 */ /* 0x002ee60000300a00 */
[----:B------:R-:W-:Y:S01]  /*1da60*/  IADD3.X R5, PT, PT, R13, UR15, RZ, P5, !PT ;  /* 0x0000000f0d057c10 */ /* 0x000fe2000affe4ff */
[----:B------:R1:W-:Y:S04]  /*1da70*/  STL.64 [R1+0x998], R30 ;  /* 0x0009981e01007387 */ /* 0x0003e80000100a00 */
[----:B------:R1:W-:Y:S01]  /*1da80*/  STL.64 [R1+0xa48], R20 ;  /* 0x000a481401007387 */ /* 0x0003e20000100a00 */
[----:B------:R-:W-:-:S03]  /*1da90*/  IADD3 R12, P2, PT, R16, UR14, RZ ;  /* 0x0000000e100c7c10 */ /* 0x000fc6000ff5e0ff */
[----:B------:R1:W-:Y:S01]  /*1daa0*/  STL.64 [R1+0xa50], R4 ;  /* 0x000a500401007387 */ /* 0x0003e20000100a00 */
[----:B------:R-:W-:-:S03]  /*1dab0*/  IADD3.X R13, PT, PT, R17, UR15, RZ, P2, !PT ;  /* 0x0000000f110d7c10 */ /* 0x000fc600097fe4ff */
[----:B------:R-:W3:Y:S01]  /*1dac0*/  LDL.LU.64 R16, [R1+0x930] ;  /* 0x0009300001107983 */ /* 0x000ee20000300a00 */
[----:B-1----:R-:W-:-:S03]  /*1dad0*/  IADD3 R30, P3, PT, R36, UR14, RZ ;  /* 0x0000000e241e7c10 */ /* 0x002fc6000ff7e0ff */
[----:B------:R-:W3:Y:S01]  /*1dae0*/  LDL.LU.64 R38, [R1+0x928] ;  /* 0x0009280001267983 */ /* 0x000ee20000300a00 */
[----:B------:R-:W-:-:S03]  /*1daf0*/  IADD3 R20, P4, PT, R22, UR14, RZ ;  /* 0x0000000e16147c10 */ /* 0x000fc6000ff9e0ff */
[----:B------:R-:W3:Y:S01]  /*1db00*/  LDL.LU.64 R28, [R1+0x920] ;  /* 0x00092000011c7983 */ /* 0x000ee20000300a00 */
[----:B------:R-:W-:-:S03]  /*1db10*/  IADD3.X R31, PT, PT, R37, UR15, RZ, P3, !PT ;  /* 0x0000000f251f7c10 */ /* 0x000fc60009ffe4ff */
[----:B------:R1:W-:Y:S01]  /*1db20*/  STL.64 [R1+0xa58], R12 ;  /* 0x000a580c01007387 */ /* 0x0003e20000100a00 */
[----:B------:R-:W-:Y:S02]  /*1db30*/  IADD3.X R21, PT, PT, R23, UR15, RZ, P4, !PT ;  /* 0x0000000f17157c10 */ /* 0x000fe4000a7fe4ff */
[----:B------:R-:W-:Y:S01]  /*1db40*/  IADD3 R4, P5, PT, R10, UR14, RZ ;  /* 0x0000000e0a047c10 */ /* 0x000fe2000ffbe0ff */
[----:B-1----:R-:W3:Y:S03]  /*1db50*/  LDL.LU.64 R12, [R1+0x918] ;  /* 0x00091800010c7983 */ /* 0x002ee60000300a00 */
[----:B------:R-:W-:Y:S01]  /*1db60*/  IADD3.X R5, PT, PT, R11, UR15, RZ, P5, !PT ;  /* 0x0000000f0b057c10 */ /* 0x000fe2000affe4ff */
[----:B------:R-:W-:Y:S04]  /*1db70*/  STL.64 [R1+0xa68], R30 ;  /* 0x000a681e01007387 */ /* 0x000fe80000100a00 */
[----:B------:R1:W-:Y:S04]  /*1db80*/  STL.64 [R1+0xa70], R20 ;  /* 0x000a701401007387 */ /* 0x0003e80000100a00 */
[----:B------:R4:W-:Y:S01]  /*1db90*/  STL.64 [R1+0x988], R4 ;  /* 0x0009880401007387 */ /* 0x0009e20000100a00 */
[----:B--2---:R-:W-:-:S04]  /*1dba0*/  IADD3 R10, P2, PT, R14, UR14, RZ ;  /* 0x0000000e0e0a7c10 */ /* 0x004fc8000ff5e0ff */
[----:B------:R-:W-:Y:S02]  /*1dbb0*/  IADD3.X R11, PT, PT, R15, UR15, RZ, P2, !PT ;  /* 0x0000000f0f0b7c10 */ /* 0x000fe400097fe4ff */
[----:B------:R-:W2:Y:S04]  /*1dbc0*/  LDL.LU.64 R14, [R1+0x910] ;  /* 0x00091000010e7983 */ /* 0x000ea80000300a00 */
[----:B------:R-:W2:Y:S04]  /*1dbd0*/  LDL.LU.64 R36, [R1+0x908] ;  /* 0x0009080001247983 */ /* 0x000ea80000300a00 */
[----:B-1----:R-:W2:Y:S01]  /*1dbe0*/  LDL.LU.64 R20, [R1+0x900] ;  /* 0x0009000001147983 */ /* 0x002ea20000300a00 */
[----:B-----5:R-:W-:-:S02]  /*1dbf0*/  IADD3 R30, P3, PT, R32, UR14, RZ ;  /* 0x0000000e201e7c10 */ /* 0x020fc4000ff7e0ff */
[----:B------:R-:W-:Y:S02]  /*1dc00*/  IADD3 R22, P4, PT, R26, UR14, RZ ;  /* 0x0000000e1a167c10 */ /* 0x000fe4000ff9e0ff */
[----:B------:R-:W-:Y:S02]  /*1dc10*/  IADD3.X R31, PT, PT, R33, UR15, RZ, P3, !PT ;  /* 0x0000000f211f7c10 */ /* 0x000fe40009ffe4ff */
[----:B------:R-:W-:Y:S02]  /*1dc20*/  IADD3.X R23, PT, PT, R27, UR15, RZ, P4, !PT ;  /* 0x0000000f1b177c10 */ /* 0x000fe4000a7fe4ff */
[----:B----4-:R-:W-:Y:S01]  /*1dc30*/  IADD3 R4, P5, PT, R8, UR14, RZ ;  /* 0x0000000e08047c10 */ /* 0x010fe2000ffbe0ff */
[----:B------:R1:W-:Y:S03]  /*1dc40*/  STL.64 [R1+0xa78], R10 ;  /* 0x000a780a01007387 */ /* 0x0003e60000100a00 */
[----:B------:R-:W-:Y:S01]  /*1dc50*/  IADD3.X R5, PT, PT, R9, UR15, RZ, P5, !PT ;  /* 0x0000000f09057c10 */ /* 0x000fe2000affe4ff */
[----:B-1----:R-:W4:Y:S04]  /*1dc60*/  LDL.LU.64 R10, [R1+0x8f8] ;  /* 0x0008f800010a7983 */ /* 0x002f280000300a00 */
[----:B------:R3:W-:Y:S04]  /*1dc70*/  STL.64 [R1+0x978], R30 ;  /* 0x0009781e01007387 */ /* 0x0007e80000100a00 */
[----:B------:R1:W-:Y:S04]  /*1dc80*/  STL.64 [R1+0x968], R22 ;  /* 0x0009681601007387 */ /* 0x0003e80000100a00 */
[----:B------:R5:W-:Y:S01]  /*1dc90*/  STL.64 [R1+0x960], R4 ;  /* 0x0009600401007387 */ /* 0x000be20000100a00 */
[----:B------:R-:W-:-:S04]  /*1dca0*/  IADD3 R8, P2, PT, R18, UR14, RZ ;  /* 0x0000000e12087c10 */ /* 0x000fc8000ff5e0ff */
[----:B------:R-:W-:-:S05]  /*1dcb0*/  IADD3.X R9, PT, PT, R19, UR15, RZ, P2, !PT ;  /* 0x0000000f13097c10 */ /* 0x000fca00097fe4ff */
[----:B------:R3:W-:Y:S02]  /*1dcc0*/  STL.64 [R1+0x958], R8 ;  /* 0x0009580801007387 */ /* 0x0007e40000100a00 */
[----:B---3--:R-:W-:Y:S02]  /*1dcd0*/  IADD3 R30, P3, PT, R34, UR14, RZ ;  /* 0x0000000e221e7c10 */ /* 0x008fe4000ff7e0ff */
[----:B-1----:R-:W-:Y:S02]  /*1dce0*/  IADD3 R22, P4, PT, R24, UR14, RZ ;  /* 0x0000000e18167c10 */ /* 0x002fe4000ff9e0ff */
[----:B-----5:R-:W-:Y:S01]  /*1dcf0*/  IADD3 R4, P5, PT, R6, UR14, RZ ;  /* 0x0000000e06047c10 */ /* 0x020fe2000ffbe0ff */
[----:B------:R-:W3:Y:S03]  /*1dd00*/  LDL.LU.64 R8, [R1+0x8f0] ;  /* 0x0008f00001087983 */ /* 0x000ee60000300a00 */
[----:B------:R-:W-:Y:S01]  /*1dd10*/  IADD3.X R5, PT, PT, R7, UR15, RZ, P5, !PT ;  /* 0x0000000f07057c10 */ /* 0x000fe2000affe4ff */
[----:B------:R-:W5:Y:S04]  /*1dd20*/  LDL.LU.64 R32, [R1+0x8e8] ;  /* 0x0008e80001207983 */ /* 0x000f680000300a00 */
[----:B------:R-:W5:Y:S04]  /*1dd30*/  LDL.LU.64 R26, [R1+0x8e0] ;  /* 0x0008e000011a7983 */ /* 0x000f680000300a00 */
[----:B------:R-:W5:Y:S01]  /*1dd40*/  LDL.LU.64 R18, [R1+0x8d8] ;  /* 0x0008d80001127983 */ /* 0x000f620000300a00 */
[----:B------:R-:W-:-:S03]  /*1dd50*/  IADD3.X R31, PT, PT, R35, UR15, RZ, P3, !PT ;  /* 0x0000000f231f7c10 */ /* 0x000fc60009ffe4ff */
[----:B------:R1:W-:Y:S01]  /*1dd60*/  STL.64 [R1+0xa88], R4 ;  /* 0x000a880401007387 */ /* 0x0003e20000100a00 */
[----:B------:R-:W-:-:S03]  /*1dd70*/  IADD3.X R23, PT, PT, R25, UR15, RZ, P4, !PT ;  /* 0x0000000f19177c10 */ /* 0x000fc6000a7fe4ff */
[----:B------:R-:W-:Y:S01]  /*1dd80*/  STL.64 [R1+0x950], R30 ;  /* 0x0009501e01007387 */ /* 0x000fe20000100a00 */
[----:B-1----:R-:W-:-:S04]  /*1dd90*/  IADD3 R4, P2, PT, R16, UR14, RZ ;  /* 0x0000000e10047c10 */ /* 0x002fc8000ff5e0ff */
[----:B------:R-:W-:Y:S01]  /*1dda0*/  IADD3.X R5, PT, PT, R17, UR15, RZ, P2, !PT ;  /* 0x0000000f11057c10 */ /* 0x000fe200097fe4ff */
[----:B------:R-:W-:Y:S01]  /*1ddb0*/  STL.64 [R1+0xa80], R22 ;  /* 0x000a801601007387 */ /* 0x000fe20000100a00 */
[----:B------:R-:W-:-:S03]  /*1ddc0*/  IADD3 R34, P3, PT, R38, UR14, RZ ;  /* 0x0000000e26227c10 */ /* 0x000fc6000ff7e0ff */
[----:B------:R1:W-:Y:S01]  /*1ddd0*/  STL.64 [R1+0xa90], R4 ;  /* 0x000a900401007387 */ /* 0x0003e20000100a00 */
[----:B------:R-:W-:-:S04]  /*1dde0*/  IADD3 R6, P5, PT, R12, UR14, RZ ;  /* 0x0000000e0c067c10 */ /* 0x000fc8000ffbe0ff */
[----:B------:R-:W-:Y:S01]  /*1ddf0*/  IADD3.X R7, PT, PT, R13, UR15, RZ, P5, !PT ;  /* 0x0000000f0d077c10 */ /* 0x000fe2000affe4ff */
[----:B-1----:R-:W5:Y:S01]  /*1de00*/  LDL.LU.64 R4, [R1+0x8d0] ;  /* 0x0008d00001047983 */ /* 0x002f620000300a00 */
[----:B------:R-:W-:-:S03]  /*1de10*/  IADD3 R24, P4, PT, R28, UR14, RZ ;  /* 0x0000000e1c187c10 */ /* 0x000fc6000ff9e0ff */
[----:B------:R-:W5:Y:S01]  /*1de20*/  LDL.LU.64 R30, [R1+0x8c8] ;  /* 0x0008c800011e7983 */ /* 0x000f620000300a00 */
[----:B------:R-:W-:-:S03]  /*1de30*/  IADD3.X R35, PT, PT, R39, UR15, RZ, P3, !PT ;  /* 0x0000000f27237c10 */ /* 0x000fc60009ffe4ff */
[----:B------:R-:W5:Y:S04]  /*1de40*/  LDL.LU.64 R22, [R1+0x8c0] ;  /* 0x0008c00001167983 */ /* 0x000f680000300a00 */
[----:B------:R-:W5:Y:S04]  /*1de50*/  LDL.LU.64 R16, [R1+0x8b8] ;  /* 0x0008b80001107983 */ /* 0x000f680000300a00 */
[----:B------:R2:W-:Y:S01]  /*1de60*/  STL.64 [R1+0xaa8], R6 ;  /* 0x000aa80601007387 */ /* 0x0005e20000100a00 */
[----:B------:R-:W-:-:S03]  /*1de70*/  IADD3.X R25, PT, PT, R29, UR15, RZ, P4, !PT ;  /* 0x0000000f1d197c10 */ /* 0x000fc6000a7fe4ff */
[----:B------:R1:W-:Y:S04]  /*1de80*/  STL.64 [R1+0xa98], R34 ;  /* 0x000a982201007387 */ /* 0x0003e80000100a00 */
[----:B------:R-:W-:Y:S01]  /*1de90*/  STL.64 [R1+0xaa0], R24 ;  /* 0x000aa01801007387 */ /* 0x000fe20000100a00 */
[----:B--2---:R-:W-:-:S04]  /*1dea0*/  IADD3 R6, P3, PT, R14, UR14, RZ ;  /* 0x0000000e0e067c10 */ /* 0x004fc8000ff7e0ff */
[----:B------:R-:W-:-:S05]  /*1deb0*/  IADD3.X R7, PT, PT, R15, UR15, RZ, P3, !PT ;  /* 0x0000000f0f077c10 */ /* 0x000fca0009ffe4ff */
[----:B------:R2:W-:Y:S01]  /*1dec0*/  STL.64 [R1+0xab0], R6 ;  /* 0x000ab00601007387 */ /* 0x0005e20000100a00 */
[----:B-1----:R-:W-:-:S03]  /*1ded0*/  IADD3 R34, P4, PT, R36, UR14, RZ ;  /* 0x0000000e24227c10 */ /* 0x002fc6000ff9e0ff */
[----:B--2---:R-:W2:Y:S01]  /*1dee0*/  LDL.LU.64 R6, [R1+0x8b0] ;  /* 0x0008b00001067983 */ /* 0x004ea20000300a00 */
[----:B------:R-:W-:Y:S02]  /*1def0*/  IADD3 R12, P5, PT, R20, UR14, RZ ;  /* 0x0000000e140c7c10 */ /* 0x000fe4000ffbe0ff */
[----:B------:R-:W-:Y:S01]  /*1df00*/  IADD3.X R35, PT, PT, R37, UR15, RZ, P4, !PT ;  /* 0x0000000f25237c10 */ /* 0x000fe2000a7fe4ff */
[----:B------:R-:W2:Y:S01]  /*1df10*/  LDL.LU.64 R28, [R1+0x8a8] ;  /* 0x0008a800011c7983 */ /* 0x000ea20000300a00 */
[----:B------:R-:W-:-:S03]  /*1df20*/  IADD3.X R13, PT, PT, R21, UR15, RZ, P5, !PT ;  /* 0x0000000f150d7c10 */ /* 0x000fc6000affe4ff */
[----:B------:R-:W2:Y:S04]  /*1df30*/  LDL.LU.64 R24, [R1+0x8a0] ;  /* 0x0008a00001187983 */ /* 0x000ea80000300a00 */
[----:B------:R-:W2:Y:S04]  /*1df40*/  LDL.LU.64 R14, [R1+0x898] ;  /* 0x00089800010e7983 */ /* 0x000ea80000300a00 */
[----:B------:R-:W-:Y:S04]  /*1df50*/  STL.64 [R1+0xab8], R34 ;  /* 0x000ab82201007387 */ /* 0x000fe80000100a00 */
[----:B------:R1:W-:Y:S04]  /*1df60*/  STL.64 [R1+0xac0], R12 ;  /* 0x000ac00c01007387 */ /* 0x0003e80000100a00 */
[----:B-1----:R-:W2:Y:S01]  /*1df70*/  LDL.LU.64 R12, [R1+0x890] ;  /* 0x00089000010c7983 */ /* 0x002ea20000300a00 */
[----:B----4-:R-:W-:-:S03]  /*1df80*/  IADD3 R92, P2, PT, R10, UR14, RZ ;  /* 0x0000000e0a5c7c10 */ /* 0x010fc6000ff5e0ff */
[----:B------:R-:W4:Y:S01]  /*1df90*/  LDL.LU.64 R20, [R1+0x888] ;  /* 0x0008880001147983 */ /* 0x000f220000300a00 */
[----:B------:R-:W-:-:S03]  /*1dfa0*/  IADD3.X R93, PT, PT, R11, UR15, RZ, P2, !PT ;  /* 0x0000000f0b5d7c10 */ /* 0x000fc600097fe4ff */
[----:B------:R-:W4:Y:S01]  /*1dfb0*/  LDL.LU.64 R10, [R1+0x880] ;  /* 0x00088000010a7983 */ /* 0x000f220000300a00 */
[----:B---3--:R-:W-:-:S04]  /*1dfc0*/  IADD3 R96, P2, PT, R8, UR14, RZ ;  /* 0x0000000e08607c10 */ /* 0x008fc8000ff5e0ff */
[----:B------:R-:W-:Y:S02]  /*1dfd0*/  IADD3.X R97, PT, PT, R9, UR15, RZ, P2, !PT ;  /* 0x0000000f09617c10 */ /* 0x000fe400097fe4ff */
[----:B-----5:R-:W-:Y:S01]  /*1dfe0*/  IADD3 R100, P3, PT, R32, UR14, RZ ;  /* 0x0000000e20647c10 */ /* 0x020fe2000ff7e0ff */
[----:B------:R-:W3:Y:S01]  /*1dff0*/  LDL.LU.64 R8, [R1+0x878] ;  /* 0x0008780001087983 */ /* 0x000ee20000300a00 */
[----:B------:R-:W-:Y:S02]  /*1e000*/  IADD3 R104, P4, PT, R26, UR14, RZ ;  /* 0x0000000e1a687c10 */ /* 0x000fe4000ff9e0ff */
[----:B------:R-:W-:Y:S02]  /*1e010*/  IADD3.X R101, PT, PT, R33, UR15, RZ, P3, !PT ;  /* 0x0000000f21657c10 */ /* 0x000fe40009ffe4ff */
[----:B------:R-:W-:Y:S02]  /*1e020*/  IADD3 R108, P5, PT, R18, UR14, RZ ;  /* 0x0000000e126c7c10 */ /* 0x000fe4000ffbe0ff */
[----:B------:R-:W-:-:S02]  /*1e030*/  IADD3.X R105, PT, PT, R27, UR15, RZ, P4, !PT ;  /* 0x0000000f1b697c10 */ /* 0x000fc4000a7fe4ff */
[----:B------:R-:W-:Y:S02]  /*1e040*/  IADD3.X R109, PT, PT, R19, UR15, RZ, P5, !PT ;  /* 0x0000000f136d7c10 */ /* 0x000fe4000affe4ff */
[----:B------:R-:W-:-:S04]  /*1e050*/  IADD3 R112, P2, PT, R4, UR14, RZ ;  /* 0x0000000e04707c10 */ /* 0x000fc8000ff5e0ff */
[----:B------:R-:W-:Y:S02]  /*1e060*/  IADD3.X R113, PT, PT, R5, UR15, RZ, P2, !PT ;  /* 0x0000000f05717c10 */ /* 0x000fe400097fe4ff */
[----:B------:R-:W5:Y:S04]  /*1e070*/  LDL.LU.64 R4, [R1+0x870] ;  /* 0x0008700001047983 */ /* 0x000f680000300a00 */
[----:B------:R-:W5:Y:S04]  /*1e080*/  LDL.LU.64 R32, [R1+0x868] ;  /* 0x0008680001207983 */ /* 0x000f680000300a00 */
[----:B------:R-:W5:Y:S04]  /*1e090*/  LDL.LU.64 R26, [R1+0x860] ;  /* 0x00086000011a7983 */ /* 0x000f680000300a00 */
[----:B------:R-:W5:Y:S01]  /*1e0a0*/  LDL.LU.64 R18, [R1+0x858] ;  /* 0x0008580001127983 */ /* 0x000f620000300a00 */
[----:B------:R-:W-:-:S02]  /*1e0b0*/  IADD3 R116, P3, PT, R30, UR14, RZ ;  /* 0x0000000e1e747c10 */ /* 0x000fc4000ff7e0ff */
[----:B------:R-:W-:Y:S02]  /*1e0c0*/  IADD3 R120, P4, PT, R22, UR14, RZ ;  /* 0x0000000e16787c10 */ /* 0x000fe4000ff9e0ff */
[----:B------:R-:W-:Y:S02]  /*1e0d0*/  IADD3 R124, P5, PT, R16, UR14, RZ ;  /* 0x0000000e107c7c10 */ /* 0x000fe4000ffbe0ff */
[----:B------:R-:W-:Y:S02]  /*1e0e0*/  IADD3.X R117, PT, PT, R31, UR15, RZ, P3, !PT ;  /* 0x0000000f1f757c10 */ /* 0x000fe40009ffe4ff */
[----:B------:R-:W-:Y:S02]  /*1e0f0*/  IADD3.X R121, PT, PT, R23, UR15, RZ, P4, !PT ;  /* 0x0000000f17797c10 */ /* 0x000fe4000a7fe4ff */
[----:B------:R-:W-:Y:S02]  /*1e100*/  IADD3.X R125, PT, PT, R17, UR15, RZ, P5, !PT ;  /* 0x0000000f117d7c10 */ /* 0x000fe4000affe4ff */
[----:B--2---:R-:W-:-:S04]  /*1e110*/  IADD3 R128, P2, PT, R6, UR14, RZ ;  /* 0x0000000e06807c10 */ /* 0x004fc8000ff5e0ff */
[----:B------:R-:W-:Y:S02]  /*1e120*/  IADD3.X R129, PT, PT, R7, UR15, RZ, P2, !PT ;  /* 0x0000000f07817c10 */ /* 0x000fe400097fe4ff */
[----:B------:R-:W2:Y:S04]  /*1e130*/  LDL.LU.64 R6, [R1+0x850] ;  /* 0x0008500001067983 */ /* 0x000ea80000300a00 */
[----:B------:R-:W2:Y:S04]  /*1e140*/  LDL.LU.64 R30, [R1+0x848] ;  /* 0x00084800011e7983 */ /* 0x000ea80000300a00 */
[----:B------:R-:W2:Y:S04]  /*1e150*/  LDL.LU.64 R22, [R1+0x840] ;  /* 0x0008400001167983 */ /* 0x000ea80000300a00 */
[----:B------:R-:W2:Y:S01]  /*1e160*/  LDL.LU.64 R16, [R1+0x838] ;  /* 0x0008380001107983 */ /* 0x000ea20000300a00 */
[----:B------:R-:W-:-:S02]  /*1e170*/  IADD3 R132, P3, PT, R28, UR14, RZ ;  /* 0x0000000e1c847c10 */ /* 0x000fc4000ff7e0ff */
[----:B------:R-:W-:Y:S02]  /*1e180*/  IADD3 R136, P4, PT, R24, UR14, RZ ;  /* 0x0000000e18887c10 */ /* 0x000fe4000ff9e0ff */
[----:B------:R-:W-:Y:S02]  /*1e190*/  IADD3 R144, P5, PT, R14, UR14, RZ ;  /* 0x0000000e0e907c10 */ /* 0x000fe4000ffbe0ff */
[----:B------:R-:W-:Y:S02]  /*1e1a0*/  IADD3.X R133, PT, PT, R29, UR15, RZ, P3, !PT ;  /* 0x0000000f1d857c10 */ /* 0x000fe40009ffe4ff */
[----:B------:R-:W-:-:S04]  /*1e1b0*/  IADD3 R148, P2, PT, R12, UR14, RZ ;  /* 0x0000000e0c947c10 */ /* 0x000fc8000ff5e0ff */
[----:B------:R-:W-:Y:S02]  /*1e1c0*/  IADD3.X R149, PT, PT, R13, UR15, RZ, P2, !PT ;  /* 0x0000000f0d957c10 */ /* 0x000fe400097fe4ff */
[----:B------:R-:W2:Y:S01]  /*1e1d0*/  LDL.LU.64 R12, [R1+0x830] ;  /* 0x00083000010c7983 */ /* 0x000ea20000300a00 */
[----:B------:R-:W-:Y:S02]  /*1e1e0*/  IADD3.X R137, PT, PT, R25, UR15, RZ, P4, !PT ;  /* 0x0000000f19897c10 */ /* 0x000fe4000a7fe4ff */
[----:B------:R-:W-:Y:S01]  /*1e1f0*/  IADD3.X R145, PT, PT, R15, UR15, RZ, P5, !PT ;  /* 0x0000000f0f917c10 */ /* 0x000fe2000affe4ff */
[----:B------:R-:W2:Y:S04]  /*1e200*/  LDL.LU.64 R28, [R1+0x828] ;  /* 0x00082800011c7983 */ /* 0x000ea80000300a00 */
[----:B------:R-:W2:Y:S04]  /*1e210*/  LDL.LU.64 R24, [R1+0x820] ;  /* 0x0008200001187983 */ /* 0x000ea80000300a00 */
[----:B------:R-:W2:Y:S01]  /*1e220*/  LDL.LU.64 R14, [R1+0x818] ;  /* 0x00081800010e7983 */ /* 0x000ea20000300a00 */
[----:B----4-:R-:W-:-:S02]  /*1e230*/  IADD3 R160, P4, PT, R10, UR14, RZ ;  /* 0x0000000e0aa07c10 */ /* 0x010fc4000ff9e0ff */
[----:B------:R-:W-:Y:S02]  /*1e240*/  IADD3 R152, P3, PT, R20, UR14, RZ ;  /* 0x0000000e14987c10 */ /* 0x000fe4000ff7e0ff */
[----:B------:R-:W-:Y:S02]  /*1e250*/  IADD3.X R161, PT, PT, R11, UR15, RZ, P4, !PT ;  /* 0x0000000f0ba17c10 */ /* 0x000fe4000a7fe4ff */
[----:B------:R-:W4:Y:S01]  /*1e260*/  LDL.LU.64 R10, [R1+0x810] ;  /* 0x00081000010a7983 */ /* 0x000f220000300a00 */
[----:B---3--:R-:W-:Y:S02]  /*1e270*/  IADD3 R164, P5, PT, R8, UR14, RZ ;  /* 0x0000000e08a47c10 */ /* 0x008fe4000ffbe0ff */
[----:B------:R-:W-:Y:S02]  /*1e280*/  IADD3.X R153, PT, PT, R21, UR15, RZ, P3, !PT ;  /* 0x0000000f15997c10 */ /* 0x000fe40009ffe4ff */
[----:B------:R-:W-:Y:S01]  /*1e290*/  IADD3.X R165, PT, PT, R9, UR15, RZ, P5, !PT ;  /* 0x0000000f09a57c10 */ /* 0x000fe2000affe4ff */
[----:B------:R-:W3:Y:S04]  /*1e2a0*/  LDL.LU.64 R20, [R1+0x808] ;  /* 0x0008080001147983 */ /* 0x000ee80000300a00 */
[----:B------:R-:W3:Y:S01]  /*1e2b0*/  LDL.LU.64 R8, [R1+0x800] ;  /* 0x0008000001087983 */ /* 0x000ee20000300a00 */
[----:B-----5:R-:W-:-:S04]  /*1e2c0*/  IADD3 R168, P2, PT, R4, UR14, RZ ;  /* 0x0000000e04a87c10 */ /* 0x020fc8000ff5e0ff */
[----:B------:R-:W-:Y:S02]  /*1e2d0*/  IADD3.X R169, PT, PT, R5, UR15, RZ, P2, !PT ;  /* 0x0000000f05a97c10 */ /* 0x000fe400097fe4ff */
[----:B------:R-:W5:Y:S01]  /*1e2e0*/  LDL.LU.64 R4, [R1+0x7f8] ;  /* 0x0007f80001047983 */ /* 0x000f620000300a00 */
[----:B------:R-:W-:-:S04]  /*1e2f0*/  IADD3 R184, P5, PT, R18, UR14, RZ ;  /* 0x0000000e12b87c10 */ /* 0x000fc8000ffbe0ff */
[----:B------:R-:W-:Y:S02]  /*1e300*/  IADD3.X R185, PT, PT, R19, UR15, RZ, P5, !PT ;  /* 0x0000000f13b97c10 */ /* 0x000fe4000affe4ff */
[----:B------:R-:W5:Y:S01]  /*1e310*/  LDL.LU.64 R18, [R1+0x7f0] ;  /* 0x0007f00001127983 */ /* 0x000f620000300a00 */
[----:B------:R-:W-:Y:S02]  /*1e320*/  IADD3 R176, P3, PT, R32, UR14, RZ ;  /* 0x0000000e20b07c10 */ /* 0x000fe4000ff7e0ff */
[----:B------:R-:W-:Y:S02]  /*1e330*/  IADD3 R180, P4, PT, R26, UR14, RZ ;  /* 0x0000000e1ab47c10 */ /* 0x000fe4000ff9e0ff */
[----:B------:R-:W-:Y:S02]  /*1e340*/  IADD3.X R177, PT, PT, R33, UR15, RZ, P3, !PT ;  /* 0x0000000f21b17c10 */ /* 0x000fe40009ffe4ff */
[----:B------:R-:W-:Y:S01]  /*1e350*/  IADD3.X R181, PT, PT, R27, UR15, RZ, P4, !PT ;  /* 0x0000000f1bb57c10 */ /* 0x000fe2000a7fe4ff */
[----:B------:R-:W5:Y:S04]  /*1e360*/  LDL.LU.64 R32, [R1+0x7e8] ;  /* 0x0007e80001207983 */ /* 0x000f680000300a00 */
[----:B------:R-:W5:Y:S01]  /*1e370*/  LDL.LU.64 R26, [R1+0x7e0] ;  /* 0x0007e000011a7983 */ /* 0x000f620000300a00 */
[----:B--2---:R-:W-:-:S04]  /*1e380*/  IADD3 R192, P2, PT, R6, UR14, RZ ;  /* 0x0000000e06c07c10 */ /* 0x004fc8000ff5e0ff */
[----:B------:R-:W-:Y:S02]  /*1e390*/  IADD3.X R193, PT, PT, R7, UR15, RZ, P2, !PT ;  /* 0x0000000f07c17c10 */ /* 0x000fe400097fe4ff */
[----:B------:R-:W2:Y:S01]  /*1e3a0*/  LDL.LU.64 R6, [R1+0x7d8] ;  /* 0x0007d80001067983 */ /* 0x000ea20000300a00 */
[----:B------:R-:W-:-:S04]  /*1e3b0*/  IADD3 R208, P5, PT, R16, UR14, RZ ;  /* 0x0000000e10d07c10 */ /* 0x000fc8000ffbe0ff */
[----:B------:R-:W-:Y:S02]  /*1e3c0*/  IADD3.X R209, PT, PT, R17, UR15, RZ, P5, !PT ;  /* 0x0000000f11d17c10 */ /* 0x000fe4000affe4ff */
[----:B------:R-:W2:Y:S01]  /*1e3d0*/  LDL.LU.64 R16, [R1+0x7d0] ;  /* 0x0007d00001107983 */ /* 0x000ea20000300a00 */
[----:B------:R-:W-:-:S03]  /*1e3e0*/  IADD3 R200, P4, PT, R22, UR14, RZ ;  /* 0x0000000e16c87c10 */ /* 0x000fc6000ff9e0ff */
[----:B------:R-:W2:Y:S01]  /*1e3f0*/  LDL.LU.64 R36, [R1+0x7c8] ;  /* 0x0007c80001247983 */ /* 0x000ea20000300a00 */
[----:B------:R-:W-:-:S03]  /*1e400*/  IADD3.X R201, PT, PT, R23, UR15, RZ, P4, !PT ;  /* 0x0000000f17c97c10 */ /* 0x000fc6000a7fe4ff */
[----:B------:R-:W2:Y:S01]  /*1e410*/  LDL.LU.64 R22, [R1+0x7c0] ;  /* 0x0007c00001167983 */ /* 0x000ea20000300a00 */
[----:B------:R-:W-:-:S04]  /*1e420*/  IADD3 R212, P2, PT, R12, UR14, RZ ;  /* 0x0000000e0cd47c10 */ /* 0x000fc8000ff5e0ff */
[----:B------:R-:W-:Y:S02]  /*1e430*/  IADD3.X R213, PT, PT, R13, UR15, RZ, P2, !PT ;  /* 0x0000000f0dd57c10 */ /* 0x000fe400097fe4ff */
[----:B------:R-:W2:Y:S01]  /*1e440*/  LDL.LU.64 R12, [R1+0x7b8] ;  /* 0x0007b800010c7983 */ /* 0x000ea20000300a00 */
[----:B------:R-:W-:-:S04]  /*1e450*/  IADD3 R228, P5, PT, R14, UR14, RZ ;  /* 0x0000000e0ee47c10 */ /* 0x000fc8000ffbe0ff */
[----:B------:R-:W-:Y:S02]  /*1e460*/  IADD3.X R229, PT, PT, R15, UR15, RZ, P5, !PT ;  /* 0x0000000f0fe57c10 */ /* 0x000fe4000affe4ff */
[----:B------:R-:W2:Y:S01]  /*1e470*/  LDL.LU.64 R14, [R1+0x7b0] ;  /* 0x0007b000010e7983 */ /* 0x000ea20000300a00 */
[----:B------:R-:W-:Y:S02]  /*1e480*/  IADD3 R196, P3, PT, R30, UR14, RZ ;  /* 0x0000000e1ec47c10 */ /* 0x000fe4000ff7e0ff */
[----:B------:R-:W-:Y:S01]  /*1e490*/  IADD3 R224, P4, PT, R24, UR14, RZ ;  /* 0x0000000e18e07c10 */ /* 0x000fe2000ff9e0ff */
[----:B------:R-:W2:Y:S01]  /*1e4a0*/  LDL.LU.64 R38, [R1+0x7a8] ;  /* 0x0007a80001267983 */ /* 0x000ea20000300a00 */
[----:B------:R-:W-:Y:S02]  /*1e4b0*/  IADD3.X R197, PT, PT, R31, UR15, RZ, P3, !PT ;  /* 0x0000000f1fc57c10 */ /* 0x000fe40009ffe4ff */
[----:B------:R-:W-:Y:S02]  /*1e4c0*/  IADD3 R216, P3, PT, R28, UR14, RZ ;  /* 0x0000000e1cd87c10 */ /* 0x000fe4000ff7e0ff */
[----:B----4-:R-:W-:-:S02]  /*1e4d0*/  IADD3 R232, P2, PT, R10, UR14, RZ ;  /* 0x0000000e0ae87c10 */ /* 0x010fc4000ff5e0ff */
[----:B------:R-:W-:Y:S02]  /*1e4e0*/  IADD3.X R217, PT, PT, R29, UR15, RZ, P3, !PT ;  /* 0x0000000f1dd97c10 */ /* 0x000fe40009ffe4ff */
[----:B------:R-:W-:Y:S01]  /*1e4f0*/  IADD3.X R225, PT, PT, R25, UR15, RZ, P4, !PT ;  /* 0x0000000f19e17c10 */ /* 0x000fe2000a7fe4ff */
[----:B------:R-:W4:Y:S01]  /*1e500*/  LDL.LU.64 R28, [R1+0x7a0] ;  /* 0x0007a000011c7983 */ /* 0x000f220000300a00 */
[----:B---3--:R-:W-:Y:S02]  /*1e510*/  IADD3 R244, P4, PT, R8, UR14, RZ ;  /* 0x0000000e08f47c10 */ /* 0x008fe4000ff9e0ff */
[----:B------:R-:W-:Y:S02]  /*1e520*/  IADD3.X R233, PT, PT, R11, UR15, RZ, P2, !PT ;  /* 0x0000000f0be97c10 */ /* 0x000fe400097fe4ff */
[----:B------:R-:W3:Y:S01]  /*1e530*/  LDL.LU.64 R10, [R1+0x798] ;  /* 0x00079800010a7983 */ /* 0x000ee20000300a00 */
[----:B------:R-:W-:Y:S02]  /*1e540*/  IADD3 R240, P3, PT, R20, UR14, RZ ;  /* 0x0000000e14f07c10 */ /* 0x000fe4000ff7e0ff */
[----:B------:R-:W-:-:S02]  /*1e550*/  IADD3.X R245, PT, PT, R9, UR15, RZ, P4, !PT ;  /* 0x0000000f09f57c10 */ /* 0x000fc4000a7fe4ff */
[----:B------:R-:W-:Y:S02]  /*1e560*/  IADD3.X R241, PT, PT, R21, UR15, RZ, P3, !PT ;  /* 0x0000000f15f17c10 */ /* 0x000fe40009ffe4ff */
[----:B-----5:R-:W-:Y:S02]  /*1e570*/  IADD3 R248, P5, PT, R4, UR14, RZ ;  /* 0x0000000e04f87c10 */ /* 0x020fe4000ffbe0ff */
[----:B------:R-:W-:-:S04]  /*1e580*/  IADD3 R8, P2, PT, R18, UR14, RZ ;  /* 0x0000000e12087c10 */ /* 0x000fc8000ff5e0ff */
[----:B------:R-:W-:Y:S02]  /*1e590*/  IADD3.X R9, PT, PT, R19, UR15, RZ, P2, !PT ;  /* 0x0000000f13097c10 */ /* 0x000fe400097fe4ff */
[----:B------:R-:W5:Y:S01]  /*1e5a0*/  LDL.LU.64 R18, [R1+0x790] ;  /* 0x0007900001127983 */ /* 0x000f620000300a00 */
[----:B------:R-:W-:Y:S02]  /*1e5b0*/  IADD3.X R249, PT, PT, R5, UR15, RZ, P5, !PT ;  /* 0x0000000f05f97c10 */ /* 0x000fe4000affe4ff */
[----:B------:R-:W-:Y:S01]  /*1e5c0*/  IADD3 R30, P3, PT, R32, UR14, RZ ;  /* 0x0000000e201e7c10 */ /* 0x000fe2000ff7e0ff */
[----:B------:R-:W5:Y:S01]  /*1e5d0*/  LDL.LU.64 R34, [R1+0x788] ;  /* 0x0007880001227983 */ /* 0x000f620000300a00 */
[----:B------:R-:W-:Y:S02]  /*1e5e0*/  IADD3 R20, P4, PT, R26, UR14, RZ ;  /* 0x0000000e1a147c10 */ /* 0x000fe4000ff9e0ff */
[----:B------:R-:W-:Y:S01]  /*1e5f0*/  IADD3.X R31, PT, PT, R33, UR15, RZ, P3, !PT ;  /* 0x0000000f211f7c10 */ /* 0x000fe20009ffe4ff */
[----:B------:R-:W5:Y:S01]  /*1e600*/  LDL.LU.64 R24, [R1+0x2c0] ;  /* 0x0002c00001187983 */ /* 0x000f620000300a00 */
[----:B------:R-:W-:-:S03]  /*1e610*/  IADD3.X R21, PT, PT, R27, UR15, RZ, P4, !PT ;  /* 0x0000000f1b157c10 */ /* 0x000fc6000a7fe4ff */
[----:B------:R1:W-:Y:S04]  /*1e620*/  STL.64 [R1+0x10], R8 ;  /* 0x0000100801007387 */ /* 0x0003e80000100a00 */
[----:B-1----:R-:W5:Y:S04]  /*1e630*/  LDL.LU.64 R8, [R1+0x780] ;  /* 0x0007800001087983 */ /* 0x002f680000300a00 */
[----:B------:R1:W-:Y:S04]  /*1e640*/  STL.64 [R1+0x20], R30 ;  /* 0x0000201e01007387 */ /* 0x0003e80000100a00 */
[----:B------:R1:W-:Y:S01]  /*1e650*/  STL.64 [R1+0x30], R20 ;  /* 0x0000301401007387 */ /* 0x0003e20000100a00 */
[----:B--2---:R-:W-:-:S04]  /*1e660*/  IADD3 R4, P5, PT, R6, UR14, RZ ;  /* 0x0000000e06047c10 */ /* 0x004fc8000ffbe0ff */
[----:B------:R-:W-:Y:S02]  /*1e670*/  IADD3.X R5, PT, PT, R7, UR15, RZ, P5, !PT ;  /* 0x0000000f07057c10 */ /* 0x000fe4000affe4ff */
[----:B------:R-:W-:-:S03]  /*1e680*/  IADD3 R6, P2, PT, R16, UR14, RZ ;  /* 0x0000000e10067c10 */ /* 0x000fc6000ff5e0ff */
[----:B------:R2:W-:Y:S01]  /*1e690*/  STL.64 [R1+0x50], R4 ;  /* 0x0000500401007387 */ /* 0x0005e20000100a00 */
[----:B------:R-:W-:-:S03]  /*1e6a0*/  IADD3.X R7, PT, PT, R17, UR15, RZ, P2, !PT ;  /* 0x0000000f11077c10 */ /* 0x000fc600097fe4ff */
[----:B------:R-:W5:Y:S01]  /*1e6b0*/  LDL.LU.64 R16, [R1+0x2d8] ;  /* 0x0002d80001107983 */ /* 0x000f620000300a00 */
[----:B-1----:R-:W-:Y:S02]  /*1e6c0*/  IADD3 R30, P3, PT, R36, UR14, RZ ;  /* 0x0000000e241e7c10 */ /* 0x002fe4000ff7e0ff */
[----:B------:R-:W-:Y:S01]  /*1e6d0*/  IADD3 R20, P4, PT, R22, UR14, RZ ;  /* 0x0000000e16147c10 */ /* 0x000fe2000ff9e0ff */
[----:B------:R-:W5:Y:S01]  /*1e6e0*/  LDL.LU.64 R32, [R1+0x2e0] ;  /* 0x0002e00001207983 */ /* 0x000f620000300a00 */
[----:B------:R-:W-:Y:S02]  /*1e6f0*/  IADD3.X R31, PT, PT, R37, UR15, RZ, P3, !PT ;  /* 0x0000000f251f7c10 */ /* 0x000fe40009ffe4ff */
[----:B------:R-:W-:Y:S01]  /*1e700*/  IADD3.X R21, PT, PT, R23, UR15, RZ, P4, !PT ;  /* 0x0000000f17157c10 */ /* 0x000fe2000a7fe4ff */
[----:B------:R-:W5:Y:S01]  /*1e710*/  LDL.LU.64 R26, [R1+0x2f0] ;  /* 0x0002f000011a7983 */ /* 0x000f620000300a00 */
[----:B--2---:R-:W-:-:S03]  /*1e720*/  IADD3 R4, P5, PT, R12, UR14, RZ ;  /* 0x0000000e0c047c10 */ /* 0x004fc6000ffbe0ff */
[----:B------:R1:W-:Y:S01]  /*1e730*/  STL.64 [R1+0x60], R6 ;  /* 0x0000600601007387 */ /* 0x0003e20000100a00 */
[----:B------:R-:W-:Y:S02]  /*1e740*/  IADD3.X R5, PT, PT, R13, UR15, RZ, P5, !PT ;  /* 0x0000000f0d057c10 */ /* 0x000fe4000affe4ff */
[----:B------:R-:W-:Y:S01]  /*1e750*/  IADD3 R12, P2, PT, R14, UR14, RZ ;  /* 0x0000000e0e0c7c10 */ /* 0x000fe2000ff5e0ff */
[----:B-1----:R-:W2:Y:S04]  /*1e760*/  LDL.LU.64 R6, [R1+0x2f8] ;  /* 0x0002f80001067983 */ /* 0x002ea80000300a00 */
[----:B------:R1:W-:Y:S01]  /*1e770*/  STL.64 [R1+0x70], R30 ;  /* 0x0000701e01007387 */ /* 0x0003e20000100a00 */
[----:B------:R-:W-:-:S03]  /*1e780*/  IADD3.X R13, PT, PT, R15, UR15, RZ, P2, !PT ;  /* 0x0000000f0f0d7c10 */ /* 0x000fc600097fe4ff */
[----:B------:R4:W-:Y:S04]  /*1e790*/  STL.64 [R1+0x90], R20 ;  /* 0x0000901401007387 */ /* 0x0009e80000100a00 */
[----:B------:R3:W-:Y:S04]  /*1e7a0*/  STL.64 [R1+0xa0], R4 ;  /* 0x0000a00401007387 */ /* 0x0007e80000100a00 */
[----:B------:R-:W2:Y:S01]  /*1e7b0*/  LDL.LU.64 R14, [R1+0x300] ;  /* 0x00030000010e7983 */ /* 0x000ea20000300a00 */
[----:B-1----:R-:W-:Y:S02]  /*1e7c0*/  IADD3 R30, P3, PT, R38, UR14, RZ ;  /* 0x0000000e261e7c10 */ /* 0x002fe4000ff7e0ff */
[----:B----4-:R-:W-:Y:S01]  /*1e7d0*/  IADD3 R20, P4, PT, R28, UR14, RZ ;  /* 0x0000000e1c147c10 */ /* 0x010fe2000ff9e0ff */
[----:B------:R-:W4:Y:S01]  /*1e7e0*/  LDL.LU.64 R36, [R1+0x310] ;  /* 0x0003100001247983 */ /* 0x000f220000300a00 */
[----:B------:R-:W-:-:S02]  /*1e7f0*/  IADD3.X R31, PT, PT, R39, UR15, RZ, P3, !PT ;  /* 0x0000000f271f7c10 */ /* 0x000fc40009ffe4ff */
[----:B---3--:R-:W-:Y:S01]  /*1e800*/  IADD3 R4, P5, PT, R10, UR14, RZ ;  /* 0x0000000e0a047c10 */ /* 0x008fe2000ffbe0ff */
[----:B------:R-:W3:Y:S01]  /*1e810*/  LDL.LU.64 R22, [R1+0x318] ;  /* 0x0003180001167983 */ /* 0x000ee20000300a00 */
[----:B------:R-:W-:Y:S02]  /*1e820*/  IADD3.X R21, PT, PT, R29, UR15, RZ, P4, !PT ;  /* 0x0000000f1d157c10 */ /* 0x000fe4000a7fe4ff */
[----:B------:R-:W-:Y:S01]  /*1e830*/  IADD3.X R5, PT, PT, R11, UR15, RZ, P5, !PT ;  /* 0x0000000f0b057c10 */ /* 0x000fe2000affe4ff */
[----:B------:R1:W-:Y:S04]  /*1e840*/  STL.64 [R1+0xb0], R12 ;  /* 0x0000b00c01007387 */ /* 0x0003e80000100a00 */
[----:B-1----:R-:W3:Y:S04]  /*1e850*/  LDL.LU.64 R12, [R1+0x320] ;  /* 0x00032000010c7983 */ /* 0x002ee80000300a00 */
[----:B------:R1:W-:Y:S04]  /*1e860*/  STL.64 [R1+0xd0], R30 ;  /* 0x0000d01e01007387 */ /* 0x0003e80000100a00 */
[----:B------:R1:W-:Y:S04]  /*1e870*/  STL.64 [R1+0xe0], R20 ;  /* 0x0000e01401007387 */ /* 0x0003e80000100a00 */
[----:B------:R1:W-:Y:S01]  /*1e880*/  STL.64 [R1+0xf0], R4 ;  /* 0x0000f00401007387 */ /* 0x0003e20000100a00 */
[----:B-----5:R-:W-:-:S04]  /*1e890*/  IADD3 R10, P2, PT, R18, UR14, RZ ;  /* 0x0000000e120a7c10 */ /* 0x020fc8000ff5e0ff */
[----:B------:R-:W-:Y:S02]  /*1e8a0*/  IADD3.X R11, PT, PT, R19, UR15, RZ, P2, !PT ;  /* 0x0000000f130b7c10 */ /* 0x000fe400097fe4ff */
[----:B------:R-:W5:Y:S01]  /*1e8b0*/  LDL.LU.64 R18, [R1+0x330] ;  /* 0x0003300001127983 */ /* 0x000f620000300a00 */
[----:B-1----:R-:W-:Y:S02]  /*1e8c0*/  IADD3 R30, P3, PT, R34, UR14, RZ ;  /* 0x0000000e221e7c10 */ /* 0x002fe4000ff7e0ff */
[----:B------:R-:W-:Y:S01]  /*1e8d0*/  IADD3 R20, P4, PT, R24, UR14, RZ ;  /* 0x0000000e18147c10 */ /* 0x000fe2000ff9e0ff */
[----:B------:R-:W5:Y:S01]  /*1e8e0*/  LDL.LU.64 R38, [R1+0x338] ;  /* 0x0003380001267983 */ /* 0x000f620000300a00 */
[----:B------:R-:W-:Y:S02]  /*1e8f0*/  IADD3.X R31, PT, PT, R35, UR15, RZ, P3, !PT ;  /* 0x0000000f231f7c10 */ /* 0x000fe40009ffe4ff */
[----:B------:R-:W-:Y:S01]  /*1e900*/  IADD3.X R21, PT, PT, R25, UR15, RZ, P4, !PT ;  /* 0x0000000f19157c10 */ /* 0x000fe2000a7fe4ff */
[----:B------:R-:W5:Y:S04]  /*1e910*/  LDL.LU.64 R28, [R1+0x340] ;  /* 0x00034000011c7983 */ /* 0x000f680000300a00 */
[----:B------:R1:W-:Y:S01]  /*1e920*/  STL.64 [R1+0x110], R10 ;  /* 0x0001100a01007387 */ /* 0x0003e20000100a00 */
[----:B------:R-:W-:-:S04]  /*1e930*/  IADD3 R4, P5, PT, R8, UR14, RZ ;  /* 0x0000000e08047c10 */ /* 0x000fc8000ffbe0ff */
[----:B------:R-:W-:Y:S01]  /*1e940*/  IADD3.X R5, PT, PT, R9, UR15, RZ, P5, !PT ;  /* 0x0000000f09057c10 */ /* 0x000fe2000affe4ff */
[----:B-1----:R-:W5:Y:S04]  /*1e950*/  LDL.LU.64 R10, [R1+0x350] ;  /* 0x00035000010a7983 */ /* 0x002f680000300a00 */
[----:B------:R1:W-:Y:S04]  /*1e960*/  STL.64 [R1+0x120], R30 ;  /* 0x0001201e01007387 */ /* 0x0003e80000100a00 */
[----:B------:R1:W-:Y:S04]  /*1e970*/  STL.64 [R1+0x2c0], R20 ;  /* 0x0002c01401007387 */ /* 0x0003e80000100a00 */
[----:B------:R2:W-:Y:S01]  /*1e980*/  STL.64 [R1+0x2d0], R4 ;  /* 0x0002d00401007387 */ /* 0x0005e20000100a00 */
[----:B------:R-:W-:-:S04]  /*1e990*/  IADD3 R8, P2, PT, R16, UR14, RZ ;  /* 0x0000000e10087c10 */ /* 0x000fc8000ff5e0ff */
        /* <DEDUP_REMOVED lines=9> */
[----:B--2---:R-:W-:-:S03]  /*1ea30*/  IADD3 R4, P5, PT, R6, UR14, RZ ;  /* 0x0000000e06047c10 */ /* 0x004fc6000ffbe0ff */
[----:B-1----:R-:W2:Y:S01]  /*1ea40*/  LDL.LU.64 R8, [R1+0x378] ;  /* 0x0003780001087983 */ /* 0x002ea20000300a00 */
[----:B------:R-:W-:-:S03]  /*1ea50*/  IADD3.X R5, PT, PT, R7, UR15, RZ, P5, !PT ;  /* 0x0000000f07057c10 */ /* 0x000fc6000affe4ff */
[----:B------:R4:W-:Y:S04]  /*1ea60*/  STL.64 [R1+0x2e0], R30 ;  /* 0x0002e01e01007387 */ /* 0x0009e80000100a00 */
[----:B------:R3:W-:Y:S01]  /*1ea70*/  STL.64 [R1+0x2f0], R20 ;  /* 0x0002f01401007387 */ /* 0x0007e20000100a00 */
[----:B------:R-:W-:-:S03]  /*1ea80*/  IADD3 R6, P2, PT, R14, UR14, RZ ;  /* 0x0000000e0e067c10 */ /* 0x000fc6000ff5e0ff */
[----:B------:R1:W-:Y:S01]  /*1ea90*/  STL.64 [R1+0x2f8], R4 ;  /* 0x0002f80401007387 */ /* 0x0003e20000100a00 */
[----:B------:R-:W-:-:S03]  /*1eaa0*/  IADD3.X R7, PT, PT, R15, UR15, RZ, P2, !PT ;  /* 0x0000000f0f077c10 */ /* 0x000fc600097fe4ff */
[----:B------:R-:W2:Y:S01]  /*1eab0*/  LDL.LU.64 R14, [R1+0x380] ;  /* 0x00038000010e7983 */ /* 0x000ea20000300a00 */
[----:B----4-:R-:W-:Y:S02]  /*1eac0*/  IADD3 R30, P3, PT, R36, UR14, RZ ;  /* 0x0000000e241e7c10 */ /* 0x010fe4000ff7e0ff */
[----:B---3--:R-:W-:Y:S01]  /*1ead0*/  IADD3 R20, P4, PT, R22, UR14, RZ ;  /* 0x0000000e16147c10 */ /* 0x008fe2000ff9e0ff */
[----:B------:R-:W3:Y:S01]  /*1eae0*/  LDL.LU.64 R32, [R1+0x390] ;  /* 0x0003900001207983 */ /* 0x000ee20000300a00 */
[----:B------:R-:W-:Y:S02]  /*1eaf0*/  IADD3.X R31, PT, PT, R37, UR15, RZ, P3, !PT ;  /* 0x0000000f251f7c10 */ /* 0x000fe40009ffe4ff */
[----:B------:R-:W-:Y:S01]  /*1eb00*/  IADD3.X R21, PT, PT, R23, UR15, RZ, P4, !PT ;  /* 0x0000000f17157c10 */ /* 0x000fe2000a7fe4ff */
[----:B------:R-:W4:Y:S04]  /*1eb10*/  LDL.LU.64 R26, [R1+0x398] ;  /* 0x00039800011a7983 */ /* 0x000f280000300a00 */
[----:B------:R1:W-:Y:S02]  /*1eb20*/  STL.64 [R1+0x300], R6 ;  /* 0x0003000601007387 */ /* 0x0003e40000100a00 */
[----:B-1----:R-:W-:-:S04]  /*1eb30*/  IADD3 R4, P5, PT, R12, UR14, RZ ;  /* 0x0000000e0c047c10 */ /* 0x002fc8000ffbe0ff */
[----:B------:R-:W-:Y:S01]  /*1eb40*/  IADD3.X R5, PT, PT, R13, UR15, RZ, P5, !PT ;  /* 0x0000000f0d057c10 */ /* 0x000fe2000affe4ff */
[----:B------:R-:W4:Y:S04]  /*1eb50*/  LDL.LU.64 R6, [R1+0x3a0] ;  /* 0x0003a00001067983 */ /* 0x000f280000300a00 */
        /* <DEDUP_REMOVED lines=29> */
[----:B--2---:R-:W-:-:S04]  /*1ed30*/  IADD3 R4, P5, PT, R8, UR14, RZ ;  /* 0x0000000e08047c10 */ /* 0x004fc8000ffbe0ff */
[----:B------:R-:W-:Y:S01]  /*1ed40*/  IADD3.X R5, PT, PT, R9, UR15, RZ, P5, !PT ;  /* 0x0000000f09057c10 */ /* 0x000fe2000affe4ff */
[----:B-1----:R-:W2:Y:S04]  /*1ed50*/  LDL.LU.64 R10, [R1+0x440] ;  /* 0x00044000010a7983 */ /* 0x002ea80000300a00 */
[----:B------:R3:W-:Y:S04]  /*1ed60*/  STL.64 [R1+0x360], R30 ;  /* 0x0003601e01007387 */ /* 0x0007e80000100a00 */
[----:B------:R4:W-:Y:S01]  /*1ed70*/  STL.64 [R1+0x370], R20 ;  /* 0x0003701401007387 */ /* 0x0009e20000100a00 */
[----:B------:R-:W-:-:S03]  /*1ed80*/  IADD3 R8, P2, PT, R14, UR14, RZ ;  /* 0x0000000e0e087c10 */ /* 0x000fc6000ff5e0ff */
[----:B------:R1:W-:Y:S01]  /*1ed90*/  STL.64 [R1+0x378], R4 ;  /* 0x0003780401007387 */ /* 0x0003e20000100a00 */
[----:B------:R-:W-:-:S03]  /*1eda0*/  IADD3.X R9, PT, PT, R15, UR15, RZ, P2, !PT ;  /* 0x0000000f0f097c10 */ /* 0x000fc600097fe4ff */
[----:B------:R-:W2:Y:S01]  /*1edb0*/  LDL.LU.64 R14, [R1+0x450] ;  /* 0x00045000010e7983 */ /* 0x000ea20000300a00 */
[----:B---3--:R-:W-:Y:S02]  /*1edc0*/  IADD3 R30, P3, PT, R32, UR14, RZ ;  /* 0x0000000e201e7c10 */ /* 0x008fe4000ff7e0ff */
[----:B----4-:R-:W-:Y:S01]  /*1edd0*/  IADD3 R20, P4, PT, R26, UR14, RZ ;  /* 0x0000000e1a147c10 */ /* 0x010fe2000ff9e0ff */
        /* <DEDUP_REMOVED lines=270> */
[----:B-1----:R-:W-:-:S03]  /*1fec0*/  IADD3 R30, P3, PT, R36, UR14, RZ ;  /* 0x0000000e241e7c10 */ /* 0x002fc6000ff7e0ff */
[----:B------:R-:W5:Y:S01]  /*1fed0*/  LDL.LU.64 R32, [R1+0x578] ;  /* 0x0005780001207983 */ /* 0x000f620000300a00 */
[----:B------:R-:W-:-:S03]  /*1fee0*/  IADD3 R20, P4, PT, R22, UR14, RZ ;  /* 0x0000000e16147c10 */ /* 0x000fc6000ff9e0ff */
[----:B------:R-:W5:Y:S01]  /*1fef0*/  LDL.LU.64 R26, [R1+0x568] ;  /* 0x00056800011a7983 */ /* 0x000f620000300a00 */
[----:B------:R-:W-:-:S03]  /*1ff00*/  IADD3.X R31, PT, PT, R37, UR15, RZ, P3, !PT ;  /* 0x0000000f251f7c10 */ /* 0x000fc60009ffe4ff */
[----:B------:R1:W-:Y:S01]  /*1ff10*/  STL.64 [R1+0x788], R6 ;  /* 0x0007880601007387 */ /* 0x0003e20000100a00 */
[----:B------:R-:W-:Y:S02]  /*1ff20*/  IADD3.X R21, PT, PT, R23, UR15, RZ, P4, !PT ;  /* 0x0000000f17157c10 */ /* 0x000fe4000a7fe4ff */
[----:B--2---:R-:W-:Y:S01]  /*1ff30*/  IADD3 R4, P5, PT, R12, UR14, RZ ;  /* 0x0000000e0c047c10 */ /* 0x004fe2000ffbe0ff */
[----:B-1----:R-:W2:Y:S03]  /*1ff40*/  LDL.LU.64 R6, [R1+0x558] ;  /* 0x0005580001067983 */ /* 0x002ea60000300a00 */
[----:B------:R-:W-:Y:S01]  /*1ff50*/  IADD3.X R5, PT, PT, R13, UR15, RZ, P5, !PT ;  /* 0x0000000f0d057c10 */ /* 0x000fe2000affe4ff */
        /* <DEDUP_REMOVED lines=9> */
[----:B------:R-:W-:-:S03]  /*1fff0*/  IADD3.X R31, PT, PT, R39, UR15, RZ, P3, !PT ;  /* 0x0000000f271f7c10 */ /* 0x000fc60009ffe4ff */
[----:B------:R-:W4:Y:S01]  /*20000*/  LDL.LU.64 R22, [R1+0x530] ;  /* 0x0005300001167983 */ /* 0x000f220000300a00 */
[----:B------:R-:W-:-:S03]  /*20010*/  IADD3.X R21, PT, PT, R29, UR15, RZ, P4, !PT ;  /* 0x0000000f1d157c10 */ /* 0x000fc6000a7fe4ff */
[----:B------:R1:W-:Y:S02]  /*20020*/  STL.64 [R1+0x7a8], R12 ;  /* 0x0007a80c01007387 */ /* 0x0003e40000100a00 */
[----:B-1----:R-:W-:-:S04]  /*20030*/  IADD3 R4, P5, PT, R10, UR14, RZ ;  /* 0x0000000e0a047c10 */ /* 0x002fc8000ffbe0ff */
[----:B------:R-:W-:Y:S01]  /*20040*/  IADD3.X R5, PT, PT, R11, UR15, RZ, P5, !PT ;  /* 0x0000000f0b057c10 */ /* 0x000fe2000affe4ff */
[----:B------:R-:W3:Y:S04]  /*20050*/  LDL.LU.64 R12, [R1+0x520] ;  /* 0x00052000010c7983 */ /* 0x000ee80000300a00 */
[----:B------:R-:W-:Y:S04]  /*20060*/  STL.64 [R1+0x7b0], R30 ;  /* 0x0007b01e01007387 */ /* 0x000fe80000100a00 */
[----:B------:R1:W-:Y:S04]  /*20070*/  STL.64 [R1+0x7b8], R20 ;  /* 0x0007b81401007387 */ /* 0x0003e80000100a00 */
[----:B------:R1:W-:Y:S01]  /*20080*/  STL.64 [R1+0x7c0], R4 ;  /* 0x0007c00401007387 */ /* 0x0003e20000100a00 */
[----:B-----5:R-:W-:-:S04]  /*20090*/  IADD3 R10, P2, PT, R18, UR14, RZ ;  /* 0x0000000e120a7c10 */ /* 0x020fc8000ff5e0ff */
[----:B------:R-:W-:Y:S02]  /*200a0*/  IADD3.X R11, PT, PT, R19, UR15, RZ, P2, !PT ;  /* 0x0000000f130b7c10 */ /* 0x000fe400097fe4ff */
[----:B------:R-:W5:Y:S01]  /*200b0*/  LDL.LU.64 R18, [R1+0x518] ;  /* 0x0005180001127983 */ /* 0x000f620000300a00 */
[----:B------:R-:W-:Y:S02]  /*200c0*/  IADD3 R28, P3, PT, R34, UR14, RZ ;  /* 0x0000000e221c7c10 */ /* 0x000fe4000ff7e0ff */
[----:B-1----:R-:W-:Y:S01]  /*200d0*/  IADD3 R20, P4, PT, R24, UR14, RZ ;  /* 0x0000000e18147c10 */ /* 0x002fe2000ff9e0ff */
        /* <DEDUP_REMOVED lines=10> */
[----:B------:R-:W-:Y:S04]  /*20180*/  STL.64 [R1+0x7e0], R4 ;  /* 0x0007e00401007387 */ /* 0x000fe80000100a00 */
[----:B------:R-:W5:Y:S04]  /*20190*/  LDL.LU.64 R34, [R1+0x4e0] ;  /* 0x0004e00001227983 */ /* 0x000f680000300a00 */
[----:B------:R-:W5:Y:S01]  /*201a0*/  LDL.LU.64 R24, [R1+0x4d0] ;  /* 0x0004d00001187983 */ /* 0x000f620000300a00 */
[----:B------:R-:W-:-:S04]  /*201b0*/  IADD3 R8, P2, PT, R16, UR14, RZ ;  /* 0x0000000e10087c10 */ /* 0x000fc8000ff5e0ff */
[----:B------:R-:W-:Y:S02]  /*201c0*/  IADD3.X R9, PT, PT, R17, UR15, RZ, P2, !PT ;  /* 0x0000000f11097c10 */ /* 0x000fe400097fe4ff */
[----:B-1----:R-:W-:Y:S01]  /*201d0*/  IADD3 R28, P3, PT, R32, UR14, RZ ;  /* 0x0000000e201c7c10 */ /* 0x002fe2000ff7e0ff */
[----:B------:R-:W5:Y:S01]  /*201e0*/  LDL.LU.64 R16, [R1+0x4c0] ;  /* 0x0004c00001107983 */ /* 0x000f620000300a00 */
[----:B------:R-:W-:-:S03]  /*201f0*/  IADD3 R20, P4, PT, R26, UR14, RZ ;  /* 0x0000000e1a147c10 */ /* 0x000fc6000ff9e0ff */
[----:B------:R1:W-:Y:S01]  /*20200*/  STL.64 [R1+0x7e8], R8 ;  /* 0x0007e80801007387 */ /* 0x0003e20000100a00 */
[----:B------:R-:W-:Y:S02]  /*20210*/  IADD3.X R29, PT, PT, R33, UR15, RZ, P3, !PT ;  /* 0x0000000f211d7c10 */ /* 0x000fe40009ffe4ff */
[----:B------:R-:W-:Y:S01]  /*20220*/  IADD3.X R21, PT, PT, R27, UR15, RZ, P4, !PT ;  /* 0x0000000f1b157c10 */ /* 0x000fe2000a7fe4ff */
[----:B-1----:R-:W5:Y:S01]  /*20230*/  LDL.LU.64 R8, [R1+0x4b0] ;  /* 0x0004b00001087983 */ /* 0x002f620000300a00 */
[----:B--2---:R-:W-:-:S04]  /*20240*/  IADD3 R4, P5, PT, R6, UR14, RZ ;  /* 0x0000000e06047c10 */ /* 0x004fc8000ffbe0ff */
[----:B------:R-:W-:Y:S01]  /*20250*/  IADD3.X R5, PT, PT, R7, UR15, RZ, P5, !PT ;  /* 0x0000000f07057c10 */ /* 0x000fe2000affe4ff */
[----:B------:R-:W-:Y:S04]  /*20260*/  STL.64 [R1+0x7f0], R28 ;  /* 0x0007f01c01007387 */ /* 0x000fe80000100a00 */
[----:B------:R-:W-:Y:S04]  /*20270*/  STL.64 [R1+0x7f8], R20 ;  /* 0x0007f81401007387 */ /* 0x000fe80000100a00 */
[----:B------:R-:W-:Y:S04]  /*20280*/  STL.64 [R1+0x800], R4 ;  /* 0x0008000401007387 */ /* 0x000fe80000100a00 */
[----:B------:R-:W2:Y:S01]  /*20290*/  LDL.LU.64 R32, [R1+0x4a0] ;  /* 0x0004a00001207983 */ /* 0x000ea20000300a00 */
[----:B------:R-:W-:-:S03]  /*202a0*/  IADD3 R6, P2, PT, R14, UR14, RZ ;  /* 0x0000000e0e067c10 */ /* 0x000fc6000ff5e0ff */
[----:B------:R-:W2:Y:S01]  /*202b0*/  LDL.LU.64 R26, [R1+0x498] ;  /* 0x00049800011a7983 */ /* 0x000ea20000300a00 */
[----:B------:R-:W-:-:S03]  /*202c0*/  IADD3.X R7, PT, PT, R15, UR15, RZ, P2, !PT ;  /* 0x0000000f0f077c10 */ /* 0x000fc600097fe4ff */
[----:B------:R-:W2:Y:S04]  /*202d0*/  LDL.LU.64 R14, [R1+0x488] ;  /* 0x00048800010e7983 */ /* 0x000ea80000300a00 */
[----:B------:R1:W-:Y:S04]  /*202e0*/  STL.64 [R1+0x808], R6 ;  /* 0x0008080601007387 */ /* 0x0003e80000100a00 */
[----:B-1----:R-:W2:Y:S01]  /*202f0*/  LDL.LU.64 R6, [R1+0x478] ;  /* 0x0004780001067983 */ /* 0x002ea20000300a00 */
[----:B---3--:R-:W-:Y:S02]  /*20300*/  IADD3 R28, P3, PT, R36, UR14, RZ ;  /* 0x0000000e241c7c10 */ /* 0x008fe4000ff7e0ff */
[----:B----4-:R-:W-:-:S02]  /*20310*/  IADD3 R20, P4, PT, R22, UR14, RZ ;  /* 0x0000000e16147c10 */ /* 0x010fc4000ff9e0ff */
[----:B------:R-:W-:Y:S02]  /*20320*/  IADD3 R4, P5, PT, R12, UR14, RZ ;  /* 0x0000000e0c047c10 */ /* 0x000fe4000ffbe0ff */
[----:B------:R-:W-:Y:S02]  /*20330*/  IADD3.X R29, PT, PT, R37, UR15, RZ, P3, !PT ;  /* 0x0000000f251d7c10 */ /* 0x000fe40009ffe4ff */
[----:B------:R-:W-:Y:S02]  /*20340*/  IADD3.X R21, PT, PT, R23, UR15, RZ, P4, !PT ;  /* 0x0000000f17157c10 */ /* 0x000fe4000a7fe4ff */
[----:B------:R-:W-:Y:S01]  /*20350*/  IADD3.X R5, PT, PT, R13, UR15, RZ, P5, !PT ;  /* 0x0000000f0d057c10 */ /* 0x000fe2000affe4ff */
[----:B------:R1:W-:Y:S04]  /*20360*/  STL.64 [R1+0x810], R28 ;  /* 0x0008101c01007387 */ /* 0x0003e80000100a00 */
[----:B------:R3:W-:Y:S04]  /*20370*/  STL.64 [R1+0x818], R20 ;  /* 0x0008181401007387 */ /* 0x0007e80000100a00 */
[----:B------:R-:W-:Y:S04]  /*20380*/  STL.64 [R1+0x820], R4 ;  /* 0x0008200401007387 */ /* 0x000fe80000100a00 */
[----:B-1----:R-:W4:Y:S04]  /*20390*/  LDL.LU.64 R28, [R1+0x468] ;  /* 0x00046800011c7983 */ /* 0x002f280000300a00 */
[----:B------:R-:W4:Y:S01]  /*203a0*/  LDL.LU.64 R22, [R1+0x458] ;  /* 0x0004580001167983 */ /* 0x000f220000300a00 */
[----:B-----5:R-:W-:-:S04]  /*203b0*/  IADD3 R12, P2, PT, R18, UR14, RZ ;  /* 0x0000000e120c7c10 */ /* 0x020fc8000ff5e0ff */
[----:B------:R-:W-:Y:S02]  /*203c0*/  IADD3.X R13, PT, PT, R19, UR15, RZ, P2, !PT ;  /* 0x0000000f130d7c10 */ /* 0x000fe400097fe4ff */
[----:B------:R-:W-:Y:S01]  /*203d0*/  IADD3 R36, P3, PT, R38, UR14, RZ ;  /* 0x0000000e26247c10 */ /* 0x000fe2000ff7e0ff */
[----:B------:R-:W5:Y:S01]  /*203e0*/  LDL.LU.64 R18, [R1+0x448] ;  /* 0x0004480001127983 */ /* 0x000f620000300a00 */
[----:B---3--:R-:W-:Y:S02]  /*203f0*/  IADD3 R20, P4, PT, R30, UR14, RZ ;  /* 0x0000000e1e147c10 */ /* 0x008fe4000ff9e0ff */
[----:B------:R-:W-:Y:S01]  /*20400*/  IADD3.X R37, PT, PT, R39, UR15, RZ, P3, !PT ;  /* 0x0000000f27257c10 */ /* 0x000fe20009ffe4ff */
[----:B------:R1:W-:Y:S01]  /*20410*/  STL.64 [R1+0x828], R12 ;  /* 0x0008280c01007387 */ /* 0x0003e20000100a00 */
[----:B------:R-:W-:-:S03]  /*20420*/  IADD3.X R21, PT, PT, R31, UR15, RZ, P4, !PT ;  /* 0x0000000f1f157c10 */ /* 0x000fc6000a7fe4ff */
[----:B-1----:R-:W3:Y:S01]  /*20430*/  LDL.LU.64 R12, [R1+0x438] ;  /* 0x00043800010c7983 */ /* 0x002ee20000300a00 */
[----:B------:R-:W-:-:S03]  /*20440*/  IADD3 R4, P5, PT, R10, UR14, RZ ;  /* 0x0000000e0a047c10 */ /* 0x000fc6000ffbe0ff */
[----:B------:R-:W-:Y:S01]  /*20450*/  STL.64 [R1+0x830], R36 ;  /* 0x0008302401007387 */ /* 0x000fe20000100a00 */
[----:B------:R-:W-:-:S03]  /*20460*/  IADD3.X R5, PT, PT, R11, UR15, RZ, P5, !PT ;  /* 0x0000000f0b057c10 */ /* 0x000fc6000affe4ff */
[----:B------:R1:W-:Y:S04]  /*20470*/  STL.64 [R1+0x838], R20 ;  /* 0x0008381401007387 */ /* 0x0003e80000100a00 */
[----:B------:R1:W-:Y:S01]  /*20480*/  STL.64 [R1+0x840], R4 ;  /* 0x0008400401007387 */ /* 0x0003e20000100a00 */
[----:B------:R-:W-:Y:S02]  /*20490*/  IADD3 R30, P2, PT, R34, UR14, RZ ;  /* 0x0000000e221e7c10 */ /* 0x000fe4000ff5e0ff */
[----:B-1----:R-:W-:Y:S02]  /*204a0*/  IADD3 R20, P3, PT, R24, UR14, RZ ;  /* 0x0000000e18147c10 */ /* 0x002fe4000ff7e0ff */
[----:B------:R-:W-:Y:S02]  /*204b0*/  IADD3.X R31, PT, PT, R35, UR15, RZ, P2, !PT ;  /* 0x0000000f231f7c10 */ /* 0x000fe400097fe4ff */
[----:B------:R-:W-:-:S03]  /*204c0*/  IADD3.X R21, PT, PT, R25, UR15, RZ, P3, !PT ;  /* 0x0000000f19157c10 */ /* 0x000fc60009ffe4ff */
[----:B------:R2:W-:Y:S04]  /*204d0*/  STL.64 [R1+0x848], R30 ;  /* 0x0008481e01007387 */ /* 0x0005e80000100a00 */
[----:B------:R-:W3:Y:S04]  /*204e0*/  LDL.LU.64 R38, [R1+0x428] ;  /* 0x0004280001267983 */ /* 0x000ee80000300a00 */
[----:B------:R1:W-:Y:S04]  /*204f0*/  STL.64 [R1+0x850], R20 ;  /* 0x0008501401007387 */ /* 0x0003e80000100a00 */
[----:B------:R-:W3:Y:S01]  /*20500*/  LDL.LU.64 R24, [R1+0x418] ;  /* 0x0004180001187983 */ /* 0x000ee20000300a00 */
[----:B------:R-:W-:-:S04]  /*20510*/  IADD3 R10, P4, PT, R16, UR14, RZ ;  /* 0x0000000e100a7c10 */ /* 0x000fc8000ff9e0ff */
[----:B------:R-:W-:-:S05]  /*20520*/  IADD3.X R11, PT, PT, R17, UR15, RZ, P4, !PT ;  /* 0x0000000f110b7c10 */ /* 0x000fca000a7fe4ff */
[----:B------:R1:W-:Y:S04]  /*20530*/  STL.64 [R1+0x858], R10 ;  /* 0x0008580a01007387 */ /* 0x0003e80000100a00 */
[----:B------:R-:W3:Y:S01]  /*20540*/  LDL.LU.64 R16, [R1+0x410] ;  /* 0x0004100001107983 */ /* 0x000ee20000300a00 */
[----:B------:R-:W-:-:S04]  /*20550*/  IADD3 R4, P5, PT, R8, UR14, RZ ;  /* 0x0000000e08047c10 */ /* 0x000fc8000ffbe0ff */
[----:B------:R-:W-:-:S05]  /*20560*/  IADD3.X R5, PT, PT, R9, UR15, RZ, P5, !PT ;  /* 0x0000000f09057c10 */ /* 0x000fca000affe4ff */
[----:B------:R1:W-:Y:S04]  /*20570*/  STL.64 [R1+0x860], R4 ;  /* 0x0008600401007387 */ /* 0x0003e80000100a00 */
[----:B------:R-:W3:Y:S01]  /*20580*/  LDL.LU.64 R8, [R1+0x400] ;  /* 0x0004000001087983 */ /* 0x000ee20000300a00 */
[----:B--2---:R-:W-:Y:S02]  /*20590*/  IADD3 R30, P2, PT, R32, UR14, RZ ;  /* 0x0000000e201e7c10 */ /* 0x004fe4000ff5e0ff */
[----:B-1----:R-:W-:Y:S02]  /*205a0*/  IADD3 R20, P3, PT, R26, UR14, RZ ;  /* 0x0000000e1a147c10 */ /* 0x002fe4000ff7e0ff */
[----:B------:R-:W-:Y:S02]  /*205b0*/  IADD3.X R31, PT, PT, R33, UR15, RZ, P2, !PT ;  /* 0x0000000f211f7c10 */ /* 0x000fe400097fe4ff */
[----:B------:R-:W-:-:S02]  /*205c0*/  IADD3 R10, P4, PT, R14, UR14, RZ ;  /* 0x0000000e0e0a7c10 */ /* 0x000fc4000ff9e0ff */
[----:B------:R-:W-:Y:S01]  /*205d0*/  IADD3.X R21, PT, PT, R27, UR15, RZ, P3, !PT ;  /* 0x0000000f1b157c10 */ /* 0x000fe20009ffe4ff */
[----:B------:R-:W-:Y:S01]  /*205e0*/  STL.64 [R1+0x868], R30 ;  /* 0x0008681e01007387 */ /* 0x000fe20000100a00 */
[----:B------:R-:W-:-:S03]  /*205f0*/  IADD3.X R11, PT, PT, R15, UR15, RZ, P4, !PT ;  /* 0x0000000f0f0b7c10 */ /* 0x000fc6000a7fe4ff */
[----:B------:R-:W2:Y:S04]  /*20600*/  LDL.LU.64 R42, [R1+0x3f0] ;  /* 0x0003f000012a7983 */ /* 0x000ea80000300a00 */
[----:B------:R-:W-:Y:S04]  /*20610*/  STL.64 [R1+0x870], R20 ;  /* 0x0008701401007387 */ /* 0x000fe80000100a00 */
[----:B------:R-:W2:Y:S01]  /*20620*/  LDL.LU.64 R34, [R1+0x3e0] ;  /* 0x0003e00001227983 */ /* 0x000ea20000300a00 */
[----:B------:R-:W-:-:S03]  /*20630*/  IADD3 R4, P5, PT, R6, UR14, RZ ;  /* 0x0000000e06047c10 */ /* 0x000fc6000ffbe0ff */
[----:B------:R1:W-:Y:S01]  /*20640*/  STL.64 [R1+0x878], R10 ;  /* 0x0008780a01007387 */ /* 0x0003e20000100a00 */
[----:B------:R-:W-:-:S03]  /*20650*/  IADD3.X R5, PT, PT, R7, UR15, RZ, P5, !PT ;  /* 0x0000000f07057c10 */ /* 0x000fc6000affe4ff */
[----:B-1----:R-:W2:Y:S04]  /*20660*/  LDL.LU.64 R10, [R1+0x3d0] ;  /* 0x0003d000010a7983 */ /* 0x002ea80000300a00 */
[----:B------:R3:W-:Y:S04]  /*20670*/  STL.64 [R1+0x880], R4 ;  /* 0x0008800401007387 */ /* 0x0007e80000100a00 */
[----:B------:R-:W2:Y:S01]  /*20680*/  LDL.LU.64 R6, [R1+0x3c8] ;  /* 0x0003c80001067983 */ /* 0x000ea20000300a00 */
[----:B----4-:R-:W-:Y:S02]  /*20690*/  IADD3 R26, P2, PT, R28, UR14, RZ ;  /* 0x0000000e1c1a7c10 */ /* 0x010fe4000ff5e0ff */
[----:B------:R-:W-:-:S02]  /*206a0*/  IADD3 R20, P3, PT, R22, UR14, RZ ;  /* 0x0000000e16147c10 */ /* 0x000fc4000ff7e0ff */
[----:B------:R-:W-:Y:S02]  /*206b0*/  IADD3.X R27, PT, PT, R29, UR15, RZ, P2, !PT ;  /* 0x0000000f1d1b7c10 */ /* 0x000fe400097fe4ff */
[----:B------:R-:W-:-:S03]  /*206c0*/  IADD3.X R21, PT, PT, R23, UR15, RZ, P3, !PT ;  /* 0x0000000f17157c10 */ /* 0x000fc60009ffe4ff */
[----:B------:R-:W-:Y:S04]  /*206d0*/  STL.64 [R1+0x888], R26 ;  /* 0x0008881a01007387 */ /* 0x000fe80000100a00 */
[----:B------:R-:W4:Y:S01]  /*206e0*/  LDL.LU.64 R40, [R1+0x2b8] ;  /* 0x0002b80001287983 */ /* 0x000f220000300a00 */
[----:B-----5:R-:W-:-:S03]  /*206f0*/  IADD3 R14, P4, PT, R18, UR14, RZ ;  /* 0x0000000e120e7c10 */ /* 0x020fc6000ff9e0ff */
[----:B------:R-:W-:Y:S01]  /*20700*/  STL.64 [R1+0x890], R20 ;  /* 0x0008901401007387 */ /* 0x000fe20000100a00 */
[----:B------:R-:W-:-:S03]  /*20710*/  IADD3.X R15, PT, PT, R19, UR15, RZ, P4, !PT ;  /* 0x0000000f130f7c10 */ /* 0x000fc6000a7fe4ff */
[----:B------:R-:W5:Y:S04]  /*20720*/  LDL.LU.64 R36, [R1+0x2b0] ;  /* 0x0002b00001247983 */ /* 0x000f680000300a00 */
[----:B------:R1:W-:Y:S04]  /*20730*/  STL.64 [R1+0x898], R14 ;  /* 0x0008980e01007387 */ /* 0x0003e80000100a00 */
[----:B------:R-:W5:Y:S01]  /*20740*/  LDL.LU.64 R30, [R1+0x2a8] ;  /* 0x0002a800011e7983 */ /* 0x000f620000300a00 */
[----:B---3--:R-:W-:-:S04]  /*20750*/  IADD3 R4, P5, PT, R12, UR14, RZ ;  /* 0x0000000e0c047c10 */ /* 0x008fc8000ffbe0ff */
[----:B------:R-:W-:-:S05]  /*20760*/  IADD3.X R5, PT, PT, R13, UR15, RZ, P5, !PT ;  /* 0x0000000f0d057c10 */ /* 0x000fca000affe4ff */
[----:B------:R-:W-:Y:S04]  /*20770*/  STL.64 [R1+0x8a0], R4 ;  /* 0x0008a00401007387 */ /* 0x000fe80000100a00 */
[----:B------:R-:W3:Y:S04]  /*20780*/  LDL.LU.64 R18, [R1+0x2a0] ;  /* 0x0002a00001127983 */ /* 0x000ee80000300a00 */
[----:B------:R-:W3:Y:S04]  /*20790*/  LDL.LU.64 R32, [R1+0x298] ;  /* 0x0002980001207983 */ /* 0x000ee80000300a00 */
[----:B------:R-:W3:Y:S04]  /*207a0*/  LDL.LU.64 R28, [R1+0x290] ;  /* 0x00029000011c7983 */ /* 0x000ee80000300a00 */
[----:B------:R-:W3:Y:S04]  /*207b0*/  LDL.LU.64 R22, [R1+0x288] ;  /* 0x0002880001167983 */ /* 0x000ee80000300a00 */
[----:B-1----:R-:W3:Y:S01]  /*207c0*/  LDL.LU.64 R14, [R1+0x280] ;  /* 0x00028000010e7983 */ /* 0x002ee20000300a00 */
[----:B------:R-:W-:-:S04]  /*207d0*/  IADD3 R26, P2, PT, R38, UR14, RZ ;  /* 0x0000000e261a7c10 */ /* 0x000fc8000ff5e0ff */
[----:B------:R-:W-:Y:S02]  /*207e0*/  IADD3.X R27, PT, PT, R39, UR15, RZ, P2, !PT ;  /* 0x0000000f271b7c10 */ /* 0x000fe400097fe4ff */
[----:B------:R-:W-:-:S03]  /*207f0*/  IADD3 R20, P3, PT, R24, UR14, RZ ;  /* 0x0000000e18147c10 */ /* 0x000fc6000ff7e0ff */
[----:B------:R-:W-:Y:S01]  /*20800*/  STL.64 [R1+0x8a8], R26 ;  /* 0x0008a81a01007387 */ /* 0x000fe20000100a00 */
[----:B------:R-:W-:-:S03]  /*20810*/  IADD3.X R21, PT, PT, R25, UR15, RZ, P3, !PT ;  /* 0x0000000f19157c10 */ /* 0x000fc60009ffe4ff */
[----:B------:R-:W3:Y:S04]  /*20820*/  LDL.LU.64 R24, [R1+0x278] ;  /* 0x0002780001187983 */ /* 0x000ee80000300a00 */
[----:B------:R1:W-:Y:S04]  /*20830*/  STL.64 [R1+0x8b0], R20 ;  /* 0x0008b01401007387 */ /* 0x0003e80000100a00 */
[----:B-1----:R-:W3:Y:S01]  /*20840*/  LDL.LU.64 R20, [R1+0x270] ;  /* 0x0002700001147983 */ /* 0x002ee20000300a00 */
[----:B------:R-:W-:-:S04]  /*20850*/  IADD3 R12, P4, PT, R16, UR14, RZ ;  /* 0x0000000e100c7c10 */ /* 0x000fc8000ff9e0ff */
[----:B------:R-:W-:-:S05]  /*20860*/  IADD3.X R13, PT, PT, R17, UR15, RZ, P4, !PT ;  /* 0x0000000f110d7c10 */ /* 0x000fca000a7fe4ff */
[----:B------:R1:W-:Y:S04]  /*20870*/  STL.64 [R1+0x8b8], R12 ;  /* 0x0008b80c01007387 */ /* 0x0003e80000100a00 */
[----:B------:R-:W3:Y:S01]  /*20880*/  LDL.LU.64 R16, [R1+0x268] ;  /* 0x0002680001107983 */ /* 0x000ee20000300a00 */
[----:B------:R-:W-:-:S04]  /*20890*/  IADD3 R4, P5, PT, R8, UR14, RZ ;  /* 0x0000000e08047c10 */ /* 0x000fc8000ffbe0ff */
[----:B------:R-:W-:-:S05]  /*208a0*/  IADD3.X R5, PT, PT, R9, UR15, RZ, P5, !PT ;  /* 0x0000000f09057c10 */ /* 0x000fca000affe4ff */
[----:B------:R2:W-:Y:S04]  /*208b0*/  STL.64 [R1+0x8c0], R4 ;  /* 0x0008c00401007387 */ /* 0x0005e80000100a00 */
[----:B-1----:R-:W3:Y:S01]  /*208c0*/  LDL.LU.64 R12, [R1+0x260] ;  /* 0x00026000010c7983 */ /* 0x002ee20000300a00 */
[----:B--2---:R-:W-:-:S04]  /*208d0*/  IADD3 R38, P2, PT, R42, UR14, RZ ;  /* 0x0000000e2a267c10 */ /* 0x004fc8000ff5e0ff */
[----:B------:R-:W-:Y:S02]  /*208e0*/  IADD3.X R39, PT, PT, R43, UR15, RZ, P2, !PT ;  /* 0x0000000f2b277c10 */ /* 0x000fe400097fe4ff */
[----:B------:R-:W-:-:S03]  /*208f0*/  IADD3 R26, P3, PT, R34, UR14, RZ ;  /* 0x0000000e221a7c10 */ /* 0x000fc6000ff7e0ff */
[----:B------:R4:W-:Y:S01]  /*20900*/  STL.64 [R1+0x8c8], R38 ;  /* 0x0008c82601007387 */ /* 0x0009e20000100a00 */
[----:B------:R-:W-:Y:S02]  /*20910*/  IADD3.X R27, PT, PT, R35, UR15, RZ, P3, !PT ;  /* 0x0000000f231b7c10 */ /* 0x000fe40009ffe4ff */
[----:B------:R-:W-:-:S04]  /*20920*/  IADD3 R8, P4, PT, R10, UR14, RZ ;  /* 0x0000000e0a087c10 */ /* 0x000fc8000ff9e0ff */
[----:B------:R-:W-:Y:S02]  /*20930*/  IADD3.X R9, PT, PT, R11, UR15, RZ, P4, !PT ;  /* 0x0000000f0b097c10 */ /* 0x000fe4000a7fe4ff */
[----:B------:R-:W2:Y:S01]  /*20940*/  LDL.LU.64 R10, [R1+0x258] ;  /* 0x00025800010a7983 */ /* 0x000ea20000300a00 */
[----:B------:R-:W-:-:S03]  /*20950*/  IADD3 R4, P5, PT, R6, UR14, RZ ;  /* 0x0000000e06047c10 */ /* 0x000fc6000ffbe0ff */
[----:B------:R-:W-:Y:S01]  /*20960*/  STL.64 [R1+0x8d0], R26 ;  /* 0x0008d01a01007387 */ /* 0x000fe20000100a00 */
[----:B------:R-:W-:-:S03]  /*20970*/  IADD3.X R5, PT, PT, R7, UR15, RZ, P5, !PT ;  /* 0x0000000f07057c10 */ /* 0x000fc6000affe4ff */
[----:B------:R-:W2:Y:S04]  /*20980*/  LDL.LU.64 R6, [R1+0x250] ;  /* 0x0002500001067983 */ /* 0x000ea80000300a00 */
[----:B------:R-:W-:Y:S01]  /*20990*/  STL.64 [R1+0x8d8], R8 ;  /* 0x0008d80801007387 */ /* 0x000fe20000100a00 */
[----:B----4-:R-:W-:-:S04]  /*209a0*/  IADD3 R38, P2, PT, R40, UR14, RZ ;  /* 0x0000000e28267c10 */ /* 0x010fc8000ff5e0ff */
[----:B------:R-:W-:Y:S01]  /*209b0*/  IADD3.X R39, PT, PT, R41, UR15, RZ, P2, !PT ;  /* 0x0000000f29277c10 */ /* 0x000fe200097fe4ff */
[----:B------:R1:W-:Y:S01]  /*209c0*/  STL.64 [R1+0x8e0], R4 ;  /* 0x0008e00401007387 */ /* 0x0003e20000100a00 */
[----:B-----5:R-:W-:Y:S01]  /*209d0*/  IADD3 R34, P3, PT, R36, UR14, RZ ;  /* 0x0000000e24227c10 */ /* 0x020fe2000ff7e0ff */
[----:B-1----:R-:W1:Y:S03]  /*209e0*/  LDC R4, c[0x0][0x3a0] ;  /* 0x0000e800ff047b82 */ /* 0x002e660000000800 */
[----:B------:R-:W-:Y:S02]  /*209f0*/  IADD3.X R35, PT, PT, R37, UR15, RZ, P3, !PT ;  /* 0x0000000f25237c10 */ /* 0x000fe40009ffe4ff */
[----:B------:R-:W-:Y:S01]  /*20a00*/  IADD3 R26, P4, PT, R30, UR14, RZ ;  /* 0x0000000e1e1a7c10 */ /* 0x000fe2000ff9e0ff */
[----:B------:R-:W-:Y:S02]  /*20a10*/  STL.64 [R1+0x8e8], R38 ;  /* 0x0008e82601007387 */ /* 0x000fe40000100a00 */
[----:B------:R-:W4:Y:S01]  /*20a20*/  LDC R5, c[0x0][0x3a0] ;  /* 0x0000e800ff057b82 */ /* 0x000f220000000800 */
[----:B------:R-:W-:Y:S01]  /*20a30*/  IADD3.X R27, PT, PT, R31, UR15, RZ, P4, !PT ;  /* 0x0000000f1f1b7c10 */ /* 0x000fe2000a7fe4ff */
[----:B------:R-:W-:Y:S04]  /*20a40*/  STL.64 [R1+0x8f0], R34 ;  /* 0x0008f02201007387 */ /* 0x000fe80000100a00 */
[----:B------:R5:W-:Y:S01]  /*20a50*/  STL.64 [R1+0x8f8], R26 ;  /* 0x0008f81a01007387 */ /* 0x000be20000100a00 */
[----:B---3--:R-:W-:-:S04]  /*20a60*/  IADD3 R8, P5, PT, R18, UR14, RZ ;  /* 0x0000000e12087c10 */ /* 0x008fc8000ffbe0ff */
[----:B------:R-:W-:Y:S02]  /*20a70*/  IADD3.X R9, PT, PT, R19, UR15, RZ, P5, !PT ;  /* 0x0000000f13097c10 */ /* 0x000fe4000affe4ff */
[----:B------:R-:W-:Y:S02]  /*20a80*/  IADD3 R30, P2, PT, R32, UR14, RZ ;  /* 0x0000000e201e7c10 */ /* 0x000fe4000ff5e0ff */
[----:B-----5:R-:W-:Y:S01]  /*20a90*/  IADD3 R26, P3, PT, R28, UR14, RZ ;  /* 0x0000000e1c1a7c10 */ /* 0x020fe2000ff7e0ff */
[----:B------:R3:W-:Y:S01]  /*20aa0*/  STL.64 [R1+0x900], R8 ;  /* 0x0009000801007387 */ /* 0x0007e20000100a00 */
[----:B------:R-:W-:Y:S02]  /*20ab0*/  IADD3.X R31, PT, PT, R33, UR15, RZ, P2, !PT ;  /* 0x0000000f211f7c10 */ /* 0x000fe400097fe4ff */
[----:B------:R-:W-:Y:S02]  /*20ac0*/  IADD3 R18, P4, PT, R22, UR14, RZ ;  /* 0x0000000e16127c10 */ /* 0x000fe4000ff9e0ff */
[----:B------:R-:W-:-:S02]  /*20ad0*/  IADD3.X R27, PT, PT, R29, UR15, RZ, P3, !PT ;  /* 0x0000000f1d1b7c10 */ /* 0x000fc40009ffe4ff */
[----:B------:R-:W-:Y:S02]  /*20ae0*/  IADD3.X R19, PT, PT, R23, UR15, RZ, P4, !PT ;  /* 0x0000000f17137c10 */ /* 0x000fe4000a7fe4ff */
[----:B---3--:R-:W-:Y:S01]  /*20af0*/  IADD3 R8, P5, PT, R14, UR14, RZ ;  /* 0x0000000e0e087c10 */ /* 0x008fe2000ffbe0ff */
[----:B------:R-:W-:Y:S03]  /*20b00*/  STL.64 [R1+0x908], R30 ;  /* 0x0009081e01007387 */ /* 0x000fe60000100a00 */
[----:B------:R-:W-:Y:S01]  /*20b10*/  IADD3.X R9, PT, PT, R15, UR15, RZ, P5, !PT ;  /* 0x0000000f0f097c10 */ /* 0x000fe2000affe4ff */
[----:B------:R-:W-:Y:S04]  /*20b20*/  STL.64 [R1+0x910], R26 ;  /* 0x0009101a01007387 */ /* 0x000fe80000100a00 */
[----:B------:R3:W-:Y:S01]  /*20b30*/  STL.64 [R1+0x918], R18 ;  /* 0x0009181201007387 */ /* 0x0007e20000100a00 */
[----:B------:R-:W-:-:S03]  /*20b40*/  IADD3 R22, P2, PT, R24, UR14, RZ ;  /* 0x0000000e18167c10 */ /* 0x000fc6000ff5e0ff */
[----:B------:R5:W-:Y:S01]  /*20b50*/  STL.64 [R1+0x920], R8 ;  /* 0x0009200801007387 */ /* 0x000be20000100a00 */
[----:B------:R-:W-:Y:S01]  /*20b60*/  IADD3.X R23, PT, PT, R25, UR15, RZ, P2, !PT ;  /* 0x0000000f19177c10 */ /* 0x000fe200097fe4ff */
[----:B-1----:R-:W-:Y:S01]  /*20b70*/  VIADD R4, R4, 0xfffffebe ;  /* 0xfffffebe04047836 */ /* 0x002fe20000000000 */
[----:B---3--:R-:W-:-:S04]  /*20b80*/  IADD3 R18, P3, PT, R20, UR14, RZ ;  /* 0x0000000e14127c10 */ /* 0x008fc8000ff7e0ff */
[----:B------:R-:W-:Y:S01]  /*20b90*/  IADD3.X R19, PT, PT, R21, UR15, RZ, P3, !PT ;  /* 0x0000000f15137c10 */ /* 0x000fe20009ffe4ff */
[----:B------:R-:W-:Y:S04]  /*20ba0*/  STL.64 [R1+0x928], R22 ;  /* 0x0009281601007387 */ /* 0x000fe80000100a00 */
[----:B------:R-:W-:Y:S01]  /*20bb0*/  STL.64 [R1+0x930], R18 ;  /* 0x0009301201007387 */ /* 0x000fe20000100a00 */
[----:B----4-:R-:W-:Y:S02]  /*20bc0*/  IADD3 R5, PT, PT, R5, -0x141, RZ ;  /* 0xfffffebf05057810 */ /* 0x010fe40007ffe0ff */
[----:B------:R-:W-:Y:S02]  /*20bd0*/  ISETP.GE.U32.AND P3, PT, R4, 0x7ffffe7f, PT ;  /* 0x7ffffe7f0400780c */ /* 0x000fe40003f66070 */
[----:B------:R-:W-:-:S02]  /*20be0*/  ISETP.NE.U32.AND P2, PT, RZ, UR16, PT ;  /* 0x00000010ff007c0c */ /* 0x000fc4000bf45070 */
[----:B------:R-:W-:-:S04]  /*20bf0*/  IADD3 R14, P4, PT, R16, UR14, RZ ;  /* 0x0000000e100e7c10 */ /* 0x000fc8000ff9e0ff */
[----:B------:R-:W-:Y:S02]  /*20c00*/  IADD3.X R15, PT, PT, R17, UR15, RZ, P4, !PT ;  /* 0x0000000f110f7c10 */ /* 0x000fe4000a7fe4ff */
[----:B-----5:R-:W-:-:S03]  /*20c10*/  IADD3 R8, P5, PT, R12, UR14, RZ ;  /* 0x0000000e0c087c10 */ /* 0x020fc6000ffbe0ff */
[----:B------:R-:W-:Y:S01]  /*20c20*/  STL.64 [R1+0x938], R14 ;  /* 0x0009380e01007387 */ /* 0x000fe20000100a00 */
[----:B------:R-:W1:Y:S01]  /*20c30*/  LDC R12, c[0x0][0x3a0] ;  /* 0x0000e800ff0c7b82 */ /* 0x000e620000000800 */
[----:B------:R-:W-:-:S05]  /*20c40*/  IADD3.X R9, PT, PT, R13, UR15, RZ, P5, !PT ;  /* 0x0000000f0d097c10 */ /* 0x000fca000affe4ff */
[----:B------:R2:W-:Y:S01]  /*20c50*/  STL.64 [R1+0x948], R8 ;  /* 0x0009480801007387 */ /* 0x0005e20000100a00 */
[----:B------:R-:W-:Y:S02]  /*20c60*/  ISETP.GE.U32.AND P4, PT, R5, 0x7ffffe80, PT ;  /* 0x7ffffe800500780c */ /* 0x000fe40003f86070 */
[----:B--2---:R-:W-:-:S04]  /*20c70*/  IADD3 R8, P6, PT, R10, UR12, RZ ;  /* 0x0000000c0a087c10 */ /* 0x004fc8000ffde0ff */
[----:B------:R-:W-:Y:S02]  /*20c80*/  IADD3.X R9, PT, PT, R11, UR13, RZ, P6, !PT ;  /* 0x0000000d0b097c10 */ /* 0x000fe4000b7fe4ff */
[----:B------:R-:W-:-:S04]  /*20c90*/  IADD3 R4, P6, PT, R6, UR12, RZ ;  /* 0x0000000c06047c10 */ /* 0x000fc8000ffde0ff */
[----:B------:R-:W-:-:S05]  /*20ca0*/  IADD3.X R5, PT, PT, R7, UR13, RZ, P6, !PT ;  /* 0x0000000d07057c10 */ /* 0x000fca000b7fe4ff */
[----:B------:R2:W-:Y:S04]  /*20cb0*/  STL.64 [R1+0xa60], R4 ;  /* 0x000a600401007387 */ /* 0x0005e80000100a00 */
[----:B------:R2:W-:Y:S01]  /*20cc0*/  STL.64 [R1+0x980], R8 ;  /* 0x0009800801007387 */ /* 0x0005e20000100a00 */
[----:B-1----:R-:W-:-:S05]  /*20cd0*/  VIADD R12, R12, 0x3f ;  /* 0x0000003f0c0c7836 */ /* 0x002fca0000000000 */
[----:B------:R-:W-:Y:S01]  /*20ce0*/  ISETP.LT.OR P5, PT, R12, 0x40, P2 ;  /* 0x000000400c00780c */ /* 0x000fe200017a1670 */
[----:B------:R-:W-:-:S12]  /*20cf0*/  @!P0 BRA `(.L_x_7) ;  /* 0x00000008000c8947 */ /* 0x000fd80003800000 */
[----:B------:R-:W3:Y:S01]  /*20d00*/  LDL.LU R44, [R1+0x18] ;  /* 0x00001800012c7983 */ /* 0x000ee20000300800 */
[----:B--2---:R-:W-:Y:S01]  /*20d10*/  MOV R4, R106 ;  /* 0x0000006a00047202 */ /* 0x004fe20000000f00 */
[----:B------:R-:W-:Y:S01]  /*20d20*/  IMAD.MOV.U32 R5, RZ, RZ, R102 ;  /* 0x000000ffff057224 */ /* 0x000fe200078e0066 */
[----:B------:R-:W-:Y:S01]  /*20d30*/  MOV R7, R94 ;  /* 0x0000005e00077202 */ /* 0x000fe20000000f00 */
[----:B------:R-:W3:Y:S01]  /*20d40*/  LDL.LU R45, [R1+0x8] ;  /* 0x00000800012d7983 */ /* 0x000ee20000300800 */
[----:B------:R-:W-:Y:S01]  /*20d50*/  IMAD.MOV.U32 R6, RZ, RZ, R98 ;  /* 0x000000ffff067224 */ /* 0x000fe200078e0062 */
[----:B------:R-:W-:Y:S01]  /*20d60*/  MOV R10, R86 ;  /* 0x00000056000a7202 */ /* 0x000fe20000000f00 */
[----:B------:R-:W-:Y:S01]  /*20d70*/  IMAD.MOV.U32 R8, RZ, RZ, R114 ;  /* 0x000000ffff087224 */ /* 0x000fe200078e0072 */
        /* <DEDUP_REMOVED lines=45> */
[----:B------:R-:W-:-:S03]  /*21050*/  IMAD.MOV.U32 R42, RZ, RZ, R234 ;  /* 0x000000ffff2a7224 */ /* 0x000fc600078e00ea */
[----:B------:R-:W3:Y:S04]  /*21060*/  LDL.LU R60, [R1+0x118] ;  /* 0x00011800013c7983 */ /* 0x000ee80000300800 */
[----:B------:R-:W3:Y:S04]  /*21070*/  LDL.LU R61, [R1+0x108] ;  /* 0x00010800013d7983 */ /* 0x000ee80000300800 */
[----:B------:R-:W3:Y:S04]  /*21080*/  LDL.LU R62, [R1+0xf8] ;  /* 0x0000f800013e7983 */ /* 0x000ee80000300800 */
[----:B------:R-:W3:Y:S04]  /*21090*/  LDL.LU R63, [R1+0xe8] ;  /* 0x0000e800013f7983 */ /* 0x000ee80000300800 */
[----:B------:R-:W3:Y:S04]  /*210a0*/  LDL.LU R64, [R1+0x158] ;  /* 0x0001580001407983 */ /* 0x000ee80000300800 */
[----:B------:R-:W3:Y:S04]  /*210b0*/  LDL.LU R65, [R1+0x148] ;  /* 0x0001480001417983 */ /* 0x000ee80000300800 */
[----:B------:R-:W3:Y:S04]  /*210c0*/  LDL.LU R66, [R1+0x138] ;  /* 0x0001380001427983 */ /* 0x000ee80000300800 */
[----:B------:R-:W3:Y:S01]  /*210d0*/  LDL.LU R67, [R1+0x128] ;  /* 0x0001280001437983 */ /* 0x000ee20000300800 */
[----:B------:R-:W-:-:S02]  /*210e0*/  IMAD.MOV.U32 R46, RZ, RZ, R250 ;  /* 0x000000ffff2e7224 */ /* 0x000fc400078e00fa */
[----:B------:R-:W-:-:S04]  /*210f0*/  IMAD.MOV.U32 R47, RZ, RZ, R246 ;  /* 0x000000ffff2f7224 */ /* 0x000fc800078e00f6 */
[----:B---3--:R1:W-:Y:S01]  /*21100*/  STTM.x64 tmem[UR11+0x180], R4 ;  /* 0x00018004000079ed */ /* 0x0083e2000834000b */
[----:B------:R-:W-:Y:S05]  /*21110*/  @!P0 BRA `(.L_x_7) ;  /* 0x0000000400048947 */ /* 0x000fea0003800000 */
[----:B-1----:R-:W2:Y:S01]  /*21120*/  LDL.LU R44, [R1+0x1c] ;  /* 0x00001c00012c7983 */ /* 0x002ea20000300800 */
[----:B------:R-:W-:Y:S01]  /*21130*/  MOV R4, R107 ;  /* 0x0000006b00047202 */ /* 0x000fe20000000f00 */
[----:B------:R-:W-:Y:S01]  /*21140*/  IMAD.MOV.U32 R5, RZ, RZ, R103 ;  /* 0x000000ffff057224 */ /* 0x000fe200078e0067 */
[----:B------:R-:W-:Y:S01]  /*21150*/  MOV R7, R95 ;  /* 0x0000005f00077202 */ /* 0x000fe20000000f00 */
[----:B------:R-:W2:Y:S01]  /*21160*/  LDL.LU R45, [R1+0xc] ;  /* 0x00000c00012d7983 */ /* 0x000ea20000300800 */
[----:B------:R-:W-:Y:S01]  /*21170*/  IMAD.MOV.U32 R6, RZ, RZ, R99 ;  /* 0x000000ffff067224 */ /* 0x000fe200078e0063 */
[----:B------:R-:W-:Y:S01]  /*21180*/  MOV R10, R87 ;  /* 0x00000057000a7202 */ /* 0x000fe20000000f00 */
[----:B------:R-:W-:Y:S01]  /*21190*/  IMAD.MOV.U32 R8, RZ, RZ, R115 ;  /* 0x000000ffff087224 */ /* 0x000fe200078e0073 */
        /* <DEDUP_REMOVED lines=45> */
[----:B------:R-:W-:-:S03]  /*21470*/  IMAD.MOV.U32 R42, RZ, RZ, R235 ;  /* 0x000000ffff2a7224 */ /* 0x000fc600078e00eb */
[----:B------:R-:W2:Y:S04]  /*21480*/  LDL.LU R60, [R1+0x11c] ;  /* 0x00011c00013c7983 */ /* 0x000ea80000300800 */
[----:B------:R-:W2:Y:S04]  /*21490*/  LDL.LU R61, [R1+0x10c] ;  /* 0x00010c00013d7983 */ /* 0x000ea80000300800 */
[----:B------:R-:W2:Y:S04]  /*214a0*/  LDL.LU R62, [R1+0xfc] ;  /* 0x0000fc00013e7983 */ /* 0x000ea80000300800 */
[----:B------:R-:W2:Y:S04]  /*214b0*/  LDL.LU R63, [R1+0xec] ;  /* 0x0000ec00013f7983 */ /* 0x000ea80000300800 */
[----:B------:R-:W2:Y:S04]  /*214c0*/  LDL.LU R64, [R1+0x15c] ;  /* 0x00015c0001407983 */ /* 0x000ea80000300800 */
[----:B------:R-:W2:Y:S04]  /*214d0*/  LDL.LU R65, [R1+0x14c] ;  /* 0x00014c0001417983 */ /* 0x000ea80000300800 */
[----:B------:R-:W2:Y:S04]  /*214e0*/  LDL.LU R66, [R1+0x13c] ;  /* 0x00013c0001427983 */ /* 0x000ea80000300800 */
[----:B------:R-:W2:Y:S01]  /*214f0*/  LDL.LU R67, [R1+0x12c] ;  /* 0x00012c0001437983 */ /* 0x000ea20000300800 */
[----:B------:R-:W-:-:S02]  /*21500*/  IMAD.MOV.U32 R46, RZ, RZ, R251 ;  /* 0x000000ffff2e7224 */ /* 0x000fc400078e00fb */
[----:B------:R-:W-:-:S04]  /*21510*/  IMAD.MOV.U32 R47, RZ, RZ, R247 ;  /* 0x000000ffff2f7224 */ /* 0x000fc800078e00f7 */
[----:B--2---:R3:W-:Y:S03]  /*21520*/  STTM.x64 tmem[UR11+0x1c0], R4 ;  /* 0x0001c004000079ed */ /* 0x0047e6000834000b */
.L_x_7:
[----:B------:R-:W4:Y:S01]  /*21530*/  FENCE.VIEW.ASYNC.T ;  /* 0x00000000000073c6 */ /* 0x000f220000000200 */
[----:B------:R-:W-:Y:S01]  /*21540*/  UIADD3 UR16, UPT, UPT, UR10, 0x100, URZ ;  /* 0x000001000a107890 */ /* 0x000fe2000fffe0ff */
[----:B----4-:R-:W-:Y:S06]  /*21550*/  BAR.SYNC.DEFER_BLOCKING 0x0 ;  /* 0x0000000000007b1d */ /* 0x010fec0000010000 */
[----:B------:R-:W-:Y:S05]  /*21560*/  @P5 BRA `(.L_x_8) ;  /* 0x0000000800405947 */ /* 0x000fea0003800000 */
[----:B------:R-:W-:Y:S01]  /*21570*/  UIADD3 UR4, UPT, UPT, UR7, 0xa0000, URZ ;  /* 0x000a000007047890 */ /* 0x000fe2000fffe0ff */
[----:B-123--:R-:W-:Y:S01]  /*21580*/  MOV.SPILL R5, UR13 ;  /* 0x0000000d00057c02 */ /* 0x00efe20009000f00 */
[----:B------:R-:W-:Y:S01]  /*21590*/  UMOV UR25, URZ ;  /* 0x000000ff00197c82 */ /* 0x000fe20008000000 */
[----:B------:R-:W-:Y:S01]  /*215a0*/  UIADD3 UR34, UPT, UPT, UR10, 0x108, URZ ;  /* 0x000001080a227890 */ /* 0x000fe2000fffe0ff */
[----:B------:R-:W-:Y:S01]  /*215b0*/  MOV.SPILL R4, UR12 ;  /* 0x0000000c00047c02 */ /* 0x000fe20009000f00 */
[----:B------:R-:W-:Y:S02]  /*215c0*/  USHF.R.U32.HI UR26, URZ, 0x4, UR4 ;  /* 0x00000004ff1a7899 */ /* 0x000fe40008011604 */
[----:B------:R-:W-:Y:S02]  /*215d0*/  UIADD3 UR36, UPT, UPT, UR10, 0x110, URZ ;  /* 0x000001100a247890 */ /* 0x000fe4000fffe0ff */
[----:B------:R-:W-:Y:S01]  /*215e0*/  USGXT.U32 UR26, UR26, 0xe ;  /* 0x0000000e1a1a789a */ /* 0x000fe20008000000 */
[----:B------:R-:W-:Y:S01]  /*215f0*/  UMOV UR40, 0x0 ;  /* 0x0000000000287882 */ /* 0x000fe20000000000 */
[----:B------:R-:W-:-:S02]  /*21600*/  UMOV UR41, 0x8100910 ;  /* 0x0810091000297882 */ /* 0x000fc40000000000 */
[----:B------:R-:W-:Y:S01]  /*21610*/  UIADD3 UR28, UP1, UPT, UR26, 0x2, URZ ;  /* 0x000000021a1c7890 */ /* 0x000fe2000ff3e0ff */
[----:B------:R-:W-:Y:S01]  /*21620*/  UMOV UR27, 0x40004040 ;  /* 0x40004040001b7882 */ /* 0x000fe20000000000 */
[----:B------:R-:W-:Y:S02]  /*21630*/  UMOV UR64, 0x0 ;  /* 0x0000000000407882 */ /* 0x000fe40000000000 */
[----:B------:R-:W-:Y:S01]  /*21640*/  UIADD3.X UR29, UPT, UPT, UR25, 0x40004040, URZ, UP1, !UPT ;  /* 0x40004040191d7890 */ /* 0x000fe20008ffe4ff */
[----:B------:R-:W-:Y:S01]  /*21650*/  UTCHMMA tmem[UR16], gdesc[UR26], tmem[UR10], tmem[UR40], idesc[UR41], !UPT ;  /* 0x00ff281a100079ea */ /* 0x000fe2000f80000a */
[----:B------:R-:W-:Y:S01]  /*21660*/  UMOV UR65, 0x8100910 ;  /* 0x0810091000417882 */ /* 0x000fe20000000000 */
[----:B------:R-:W-:Y:S01]  /*21670*/  UMOV UR62, 0x0 ;  /* 0x00000000003e7882 */ /* 0x000fe20000000000 */
[----:B------:R-:W-:Y:S01]  /*21680*/  UIADD3.64 UR30, UPT, UPT, UR28, 0x2, URZ ;  /* 0x000000021c1e7897 */ /* 0x000fe2000fffe0ff */
[----:B------:R-:W-:Y:S01]  /*21690*/  UMOV UR63, 0x8100910 ;  /* 0x08100910003f7882 */ /* 0x000fe20000000000 */
[----:B------:R-:W-:-:S02]  /*216a0*/  UIADD3 UR77, UPT, UPT, UR10, 0x118, URZ ;  /* 0x000001180a4d7890 */ /* 0x000fc4000fffe0ff */
[----:B------:R-:W-:Y:S02]  /*216b0*/  UIADD3.64 UR32, UPT, UPT, UR28, 0x4, URZ ;  /* 0x000000041c207897 */ /* 0x000fe4000fffe0ff */
[----:B------:R1:W-:Y:S01]  /*216c0*/  UTCHMMA tmem[UR34], gdesc[UR28], tmem[UR10], tmem[UR64], idesc[UR65], UPT ;  /* 0x00ff401c220079ea */ /* 0x0003e2000b80000a */
[----:B------:R-:W-:Y:S02]  /*216d0*/  UIADD3 UR74, UPT, UPT, UR10, 0x120, URZ ;  /* 0x000001200a4a7890 */ /* 0x000fe4000fffe0ff */
[----:B------:R2:W-:Y:S01]  /*216e0*/  UTCHMMA tmem[UR36], gdesc[UR30], tmem[UR10], tmem[UR62], idesc[UR63], UPT ;  /* 0x00ff3e1e240079ea */ /* 0x0005e2000b80000a */
[----:B------:R-:W-:Y:S02]  /*216f0*/  UIADD3 UR6, UPT, UPT, UR10, 0x128, URZ ;  /* 0x000001280a067890 */ /* 0x000fe4000fffe0ff */
[----:B------:R-:W-:Y:S02]  /*21700*/  UIADD3 UR24, UPT, UPT, UR10, 0x130, URZ ;  /* 0x000001300a187890 */ /* 0x000fe4000fffe0ff */
[----:B------:R-:W-:-:S02]  /*21710*/  UIADD3.64 UR38, UPT, UPT, UR28, 0x202, URZ ;  /* 0x000002021c267897 */ /* 0x000fc4000fffe0ff */
[----:B-1----:R-:W-:Y:S02]  /*21720*/  UIADD3.64 UR34, UPT, UPT, UR28, 0x1fe, URZ ;  /* 0x000001fe1c227897 */ /* 0x002fe4000fffe0ff */
[----:B------:R-:W-:Y:S02]  /*21730*/  UIADD3 UR23, UPT, UPT, UR10, 0x138, URZ ;  /* 0x000001380a177890 */ /* 0x000fe4000fffe0ff */
[----:B--2---:R-:W-:Y:S02]  /*21740*/  UIADD3.64 UR36, UPT, UPT, UR28, 0x200, URZ ;  /* 0x000002001c247897 */ /* 0x004fe4000fffe0ff */
[----:B------:R-:W-:Y:S02]  /*21750*/  UIADD3.64 UR40, UPT, UPT, UR28, 0x204, URZ ;  /* 0x000002041c287897 */ /* 0x000fe4000fffe0ff */
[----:B------:R-:W-:Y:S02]  /*21760*/  UIADD3 UR19, UPT, UPT, UR10, 0x40, URZ ;  /* 0x000000400a137890 */ /* 0x000fe4000fffe0ff */
[----:B------:R-:W-:-:S02]  /*21770*/  UIADD3 UR22, UPT, UPT, UR10, 0x140, URZ ;  /* 0x000001400a167890 */ /* 0x000fc4000fffe0ff */
[----:B------:R-:W-:Y:S02]  /*21780*/  UIADD3 UR9, UPT, UPT, UR10, 0x40, URZ ;  /* 0x000000400a097890 */ /* 0x000fe4000fffe0ff */
[----:B------:R-:W-:Y:S01]  /*21790*/  UIADD3 UR18, UPT, UPT, UR10, 0x148, URZ ;  /* 0x000001480a127890 */ /* 0x000fe2000fffe0ff */
[----:B------:R-:W-:Y:S01]  /*217a0*/  UMOV UR60, 0x0 ;  /* 0x00000000003c7882 */ /* 0x000fe20000000000 */
[----:B------:R-:W-:Y:S01]  /*217b0*/  UMOV UR61, 0x8100910 ;  /* 0x08100910003d7882 */ /* 0x000fe20000000000 */
[----:B------:R-:W-:Y:S02]  /*217c0*/  UIADD3 UR17, UPT, UPT, UR10, 0x40, URZ ;  /* 0x000000400a117890 */ /* 0x000fe4000fffe0ff */
[----:B------:R1:W-:Y:S01]  /*217d0*/  UTCHMMA tmem[UR77], gdesc[UR32], tmem[UR10], tmem[UR60], idesc[UR61], UPT ;  /* 0x00ff3c204d0079ea */ /* 0x0003e2000b80000a */
[----:B------:R-:W-:Y:S01]  /*217e0*/  UIADD3 UR5, UPT, UPT, UR10, 0x150, URZ ;  /* 0x000001500a057890 */ /* 0x000fe2000fffe0ff */
[----:B------:R-:W-:Y:S01]  /*217f0*/  UMOV UR58, 0x0 ;  /* 0x00000000003a7882 */ /* 0x000fe20000000000 */
[----:B------:R-:W-:Y:S01]  /*21800*/  UMOV UR59, 0x8100910 ;  /* 0x08100910003b7882 */ /* 0x000fe20000000000 */
[----:B------:R-:W-:-:S02]  /*21810*/  UIADD3 UR72, UPT, UPT, UR10, 0x40, URZ ;  /* 0x000000400a487890 */ /* 0x000fc4000fffe0ff */
[----:B------:R2:W-:Y:S01]  /*21820*/  UTCHMMA tmem[UR74], gdesc[UR34], tmem[UR10], tmem[UR58], idesc[UR59], UPT ;  /* 0x00ff3a224a0079ea */ /* 0x0005e2000b80000a */
        /* <DEDUP_REMOVED lines=14> */
[----:B------:R-:W-:Y:S01]  /*21910*/  UTCHMMA tmem[UR23], gdesc[UR40], tmem[UR10], tmem[UR46], idesc[UR47], UPT ;  /* 0x00ff2e28170079ea */ /* 0x000fe2000b80000a */
[----:B------:R-:W-:Y:S01]  /*21920*/  UIADD3 UR69, UPT, UPT, UR10, 0x170, URZ ;  /* 0x000001700a457890 */ /* 0x000fe2000fffe0ff */
[----:B------:R-:W-:Y:S01]  /*21930*/  UMOV UR48, 0x0 ;  /* 0x0000000000307882 */ /* 0x000fe20000000000 */
[----:B------:R-:W-:Y:S01]  /*21940*/  UMOV UR49, 0x8100910 ;  /* 0x0810091000317882 */ /* 0x000fe20000000000 */
[----:B------:R-:W-:Y:S01]  /*21950*/  UIADD3 UR25, UPT, UPT, UR10, 0x40, URZ ;  /* 0x000000400a197890 */ /* 0x000fe2000fffe0ff */
[----:B------:R-:W-:Y:S01]  /*21960*/  UTCHMMA tmem[UR22], gdesc[UR26], tmem[UR19], tmem[UR48], idesc[UR49], !UPT ;  /* 0x00ff301a160079ea */ /* 0x000fe2000f800013 */
[----:B------:R-:W-:Y:S01]  /*21970*/  UIADD3 UR67, UPT, UPT, UR10, 0x178, URZ ;  /* 0x000001780a437890 */ /* 0x000fe2000fffe0ff */
[----:B------:R-:W-:Y:S01]  /*21980*/  UMOV UR50, 0x0 ;  /* 0x0000000000327882 */ /* 0x000fe20000000000 */
[----:B------:R-:W-:Y:S01]  /*21990*/  UMOV UR51, 0x8100910 ;  /* 0x0810091000337882 */ /* 0x000fe20000000000 */
[----:B------:R-:W-:Y:S01]  /*219a0*/  UIADD3 UR75, UPT, UPT, UR10, 0x80, URZ ;  /* 0x000000800a4b7890 */ /* 0x000fe2000fffe0ff */
[----:B------:R5:W-:Y:S01]  /*219b0*/  UTCHMMA tmem[UR18], gdesc[UR28], tmem[UR9], tmem[UR50], idesc[UR51], UPT ;  /* 0x00ff321c120079ea */ /* 0x000be2000b800009 */
        /* <DEDUP_REMOVED lines=9> */
[----:B------:R-:W-:Y:S01]  /*21a50*/  UTCHMMA tmem[UR4], gdesc[UR32], tmem[UR72], tmem[UR54], idesc[UR55], UPT ;  /* 0x00ff3620040079ea */ /* 0x000fe2000b800048 */
[----:B-1----:R-:W-:Y:S01]  /*21a60*/  UIADD3 UR60, UPT, UPT, UR10, 0x190, URZ ;  /* 0x000001900a3c7890 */ /* 0x002fe2000fffe0ff */
[----:B------:R-:W-:Y:S01]  /*21a70*/  UMOV UR56, 0x0 ;  /* 0x0000000000387882 */ /* 0x000fe20000000000 */
[----:B------:R-:W-:Y:S01]  /*21a80*/  UMOV UR57, 0x8100910 ;  /* 0x0810091000397882 */ /* 0x000fe20000000000 */
[----:B--2---:R-:W-:Y:S01]  /*21a90*/  UIADD3 UR58, UPT, UPT, UR10, 0x80, URZ ;  /* 0x000000800a3a7890 */ /* 0x004fe2000fffe0ff */
[----:B------:R-:W-:Y:S01]  /*21aa0*/  UTCHMMA tmem[UR73], gdesc[UR34], tmem[UR70], tmem[UR56], idesc[UR57], UPT ;  /* 0x00ff3822490079ea */ /* 0x000fe2000b800046 */
[----:B------:R-:W-:Y:S01]  /*21ab0*/  UIADD3 UR59, UPT, UPT, UR10, 0x198, URZ ;  /* 0x000001980a3b7890 */ /* 0x000fe2000fffe0ff */
[----:B------:R1:W-:Y:S01]  /*21ac0*/  UTCHMMA tmem[UR71], gdesc[UR36], tmem[UR68], tmem[UR44], idesc[UR45], UPT ;  /* 0x00ff2c24470079ea */ /* 0x0003e2000b800044 */
[----:B---3--:R-:W-:Y:S01]  /*21ad0*/  UIADD3 UR6, UPT, UPT, UR10, 0x80, URZ ;  /* 0x000000800a067890 */ /* 0x008fe2000fffe0ff */
[----:B------:R2:W-:Y:S01]  /*21ae0*/  UTCHMMA tmem[UR69], gdesc[UR38], tmem[UR66], tmem[UR46], idesc[UR47], UPT ;  /* 0x00ff2e26450079ea */ /* 0x0005e2000b800042 */
[----:B------:R-:W-:Y:S01]  /*21af0*/  UIADD3 UR42, UPT, UPT, UR10, 0x1a0, URZ ;  /* 0x000001a00a2a7890 */ /* 0x000fe2000fffe0ff */
[----:B------:R3:W-:Y:S01]  /*21b00*/  UTCHMMA tmem[UR67], gdesc[UR40], tmem[UR25], tmem[UR48], idesc[UR49], UPT ;  /* 0x00ff3028430079ea */ /* 0x0007e2000b800019 */
[----:B----4-:R-:W-:Y:S01]  /*21b10*/  UIADD3 UR24, UPT, UPT, UR10, 0x80, URZ ;  /* 0x000000800a187890 */ /* 0x010fe2000fffe0ff */
[----:B------:R4:W-:Y:S01]  /*21b20*/  UTCHMMA tmem[UR76], gdesc[UR26], tmem[UR75], tmem[UR50], idesc[UR51], !UPT ;  /* 0x00ff321a4c0079ea */ /* 0x0009e2000f80004b */
[----:B------:R-:W-:Y:S01]  /*21b30*/  UIADD3 UR43, UPT, UPT, UR10, 0x1a8, URZ ;  /* 0x000001a80a2b7890 */ /* 0x000fe2000fffe0ff */
[----:B------:R-:W-:Y:S01]  /*21b40*/  UTCHMMA tmem[UR65], gdesc[UR28], tmem[UR64], tmem[UR52], idesc[UR53], UPT ;  /* 0x00ff341c410079ea */ /* 0x000fe2000b800040 */
[----:B------:R-:W-:Y:S01]  /*21b50*/  UIADD3 UR63, UPT, UPT, UR10, 0x80, URZ ;  /* 0x000000800a3f7890 */ /* 0x000fe2000fffe0ff */
[----:B------:R1:W-:Y:S01]  /*21b60*/  UTCHMMA tmem[UR60], gdesc[UR30], tmem[UR62], tmem[UR54], idesc[UR55], UPT ;  /* 0x00ff361e3c0079ea */ /* 0x0003e2000b80003e */
[----:B------:R-:W-:-:S02]  /*21b70*/  UIADD3 UR61, UPT, UPT, UR10, 0x1b0, URZ ;  /* 0x000001b00a3d7890 */ /* 0x000fc4000fffe0ff */
[----:B------:R-:W-:Y:S02]  /*21b80*/  UIADD3 UR74, UPT, UPT, UR10, 0x80, URZ ;  /* 0x000000800a4a7890 */ /* 0x000fe4000fffe0ff */
[----:B-----5:R-:W-:Y:S02]  /*21b90*/  UIADD3 UR9, UPT, UPT, UR10, 0x1b8, URZ ;  /* 0x000001b80a097890 */ /* 0x020fe4000fffe0ff */
[----:B------:R-:W-:Y:S02]  /*21ba0*/  UIADD3 UR77, UPT, UPT, UR10, 0xc0, URZ ;  /* 0x000000c00a4d7890 */ /* 0x000fe4000fffe0ff */
[----:B------:R-:W-:Y:S02]  /*21bb0*/  UIADD3 UR17, UPT, UPT, UR10, 0x1c0, URZ ;  /* 0x000001c00a117890 */ /* 0x000fe4000fffe0ff */
[----:B-1----:R-:W-:Y:S02]  /*21bc0*/  UIADD3 UR68, UPT, UPT, UR10, 0xc0, URZ ;  /* 0x000000c00a447890 */ /* 0x002fe4000fffe0ff */
[----:B------:R-:W-:-:S02]  /*21bd0*/  UIADD3 UR72, UPT, UPT, UR10, 0x1c8, URZ ;  /* 0x000001c80a487890 */ /* 0x000fc4000fffe0ff */
[----:B--2---:R-:W-:Y:S02]  /*21be0*/  UIADD3 UR66, UPT, UPT, UR10, 0xc0, URZ ;  /* 0x000000c00a427890 */ /* 0x004fe4000fffe0ff */
[----:B------:R-:W-:Y:S01]  /*21bf0*/  UIADD3 UR70, UPT, UPT, UR10, 0x1d0, URZ ;  /* 0x000001d00a467890 */ /* 0x000fe2000fffe0ff */
[----:B------:R-:W-:Y:S01]  /*21c00*/  UMOV UR4, 0x0 ;  /* 0x0000000000047882 */ /* 0x000fe20000000000 */
[----:B------:R-:W-:Y:S01]  /*21c10*/  UMOV UR5, 0x8100910 ;  /* 0x0810091000057882 */ /* 0x000fe20000000000 */
[----:B------:R-:W-:Y:S01]  /*21c20*/  UIADD3 UR73, UPT, UPT, UR10, 0xc0, URZ ;  /* 0x000000c00a497890 */ /* 0x000fe2000fffe0ff */
[----:B------:R1:W-:Y:S01]  /*21c30*/  UTCHMMA tmem[UR59], gdesc[UR32], tmem[UR58], tmem[UR4], idesc[UR5], UPT ;  /* 0x00ff04203b0079ea */ /* 0x0003e2000b80003a */
[----:B------:R-:W-:Y:S01]  /*21c40*/  UIADD3 UR71, UPT, UPT, UR10, 0x1d8, URZ ;  /* 0x000001d80a477890 */ /* 0x000fe2000fffe0ff */
[----:B------:R2:W-:Y:S01]  /*21c50*/  UTCHMMA tmem[UR42], gdesc[UR34], tmem[UR6], tmem[UR4], idesc[UR5], UPT ;  /* 0x00ff04222a0079ea */ /* 0x0005e2000b800006 */
[----:B------:R-:W-:Y:S01]  /*21c60*/  UMOV UR12, 0x0 ;  /* 0x00000000000c7882 */ /* 0x000fe20000000000 */
[----:B------:R-:W-:Y:S01]  /*21c70*/  UMOV UR13, 0x8100910 ;  /* 0x08100910000d7882 */ /* 0x000fe20000000000 */
[----:B---3--:R-:W-:Y:S01]  /*21c80*/  UIADD3 UR25, UPT, UPT, UR10, 0xc0, URZ ;  /* 0x000000c00a197890 */ /* 0x008fe2000fffe0ff */
[----:B------:R3:W-:Y:S01]  /*21c90*/  UTCHMMA tmem[UR43], gdesc[UR36], tmem[UR24], tmem[UR12], idesc[UR13], UPT ;  /* 0x00ff0c242b0079ea */ /* 0x0007e2000b800018 */
[----:B------:R-:W-:Y:S01]  /*21ca0*/  UIADD3 UR69, UPT, UPT, UR10, 0x1e0, URZ ;  /* 0x000001e00a457890 */ /* 0x000fe2000fffe0ff */
[----:B------:R-:W-:Y:S01]  /*21cb0*/  UMOV UR22, 0x0 ;  /* 0x0000000000167882 */ /* 0x000fe20000000000 */
[----:B------:R-:W-:Y:S01]  /*21cc0*/  UMOV UR23, 0x8100910 ;  /* 0x0810091000177882 */ /* 0x000fe20000000000 */
[----:B----4-:R-:W-:Y:S01]  /*21cd0*/  UIADD3 UR75, UPT, UPT, UR10, 0xc0, URZ ;  /* 0x000000c00a4b7890 */ /* 0x010fe2000fffe0ff */
[----:B------:R4:W-:Y:S01]  /*21ce0*/  UTCHMMA tmem[UR61], gdesc[UR38], tmem[UR63], tmem[UR22], idesc[UR23], UPT ;  /* 0x00ff16263d0079ea */ /* 0x0009e2000b80003f */
[----:B------:R-:W-:Y:S01]  /*21cf0*/  UIADD3 UR67, UPT, UPT, UR10, 0x1e8, URZ ;  /* 0x000001e80a437890 */ /* 0x000fe2000fffe0ff */
[----:B------:R-:W-:Y:S01]  /*21d00*/  UMOV UR18, 0x0 ;  /* 0x0000000000127882 */ /* 0x000fe20000000000 */
[----:B------:R-:W-:Y:S01]  /*21d10*/  UMOV UR19, 0x8100910 ;  /* 0x0810091000137882 */ /* 0x000fe20000000000 */
[----:B------:R-:W-:Y:S01]  /*21d20*/  UIADD3 UR60, UPT, UPT, UR10, 0xc0, URZ ;  /* 0x000000c00a3c7890 */ /* 0x000fe2000fffe0ff */
[----:B------:R4:W-:Y:S01]  /*21d30*/  UTCHMMA tmem[UR9], gdesc[UR40], tmem[UR74], tmem[UR18], idesc[UR19], UPT ;  /* 0x00ff1228090079ea */ /* 0x0009e2000b80004a */
[----:B------:R-:W-:Y:S01]  /*21d40*/  UIADD3 UR76, UPT, UPT, UR10, 0x1f0, URZ ;  /* 0x000001f00a4c7890 */ /* 0x000fe2000fffe0ff */
[----:B------:R4:W-:Y:S01]  /*21d50*/  UTCHMMA tmem[UR17], gdesc[UR26], tmem[UR77], tmem[UR44], idesc[UR45], !UPT ;  /* 0x00ff2c1a110079ea */ /* 0x0009e2000f80004d */
[----:B-1----:R-:W-:Y:S01]  /*21d60*/  UIADD3 UR58, UPT, UPT, UR10, 0xc0, URZ ;  /* 0x000000c00a3a7890 */ /* 0x002fe2000fffe0ff */
[----:B------:R4:W-:Y:S01]  /*21d70*/  UTCHMMA tmem[UR72], gdesc[UR28], tmem[UR68], tmem[UR46], idesc[UR47], UPT ;  /* 0x00ff2e1c480079ea */ /* 0x0009e2000b800044 */
[----:B------:R-:W-:Y:S01]  /*21d80*/  UIADD3 UR59, UPT, UPT, UR10, 0x1f8, URZ ;  /* 0x000001f80a3b7890 */ /* 0x000fe2000fffe0ff */
[----:B------:R4:W-:Y:S01]  /*21d90*/  UTCHMMA tmem[UR70], gdesc[UR30], tmem[UR66], tmem[UR48], idesc[UR49], UPT ;  /* 0x00ff301e460079ea */ /* 0x0009e2000b800042 */
[----:B------:R4:W-:Y:S01]  /*21da0*/  UTCHMMA tmem[UR71], gdesc[UR32], tmem[UR73], tmem[UR50], idesc[UR51], UPT ;  /* 0x00ff3220470079ea */ /* 0x0009e2000b800049 */
[----:B--2---:R-:W-:Y:S01]  /*21db0*/  UMOV UR4, UR8 ;  /* 0x0000000800047c82 */ /* 0x004fe20008000000 */
[----:B------:R-:W-:Y:S01]  /*21dc0*/  UMOV UR5, URZ ;  /* 0x000000ff00057c82 */ /* 0x000fe20008000000 */
[----:B------:R4:W-:Y:S01]  /*21dd0*/  UTCHMMA tmem[UR69], gdesc[UR34], tmem[UR25], tmem[UR52], idesc[UR53], UPT ;  /* 0x00ff3422450079ea */ /* 0x0009e2000b800019 */
[----:B------:R-:W-:Y:S01]  /*21de0*/  UMOV UR64, 0x0 ;  /* 0x0000000000407882 */ /* 0x000fe20000000000 */
[----:B------:R-:W-:Y:S01]  /*21df0*/  UMOV UR65, 0x8100910 ;  /* 0x0810091000417882 */ /* 0x000fe20000000000 */
[----:B------:R4:W-:Y:S01]  /*21e00*/  UTCHMMA tmem[UR67], gdesc[UR36], tmem[UR75], tmem[UR54], idesc[UR55], UPT ;  /* 0x00ff3624430079ea */ /* 0x0009e2000b80004b */
[----:B------:R-:W-:Y:S01]  /*21e10*/  UMOV UR4, UR4 ;  /* 0x0000000400047c82 */ /* 0x000fe20008000000 */
[----:B------:R4:W-:Y:S01]  /*21e20*/  UTCHMMA tmem[UR76], gdesc[UR38], tmem[UR60], tmem[UR56], idesc[UR57], UPT ;  /* 0x00ff38264c0079ea */ /* 0x0009e2000b80003c */
[----:B------:R4:W-:Y:S01]  /*21e30*/  UTCHMMA tmem[UR59], gdesc[UR40], tmem[UR58], tmem[UR64], idesc[UR65], UPT ;  /* 0x00ff40283b0079ea */ /* 0x0009e2000b80003a */
[----:B------:R4:W-:Y:S01]  /*21e40*/  UTCBAR [UR4], URZ ;  /* 0x000000ff040073e9 */ /* 0x0009e200080000ff */
[----:B---3--:R-:W-:-:S02]  /*21e50*/  R2UR.FILL UR13, R5 ;  /* 0x00000000050d72ca */ /* 0x008fc400004e0000 */
[----:B------:R-:W-:-:S15]  /*21e60*/  R2UR.FILL UR12, R4 ;  /* 0x00000000040c72ca */ /* 0x000fde00004e0000 */
.L_x_8:
[----:B-1-3--:R-:W3:Y:S01]  /*21e70*/  LDL.64 R16, [R1] ;  /* 0x0000000001107983 */ /* 0x00aee20000100a00 */
[----:B--2---:R-:W1:Y:S01]  /*21e80*/  LDC R4, c[0x0][0x3a0] ;  /* 0x0000e800ff047b82 */ /* 0x004e620000000800 */
[----:B----4-:R-:W2:Y:S02]  /*21e90*/  LDCU UR26, c[0x0][0x3a0] ;  /* 0x00007400ff1a77ac */ /* 0x010ea40008000800 */
[----:B------:R-:W4:Y:S01]  /*21ea0*/  LDL.64 R8, [R1+0x10] ;  /* 0x0000100001087983 */ /* 0x000f220000100a00 */
[----:B------:R-:W5:Y:S03]  /*21eb0*/  LDCU UR25, c[0x0][0x3a0] ;  /* 0x00007400ff1977ac */ /* 0x000f660008000800 */
[----:B------:R-:W2:Y:S01]  /*21ec0*/  LDL.64 R14, [R1+0x20] ;  /* 0x00002000010e7983 */ /* 0x000ea20000100a00 */
[----:B------:R-:W5:Y:S01]  /*21ed0*/  LDC R7, c[0x0][0x3a0] ;  /* 0x0000e800ff077b82 */ /* 0x000f620000000800 */
[----:B------:R-:W1:Y:S02]  /*21ee0*/  LDCU UR17, c[0x0][0x3a0] ;  /* 0x00007400ff1177ac */ /* 0x000e640008000800 */
[----:B------:R-:W2:Y:S01]  /*21ef0*/  LDL.64 R12, [R1+0x30] ;  /* 0x00003000010c7983 */ /* 0x000ea20000100a00 */
[----:B------:R-:W1:Y:S03]  /*21f00*/  LDCU UR18, c[0x0][0x3a0] ;  /* 0x00007400ff1277ac */ /* 0x000e660008000800 */
[----:B------:R-:W2:Y:S01]  /*21f10*/  LDL.64 R10, [R1+0x40] ;  /* 0x00004000010a7983 */ /* 0x000ea20000100a00 */
[----:B------:R-:W5:Y:S01]  /*21f20*/  LDC R6, c[0x0][0x3a0] ;  /* 0x0000e800ff067b82 */ /* 0x000f620000000800 */
[----:B------:R-:W1:Y:S07]  /*21f30*/  LDCU UR9, c[0x0][0x3a0] ;  /* 0x00007400ff0977ac */ /* 0x000e6e0008000800 */
[----:B------:R-:W-:Y:S08]  /*21f40*/  BAR.SYNC.DEFER_BLOCKING 0x0 ;  /* 0x0000000000007b1d */ /* 0x000ff00000010000 */
[----:B------:R-:W5:Y:S01]  /*21f50*/  LDC R5, c[0x0][0x3a0] ;  /* 0x0000e800ff057b82 */ /* 0x000f620000000800 */
[----:B-1----:R-:W-:Y:S01]  /*21f60*/  IADD3 R4, PT, PT, R4, -0x143, RZ ;  /* 0xfffffebd04047810 */ /* 0x002fe20007ffe0ff */
[----:B------:R-:W2:Y:S01]  /*21f70*/  LDL.64 R26, [R1+0x50] ;  /* 0x00005000011a7983 */ /* 0x000ea20000100a00 */
[----:B------:R-:W1:Y:S02]  /*21f80*/  LDCU UR6, c[0x0][0x3a0] ;  /* 0x00007400ff0677ac */ /* 0x000e640008000800 */
[----:B------:R-:W-:Y:S01]  /*21f90*/  ISETP.GE.U32.AND P0, PT, R4, 0x7ffffe7e, PT ;  /* 0x7ffffe7e0400780c */ /* 0x000fe20003f06070 */
[----:B------:R-:W2:Y:S01]  /*21fa0*/  LDL.64 R24, [R1+0x60] ;  /* 0x0000600001187983 */ /* 0x000ea20000100a00 */
[----:B-----5:R-:W-:Y:S01]  /*21fb0*/  VIADD R4, R7, 0xfffffebc ;  /* 0xfffffebc07047836 */ /* 0x020fe20000000000 */
[----:B------:R-:W5:Y:S01]  /*21fc0*/  LDCU UR24, c[0x0][0x3a0] ;  /* 0x00007400ff1877ac */ /* 0x000f620008000800 */
[----:B------:R-:W1:Y:S01]  /*21fd0*/  LDC R7, c[0x0][0x3a0] ;  /* 0x0000e800ff077b82 */ /* 0x000e620000000800 */
[----:B------:R-:W2:Y:S01]  /*21fe0*/  LDL.64 R22, [R1+0x80] ;  /* 0x0000800001167983 */ /* 0x000ea20000100a00 */
[----:B------:R-:W1:Y:S03]  /*21ff0*/  LDCU UR4, c[0x0][0x3a0] ;  /* 0x00007400ff0477ac */ /* 0x000e660008000800 */
[----:B------:R-:W2:Y:S01]  /*22000*/  LDL.64 R30, [R1+0x90] ;  /* 0x00009000011e7983 */ /* 0x000ea20000100a00 */
[----:B------:R-:W1:Y:S03]  /*22010*/  LDCU UR23, c[0x0][0x3a0] ;  /* 0x00007400ff1777ac */ /* 0x000e660008000800 */
[----:B------:R-:W-:Y:S01]  /*22020*/  @!PT LDS RZ, [RZ] ;  /* 0x00000000fffff984 */ /* 0x000fe20000000800 */
[----:B------:R-:W-:Y:S01]  /*22030*/  @!PT LDS RZ, [RZ] ;  /* 0x00000000fffff984 */ /* 0x000fe20000000800 */
[----:B------:R-:W-:Y:S01]  /*22040*/  @!PT LDS RZ, [RZ] ;  /* 0x00000000fffff984 */ /* 0x000fe20000000800 */
[----:B------:R-:W-:Y:S01]  /*22050*/  LDGSTS.E [R2], desc[UR20][R68.64], !P4 ;  /* 0x0000000044027fae */ /* 0x000fe2000e1a1014 */
[----:B------:R-:W1:Y:S03]  /*22060*/  LDCU UR22, c[0x0][0x3a0] ;  /* 0x00007400ff1677ac */ /* 0x000e660008000800 */
[----:B------:R-:W-:Y:S01]  /*22070*/  LDGSTS.E [R2+0x200], desc[UR20][R70.64], !P4 ;  /* 0x0020000046027fae */ /* 0x000fe2000e1a1014 */
[----:B------:R-:W1:Y:S03]  /*22080*/  LDCU UR19, c[0x0][0x3a0] ;  /* 0x00007400ff1377ac */ /* 0x000e660008000800 */
[----:B------:R-:W-:Y:S01]  /*22090*/  LDGSTS.E [R2+0x400], desc[UR20][R72.64], !P4 ;  /* 0x0040000048027fae */ /* 0x000fe2000e1a1014 */
[----:B------:R-:W1:Y:S03]  /*220a0*/  LDCU UR5, c[0x0][0x3a0] ;  /* 0x00007400ff0577ac */ /* 0x000e660008000800 */
[----:B------:R-:W-:Y:S01]  /*220b0*/  LDGSTS.E [R2+0x600], desc[UR20][R74.64], !P4 ;  /* 0x006000004a027fae */ /* 0x000fe2000e1a1014 */
[----:B------:R-:W-:Y:S01]  /*220c0*/  ISETP.GE.U32.AND P4, PT, R4, 0x7ffffe7d, PT ;  /* 0x7ffffe7d0400780c */ /* 0x000fe20003f86070 */
[----:B------:R-:W1:Y:S02]  /*220d0*/  LDCU UR28, c[0x0][0x3a0] ;  /* 0x00007400ff1c77ac */ /* 0x000e640008000800 */
[----:B------:R-:W-:Y:S01]  /*220e0*/  LDGSTS.E [R2+0x800], desc[UR20][R76.64], !P3 ;  /* 0x008000004c027fae */ /* 0x000fe2000d9a1014 */
[----:B------:R-:W-:Y:S01]  /*220f0*/  VIADD R4, R6, 0xfffffebb ;  /* 0xfffffebb06047836 */ /* 0x000fe20000000000 */
[----:B------:R-:W1:Y:S01]  /*22100*/  LDCU UR27, c[0x0][0x3a0] ;  /* 0x00007400ff1b77ac */ /* 0x000e620008000800 */
[----:B------:R-:W5:Y:S01]  /*22110*/  LDC R6, c[0x0][0x3a0] ;  /* 0x0000e800ff067b82 */ /* 0x000f620000000800 */
[----:B------:R-:W-:Y:S04]  /*22120*/  LDGSTS.E [R2+0xa00], desc[UR20][R92.64], !P3 ;  /* 0x00a000005c027fae */ /* 0x000fe8000d9a1014 */
[----:B------:R-:W-:Y:S04]  /*22130*/  LDGSTS.E [R2+0xc00], desc[UR20][R96.64], !P3 ;  /* 0x00c0000060027fae */ /* 0x000fe8000d9a1014 */
[----:B------:R-:W-:Y:S04]  /*22140*/  LDGSTS.E [R2+0xe00], desc[UR20][R100.64], !P3 ;  /* 0x00e0000064027fae */ /* 0x000fe8000d9a1014 */
[----:B------:R-:W-:Y:S04]  /*22150*/  LDGSTS.E [R2+0x1000], desc[UR20][R78.64], !P0 ;  /* 0x010000004e027fae */ /* 0x000fe8000c1a1014 */
[----:B------:R-:W-:Y:S04]  /*22160*/  LDGSTS.E [R2+0x1200], desc[UR20][R104.64], !P0 ;  /* 0x0120000068027fae */ /* 0x000fe8000c1a1014 */
[----:B------:R-:W-:Y:S04]  /*22170*/  LDGSTS.E [R2+0x1400], desc[UR20][R108.64], !P0 ;  /* 0x014000006c027fae */ /* 0x000fe8000c1a1014 */
[----:B------:R-:W-:Y:S01]  /*22180*/  LDGSTS.E [R2+0x1600], desc[UR20][R112.64], !P0 ;  /* 0x0160000070027fae */ /* 0x000fe2000c1a1014 */
[----:B------:R-:W-:-:S02]  /*22190*/  ISETP.GE.U32.AND P0, PT, R4, 0x7ffffe7c, PT ;  /* 0x7ffffe7c0400780c */ /* 0x000fc40003f06070 */
[----:B------:R-:W-:Y:S01]  /*221a0*/  IADD3 R4, PT, PT, R5, -0x146, RZ ;  /* 0xfffffeba05047810 */ /* 0x000fe20007ffe0ff */
[----:B------:R-:W-:Y:S01]  /*221b0*/  LDGSTS.E [R2+0x1800], desc[UR20][R84.64], !P4 ;  /* 0x0180000054027fae */ /* 0x000fe2000e1a1014 */
[----:B------:R-:W5:Y:S02]  /*221c0*/  LDC R5, c[0x0][0x3a0] ;  /* 0x0000e800ff057b82 */ /* 0x000f640000000800 */
[----:B------:R-:W-:Y:S01]  /*221d0*/  ISETP.GE.U32.AND P3, PT, R4, 0x7ffffe7b, PT ;  /* 0x7ffffe7b0400780c */ /* 0x000fe20003f66070 */
[----:B------:R-:W-:Y:S01]  /*221e0*/  LDGSTS.E [R2+0x1a00], desc[UR20][R116.64], !P4 ;  /* 0x01a0000074027fae */ /* 0x000fe2000e1a1014 */
[----:B-1----:R-:W-:-:S03]  /*221f0*/  VIADD R4, R7, 0xfffffeb9 ;  /* 0xfffffeb907047836 */ /* 0x002fc60000000000 */
[----:B------:R-:W-:Y:S01]  /*22200*/  LDGSTS.E [R2+0x1c00], desc[UR20][R120.64], !P4 ;  /* 0x01c0000078027fae */ /* 0x000fe2000e1a1014 */
[----:B------:R-:W1:Y:S03]  /*22210*/  LDC R7, c[0x0][0x3a0] ;  /* 0x0000e800ff077b82 */ /* 0x000e660000000800 */
[----:B------:R-:W-:Y:S04]  /*22220*/  LDGSTS.E [R2+0x1e00], desc[UR20][R124.64], !P4 ;  /* 0x01e000007c027fae */ /* 0x000fe8000e1a1014 */
[----:B------:R-:W-:Y:S04]  /*22230*/  LDGSTS.E [R2+0x2000], desc[UR20][R88.64], !P0 ;  /* 0x0200000058027fae */ /* 0x000fe8000c1a1014 */
[----:B------:R-:W-:Y:S04]  /*22240*/  LDGSTS.E [R2+0x2200], desc[UR20][R128.64], !P0 ;  /* 0x0220000080027fae */ /* 0x000fe8000c1a1014 */
[----:B------:R-:W-:Y:S04]  /*22250*/  LDGSTS.E [R2+0x2400], desc[UR20][R132.64], !P0 ;  /* 0x0240000084027fae */ /* 0x000fe8000c1a1014 */
[----:B------:R-:W-:Y:S01]  /*22260*/  LDGSTS.E [R2+0x2600], desc[UR20][R136.64], !P0 ;  /* 0x0260000088027fae */ /* 0x000fe2000c1a1014 */
[----:B------:R-:W-:Y:S01]  /*22270*/  ISETP.GE.U32.AND P0, PT, R4, 0x7ffffe7a, PT ;  /* 0x7ffffe7a0400780c */ /* 0x000fe20003f06070 */
[----:B-----5:R-:W-:-:S02]  /*22280*/  VIADD R4, R6, 0xfffffeb8 ;  /* 0xfffffeb806047836 */ /* 0x020fc40000000000 */
[----:B------:R-:W-:Y:S01]  /*22290*/  LDGSTS.E [R2+0x2800], desc[UR20][R140.64], !P3 ;  /* 0x028000008c027fae */ /* 0x000fe2000d9a1014 */
[----:B------:R-:W5:Y:S03]  /*222a0*/  LDC R6, c[0x0][0x3a0] ;  /* 0x0000e800ff067b82 */ /* 0x000f660000000800 */
[----:B------:R-:W-:Y:S04]  /*222b0*/  LDGSTS.E [R2+0x2a00], desc[UR20][R144.64], !P3 ;  /* 0x02a0000090027fae */ /* 0x000fe8000d9a1014 */
[----:B------:R-:W-:Y:S04]  /*222c0*/  LDGSTS.E [R2+0x2c00], desc[UR20][R148.64], !P3 ;  /* 0x02c0000094027fae */ /* 0x000fe8000d9a1014 */
[----:B------:R-:W-:Y:S01]  /*222d0*/  LDGSTS.E [R2+0x2e00], desc[UR20][R152.64], !P3 ;  /* 0x02e0000098027fae */ /* 0x000fe2000d9a1014 */
[----:B------:R-:W-:-:S02]  /*222e0*/  ISETP.GE.U32.AND P3, PT, R4, 0x7ffffe79, PT ;  /* 0x7ffffe790400780c */ /* 0x000fc40003f66070 */
[----:B------:R-:W-:Y:S01]  /*222f0*/  IADD3 R4, PT, PT, R5, -0x149, RZ ;  /* 0xfffffeb705047810 */ /* 0x000fe20007ffe0ff */
[----:B------:R-:W-:Y:S01]  /*22300*/  LDGSTS.E [R2+0x3000], desc[UR20][R156.64], !P0 ;  /* 0x030000009c027fae */ /* 0x000fe2000c1a1014 */
[----:B------:R-:W1:Y:S03]  /*22310*/  LDC R5, c[0x0][0x3a0] ;  /* 0x0000e800ff057b82 */ /* 0x000e660000000800 */
        /* <DEDUP_REMOVED lines=10> */
[----:B------:R-:W-:Y:S01]  /*223c0*/  ISETP.GE.U32.AND P3, PT, R4, 0x7ffffe77, PT ;  /* 0x7ffffe770400780c */ /* 0x000fe20003f66070 */
[----:B-1----:R-:W-:-:S02]  /*223d0*/  VIADD R4, R5, 0xfffffeb5 ;  /* 0xfffffeb505047836 */ /* 0x002fc40000000000 */
[----:B------:R-:W1:Y:S01]  /*223e0*/  LDC R5, c[0x0][0x3a0] ;  /* 0x0000e800ff057b82 */ /* 0x000e620000000800 */
[----:B------:R-:W-:Y:S04]  /*223f0*/  LDGSTS.E [R2+0x4000], desc[UR20][R188.64], !P0 ;  /* 0x04000000bc027fae */ /* 0x000fe8000c1a1014 */
[----:B------:R-:W-:Y:S04]  /*22400*/  LDGSTS.E [R2+0x4200], desc[UR20][R192.64], !P0 ;  /* 0x04200000c0027fae */ /* 0x000fe8000c1a1014 */
[----:B------:R-:W-:Y:S04]  /*22410*/  LDGSTS.E [R2+0x4400], desc[UR20][R196.64], !P0 ;  /* 0x04400000c4027fae */ /* 0x000fe8000c1a1014 */
[----:B------:R-:W-:Y:S01]  /*22420*/  LDGSTS.E [R2+0x4600], desc[UR20][R200.64], !P0 ;  /* 0x04600000c8027fae */ /* 0x000fe2000c1a1014 */
[----:B------:R-:W-:-:S02]  /*22430*/  ISETP.GE.U32.AND P0, PT, R4, 0x7ffffe76, PT ;  /* 0x7ffffe760400780c */ /* 0x000fc40003f06070 */
[----:B-----5:R-:W-:Y:S01]  /*22440*/  IADD3 R4, PT, PT, R6, -0x14c, RZ ;  /* 0xfffffeb406047810 */ /* 0x020fe20007ffe0ff */
[----:B------:R-:W-:Y:S01]  /*22450*/  LDGSTS.E [R2+0x4800], desc[UR20][R204.64], !P3 ;  /* 0x04800000cc027fae */ /* 0x000fe2000d9a1014 */
[----:B------:R-:W5:Y:S03]  /*22460*/  LDC R6, c[0x0][0x3a0] ;  /* 0x0000e800ff067b82 */ /* 0x000f660000000800 */
[----:B------:R-:W-:Y:S04]  /*22470*/  LDGSTS.E [R2+0x4a00], desc[UR20][R208.64], !P3 ;  /* 0x04a00000d0027fae */ /* 0x000fe8000d9a1014 */
[----:B------:R-:W-:Y:S04]  /*22480*/  LDGSTS.E [R2+0x4c00], desc[UR20][R212.64], !P3 ;  /* 0x04c00000d4027fae */ /* 0x000fe8000d9a1014 */
[----:B------:R-:W-:Y:S01]  /*22490*/  LDGSTS.E [R2+0x4e00], desc[UR20][R216.64], !P3 ;  /* 0x04e00000d8027fae */ /* 0x000fe2000d9a1014 */
[----:B------:R-:W-:Y:S01]  /*224a0*/  ISETP.GE.U32.AND P3, PT, R4, 0x7ffffe75, PT ;  /* 0x7ffffe750400780c */ /* 0x000fe20003f66070 */
[----:B-1----:R-:W-:-:S02]  /*224b0*/  VIADD R4, R5, 0xfffffeb3 ;  /* 0xfffffeb305047836 */ /* 0x002fc40000000000 */
[----:B------:R-:W-:Y:S01]  /*224c0*/  LDGSTS.E [R2+0x5000], desc[UR20][R220.64], !P0 ;  /* 0x05000000dc027fae */ /* 0x000fe2000c1a1014 */
[----:B------:R-:W1:Y:S03]  /*224d0*/  LDC R5, c[0x0][0x3a0] ;  /* 0x0000e800ff057b82 */ /* 0x000e660000000800 */
[----:B------:R-:W-:Y:S04]  /*224e0*/  LDGSTS.E [R2+0x5200], desc[UR20][R224.64], !P0 ;  /* 0x05200000e0027fae */ /* 0x000fe8000c1a1014 */
[----:B------:R-:W-:Y:S04]  /*224f0*/  LDGSTS.E [R2+0x5400], desc[UR20][R228.64], !P0 ;  /* 0x05400000e4027fae */ /* 0x000fe8000c1a1014 */
[----:B------:R-:W-:Y:S01]  /*22500*/  LDGSTS.E [R2+0x5600], desc[UR20][R232.64], !P0 ;  /* 0x05600000e8027fae */ /* 0x000fe2000c1a1014 */
[----:B------:R-:W-:-:S02]  /*22510*/  ISETP.GE.U32.AND P0, PT, R4, 0x7ffffe74, PT ;  /* 0x7ffffe740400780c */ /* 0x000fc40003f06070 */
[----:B------:R-:W1:Y:S01]  /*22520*/  LDC R4, c[0x0][0x3a0] ;  /* 0x0000e800ff047b82 */ /* 0x000e620000000800 */
[----:B------:R-:W-:Y:S04]  /*22530*/  LDGSTS.E [R2+0x5800], desc[UR20][R236.64], !P3 ;  /* 0x05800000ec027fae */ /* 0x000fe8000d9a1014 */
[----:B------:R-:W-:Y:S04]  /*22540*/  LDGSTS.E [R2+0x5a00], desc[UR20][R240.64], !P3 ;  /* 0x05a00000f0027fae */ /* 0x000fe8000d9a1014 */
[----:B------:R-:W-:Y:S04]  /*22550*/  LDGSTS.E [R2+0x5c00], desc[UR20][R244.64], !P3 ;  /* 0x05c00000f4027fae */ /* 0x000fe8000d9a1014 */
[----:B------:R-:W-:Y:S04]  /*22560*/  LDGSTS.E [R2+0x5e00], desc[UR20][R248.64], !P3 ;  /* 0x05e00000f8027fae */ /* 0x000fe8000d9a1014 */
[----:B------:R-:W5:Y:S04]  /*22570*/  LDL.64 R20, [R1+0xa0] ;  /* 0x0000a00001147983 */ /* 0x000f680000100a00 */
        /* <DEDUP_REMOVED lines=15> */
[----:B---3--:R-:W-:Y:S04]  /*22670*/  LDGSTS.E [R2+0x6000], desc[UR20][R16.64], !P0 ;  /* 0x0600000010027fae */ /* 0x008fe8000c1a1014 */
[----:B----4-:R3:W-:Y:S04]  /*22680*/  LDGSTS.E [R2+0x6200], desc[UR20][R8.64], !P0 ;  /* 0x0620000008027fae */ /* 0x0107e8000c1a1014 */
[----:B--2---:R-:W-:Y:S04]  /*22690*/  LDGSTS.E [R2+0x6400], desc[UR20][R14.64], !P0 ;  /* 0x064000000e027fae */ /* 0x004fe8000c1a1014 */
[----:B------:R2:W-:Y:S01]  /*226a0*/  LDGSTS.E [R2+0x6600], desc[UR20][R12.64], !P0 ;  /* 0x066000000c027fae */ /* 0x0005e2000c1a1014 */
[----:B-1----:R-:W-:-:S03]  /*226b0*/  VIADD R4, R4, 0xfffffeb2 ;  /* 0xfffffeb204047836 */ /* 0x002fc60000000000 */
[----:B------:R-:W4:Y:S01]  /*226c0*/  LDL.64 R16, [R1+0xc0] ;  /* 0x0000c00001107983 */ /* 0x000f220000100a00 */
[----:B---3--:R-:W1:Y:S03]  /*226d0*/  LDC R8, c[0x0][0x3a0] ;  /* 0x0000e800ff087b82 */ /* 0x008e660000000800 */
[----:B------:R-:W3:Y:S01]  /*226e0*/  LDL.64 R14, [R1+0xe0] ;  /* 0x0000e000010e7983 */ /* 0x000ee20000100a00 */
[----:B--2---:R-:W-:Y:S01]  /*226f0*/  MOV R12, R10 ;  /* 0x0000000a000c7202 */ /* 0x004fe20000000f00 */
[----:B------:R-:W-:Y:S01]  /*22700*/  IMAD.MOV.U32 R13, RZ, RZ, R11 ;  /* 0x000000ffff0d7224 */ /* 0x000fe200078e000b */
[----:B------:R-:W-:Y:S01]  /*22710*/  UIADD3 UR26, UPT, UPT, UR26, -0x152, URZ ;  /* 0xfffffeae1a1a7890 */ /* 0x000fe2000fffe0ff */
[----:B------:R-:W2:Y:S01]  /*22720*/  LDL.64 R10, [R1+0x70] ;  /* 0x00007000010a7983 */ /* 0x000ea20000100a00 */
[----:B------:R-:W-:Y:S01]  /*22730*/  ISETP.GE.U32.AND P0, PT, R4, 0x7ffffe73, PT ;  /* 0x7ffffe730400780c */ /* 0x000fe20003f06070 */
[----:B------:R-:W-:Y:S01]  /*22740*/  UIADD3 UR25, UPT, UPT, UR25, -0x151, URZ ;  /* 0xfffffeaf19197890 */ /* 0x000fe2000fffe0ff */
[----:B------:R-:W1:Y:S01]  /*22750*/  LDC R9, c[0x0][0x3a0] ;  /* 0x0000e800ff097b82 */ /* 0x000e620000000800 */
[----:B------:R-:W3:Y:S04]  /*22760*/  LDL.64 R62, [R1+0xa78] ;  /* 0x000a7800013e7983 */ /* 0x000ee80000100a00 */
[----:B------:R-:W3:Y:S04]  /*22770*/  LDL.64 R60, [R1+0x7e0] ;  /* 0x0007e000013c7983 */ /* 0x000ee80000100a00 */
[----:B------:R-:W3:Y:S04]  /*22780*/  LDL.64 R58, [R1+0x7e8] ;  /* 0x0007e800013a7983 */ /* 0x000ee80000100a00 */
[----:B------:R-:W-:Y:S04]  /*22790*/  LDGSTS.E [R2+0x6800], desc[UR20][R12.64], !P0 ;  /* 0x068000000c027fae */ /* 0x000fe8000c1a1014 */
[----:B------:R-:W-:Y:S04]  /*227a0*/  LDGSTS.E [R2+0x6a00], desc[UR20][R26.64], !P0 ;  /* 0x06a000001a027fae */ /* 0x000fe8000c1a1014 */
[----:B------:R-:W-:Y:S04]  /*227b0*/  LDGSTS.E [R2+0x6c00], desc[UR20][R24.64], !P0 ;  /* 0x06c0000018027fae */ /* 0x000fe8000c1a1014 */
[----:B------:R-:W3:Y:S04]  /*227c0*/  LDL.64 R12, [R1+0xf0] ;  /* 0x0000f000010c7983 */ /* 0x000ee80000100a00 */
[----:B------:R-:W3:Y:S04]  /*227d0*/  LDL.64 R26, [R1+0x100] ;  /* 0x00010000011a7983 */ /* 0x000ee80000100a00 */
[----:B------:R-:W3:Y:S01]  /*227e0*/  LDL.64 R24, [R1+0x2c0] ;  /* 0x0002c00001187983 */ /* 0x000ee20000100a00 */
[----:B------:R-:W-:Y:S01]  /*227f0*/  UIADD3 UR17, UPT, UPT, UR17, -0x157, URZ ;  /* 0xfffffea911117890 */ /* 0x000fe2000fffe0ff */
[----:B------:R-:W-:Y:S01]  /*22800*/  VIADD R4, R5, 0xfffffea6 ;  /* 0xfffffea605047836 */ /* 0x000fe20000000000 */
[----:B------:R-:W-:Y:S01]  /*22810*/  UIADD3 UR18, UPT, UPT, UR18, -0x158, URZ ;  /* 0xfffffea812127890 */ /* 0x000fe2000fffe0ff */
[----:B------:R-:W3:Y:S01]  /*22820*/  LDL.64 R56, [R1+0x7f0] ;  /* 0x0007f00001387983 */ /* 0x000ee20000100a00 */
[----:B------:R-:W-:-:S02]  /*22830*/  UISETP.GE.U32.AND UP6, UPT, UR26, 0x7ffffe6f, UPT ;  /* 0x7ffffe6f1a00788c */ /* 0x000fc4000bfc6070 */
[----:B------:R-:W-:Y:S01]  /*22840*/  UIADD3 UR9, UPT, UPT, UR9, -0x15c, URZ ;  /* 0xfffffea409097890 */ /* 0x000fe2000fffe0ff */
[----:B------:R-:W3:Y:S01]  /*22850*/  LDL.64 R250, [R1+0xa88] ;  /* 0x000a880001fa7983 */ /* 0x000ee20000100a00 */
[----:B------:R-:W-:Y:S02]  /*22860*/  UISETP.GE.U32.AND UP1, UPT, UR25, 0x7ffffe70, UPT ;  /* 0x7ffffe701900788c */ /* 0x000fe4000bf26070 */
[----:B------:R-:W-:Y:S01]  /*22870*/  UIADD3 UR6, UPT, UPT, UR6, -0x15b, URZ ;  /* 0xfffffea506067890 */ /* 0x000fe2000fffe0ff */
[----:B------:R-:W3:Y:S01]  /*22880*/  LDL.64 R246, [R1+0x888] ;  /* 0x0008880001f67983 */ /* 0x000ee20000100a00 */
[----:B------:R-:W-:Y:S01]  /*22890*/  UISETP.GE.U32.AND UP3, UPT, UR17, 0x7ffffe6a, UPT ;  /* 0x7ffffe6a1100788c */ /* 0x000fe2000bf66070 */
[----:B------:R-:W-:Y:S01]  /*228a0*/  ISETP.GE.U32.AND P4, PT, R4, 0x7ffffe67, PT ;  /* 0x7ffffe670400780c */ /* 0x000fe20003f86070 */
[----:B------:R-:W-:Y:S01]  /*228b0*/  UIADD3 UR24, UPT, UPT, UR24, -0x154, URZ ;  /* 0xfffffeac18187890 */ /* 0x000fe2000fffe0ff */
[----:B------:R-:W3:Y:S01]  /*228c0*/  LDL.64 R242, [R1+0x890] ;  /* 0x0008900001f27983 */ /* 0x000ee20000100a00 */
[----:B------:R-:W-:-:S02]  /*228d0*/  UISETP.GE.U32.AND UP2, UPT, UR18, 0x7ffffe69, UPT ;  /* 0x7ffffe691200788c */ /* 0x000fc4000bf46070 */
[----:B------:R-:W-:Y:S01]  /*228e0*/  USEL UR17, URZ, 0x4, UP6 ;  /* 0x00000004ff117887 */ /* 0x000fe2000b000000 */
[----:B------:R-:W-:Y:S01]  /*228f0*/  VIADD R4, R7, 0xfffffea0 ;  /* 0xfffffea007047836 */ /* 0x000fe20000000000 */
[----:B------:R-:W-:Y:S01]  /*22900*/  UIADD3 UR4, UPT, UPT, UR4, -0x15f, URZ ;  /* 0xfffffea104047890 */ /* 0x000fe2000fffe0ff */
[----:B------:R-:W3:Y:S01]  /*22910*/  LDL.64 R238, [R1+0x898] ;  /* 0x0008980001ee7983 */ /* 0x000ee20000100a00 */
[----:B------:R-:W-:Y:S02]  /*22920*/  UISETP.GE.U32.AND UP6, UPT, UR9, 0x7ffffe65, UPT ;  /* 0x7ffffe650900788c */ /* 0x000fe4000bfc6070 */
[----:B------:R-:W-:Y:S01]  /*22930*/  UIADD3 UR23, UPT, UPT, UR23, -0x153, URZ ;  /* 0xfffffead17177890 */ /* 0x000fe2000fffe0ff */
[----:B------:R-:W3:Y:S01]  /*22940*/  LDL.64 R234, [R1+0xa90] ;  /* 0x000a900001ea7983 */ /* 0x000ee20000100a00 */
[----:B------:R-:W-:Y:S02]  /*22950*/  USEL UR9, URZ, 0x7fff8, UP1 ;  /* 0x0007fff8ff097887 */ /* 0x000fe40008800000 */
[----:B------:R-:W-:Y:S01]  /*22960*/  UISETP.GE.U32.AND UP1, UPT, UR6, 0x7ffffe66, UPT ;  /* 0x7ffffe660600788c */ /* 0x000fe2000bf26070 */
[----:B------:R-:W3:Y:S04]  /*22970*/  LDL.64 R230, [R1+0x8a0] ;  /* 0x0008a00001e67983 */ /* 0x000ee80000100a00 */
        /* <DEDUP_REMOVED lines=37> */
[----:B--2---:R-:W-:Y:S04]  /*22bd0*/  LDGSTS.E [R2+0x6e00], desc[UR20][R10.64], !P0 ;  /* 0x06e000000a027fae */ /* 0x004fe8000c1a1014 */
[----:B------:R-:W2:Y:S01]  /*22be0*/  LDL.64 R10, [R1+0x120] ;  /* 0x00012000010a7983 */ /* 0x000ea20000100a00 */
[----:B------:R-:W-:Y:S01]  /*22bf0*/  UISETP.GE.U32.AND UP4, UPT, UR24, 0x7ffffe6d, UPT ;  /* 0x7ffffe6d1800788c */ /* 0x000fe2000bf86070 */
[----:B-----5:R-:W-:Y:S01]  /*22c00*/  IADD3 R5, PT, PT, R6, -0x159, RZ ;  /* 0xfffffea706057810 */ /* 0x020fe20007ffe0ff */
[----:B------:R-:W-:-:S02]  /*22c10*/  USEL UR6, URZ, 0x1, UP2 ;  /* 0x00000001ff067887 */ /* 0x000fc40009000000 */
[----:B------:R-:W-:Y:S02]  /*22c20*/  UIADD3 UR22, UPT, UPT, UR22, -0x156, URZ ;  /* 0xfffffeaa16167890 */ /* 0x000fe4000fffe0ff */
[----:B------:R-:W-:Y:S01]  /*22c30*/  UISETP.GE.U32.AND UP2, UPT, UR4, 0x7ffffe62, UPT ;  /* 0x7ffffe620400788c */ /* 0x000fe2000bf46070 */
[----:B------:R-:W-:Y:S01]  /*22c40*/  ISETP.GE.U32.AND P3, PT, R4, 0x7ffffe61, PT ;  /* 0x7ffffe610400780c */ /* 0x000fe20003f66070 */
[----:B------:R-:W-:Y:S02]  /*22c50*/  UISETP.GE.U32.AND UP5, UPT, UR23, 0x7ffffe6e, UPT ;  /* 0x7ffffe6e1700788c */ /* 0x000fe4000bfa6070 */
[----:B------:R-:W-:Y:S01]  /*22c60*/  UIADD3 UR19, UPT, UPT, UR19, -0x155, URZ ;  /* 0xfffffeab13137890 */ /* 0x000fe2000fffe0ff */
[----:B------:R-:W-:Y:S01]  /*22c70*/  ISETP.GE.U32.AND P5, PT, R5, 0x7ffffe68, PT ;  /* 0x7ffffe680500780c */ /* 0x000fe20003fa6070 */
[----:B------:R-:W-:Y:S01]  /*22c80*/  USEL UR18, URZ, 0x1, UP4 ;  /* 0x00000001ff127887 */ /* 0x000fe2000a000000 */
[----:B-1----:R-:W-:Y:S01]  /*22c90*/  VIADD R5, R8, 0xfffffea2 ;  /* 0xfffffea208057836 */ /* 0x002fe20000000000 */
[----:B------:R-:W-:-:S02]  /*22ca0*/  UIADD3 UR5, UPT, UPT, UR5, -0x15d, URZ ;  /* 0xfffffea305057890 */ /* 0x000fc4000fffe0ff */
[----:B------:R-:W-:Y:S01]  /*22cb0*/  USEL UR26, URZ, 0x1fffe, UP2 ;  /* 0x0001fffeff1a7887 */ /* 0x000fe20009000000 */
[----:B------:R-:W-:Y:S01]  /*22cc0*/  SEL R4, RZ, 0x1, P3 ;  /* 0x00000001ff047807 */ /* 0x000fe20001800000 */
[----:B------:R-:W-:Y:S01]  /*22cd0*/  UISETP.GE.U32.AND UP4, UPT, UR22, 0x7ffffe6b, UPT ;  /* 0x7ffffe6b1600788c */ /* 0x000fe2000bf86070 */
[----:B------:R-:W-:Y:S01]  /*22ce0*/  SEL R6, RZ, 0x4, P4 ;  /* 0x00000004ff067807 */ /* 0x000fe20002000000 */
[----:B------:R-:W-:Y:S01]  /*22cf0*/  USEL UR22, URZ, 0x1fffe, UP5 ;  /* 0x0001fffeff167887 */ /* 0x000fe2000a800000 */
[----:B------:R-:W1:Y:S01]  /*22d00*/  LDC R8, c[0x0][0x3a0] ;  /* 0x0000e800ff087b82 */ /* 0x000e620000000800 */
[----:B------:R-:W-:Y:S02]  /*22d10*/  UISETP.GE.U32.AND UP5, UPT, UR19, 0x7ffffe6c, UPT ;  /* 0x7ffffe6c1300788c */ /* 0x000fe4000bfa6070 */
[----:B------:R-:W-:Y:S02]  /*22d20*/  USEL UR19, URZ, 0x1fffe, UP3 ;  /* 0x0001fffeff137887 */ /* 0x000fe40009800000 */
[----:B------:R-:W-:-:S02]  /*22d30*/  UISETP.GE.U32.AND UP3, UPT, UR5, 0x7ffffe64, UPT ;  /* 0x7ffffe640500788c */ /* 0x000fc4000bf66070 */
[----:B------:R-:W-:Y:S02]  /*22d40*/  USEL UR23, URZ, 0x1, UP6 ;  /* 0x00000001ff177887 */ /* 0x000fe4000b000000 */
[----:B------:R-:W-:Y:S01]  /*22d50*/  USEL UR24, URZ, 0x1fffe, UP1 ;  /* 0x0001fffeff187887 */ /* 0x000fe20008800000 */
[----:B------:R-:W-:Y:S01]  /*22d60*/  ISETP.GE.U32.AND P4, PT, R5, 0x7ffffe63, PT ;  /* 0x7ffffe630500780c */ /* 0x000fe20003f86070 */
[----:B------:R-:W-:Y:S01]  /*22d70*/  UIADD3 UR6, UPT, UPT, UR6, UR19, URZ ;  /* 0x0000001306067290 */ /* 0x000fe2000fffe0ff */
[----:B------:R-:W-:Y:S01]  /*22d80*/  IADD3 R4, PT, PT, R4, UR26, RZ ;  /* 0x0000001a04047c10 */ /* 0x000fe2000fffe0ff */
[----:B------:R-:W-:Y:S02]  /*22d90*/  USEL UR25, URZ, 0x7fff8, UP3 ;  /* 0x0007fff8ff197887 */ /* 0x000fe40009800000 */
[----:B------:R-:W-:Y:S01]  /*22da0*/  UIADD3 UR23, UPT, UPT, UR23, UR24, URZ ;  /* 0x0000001817177290 */ /* 0x000fe2000fffe0ff */
[----:B------:R-:W-:Y:S01]  /*22db0*/  SEL R7, RZ, 0x4, P4 ;  /* 0x00000004ff077807 */ /* 0x000fe20002000000 */
[----:B------:R-:W-:Y:S01]  /*22dc0*/  USEL UR4, URZ, 0x4, UP4 ;  /* 0x00000004ff047887 */ /* 0x000fe2000a000000 */
[----:B------:R-:W-:Y:S01]  /*22dd0*/  LOP3.LUT R4, R4, 0x3, RZ, 0xc0, !PT ;  /* 0x0000000304047812 */ /* 0x000fe200078ec0ff */
[----:B------:R-:W-:-:S02]  /*22de0*/  USEL UR5, URZ, 0x7fff8, UP5 ;  /* 0x0007fff8ff057887 */ /* 0x000fc4000a800000 */
[----:B------:R-:W-:Y:S02]  /*22df0*/  ULOP3.LUT UR6, UR6, 0x3, URZ, 0xc0, !UPT ;  /* 0x0000000306067892 */ /* 0x000fe4000f8ec0ff */
[----:B------:R-:W-:Y:S01]  /*22e00*/  ULOP3.LUT UR23, UR23, 0x3, URZ, 0xc0, !UPT ;  /* 0x0000000317177892 */ /* 0x000fe2000f8ec0ff */
[----:B------:R-:W-:Y:S01]  /*22e10*/  SEL R5, RZ, 0x7fff8, P5 ;  /* 0x0007fff8ff057807 */ /* 0x000fe20002800000 */
[----:B------:R-:W-:Y:S01]  /*22e20*/  UIADD3 UR18, UPT, UPT, UR18, UR22, URZ ;  /* 0x0000001612127290 */ /* 0x000fe2000fffe0ff */
[----:B------:R-:W-:Y:S01]  /*22e30*/  IADD3 R4, PT, PT, R4, UR25, R7 ;  /* 0x0000001904047c10 */ /* 0x000fe2000fffe007 */
[----:B------:R-:W-:Y:S01]  /*22e40*/  UIADD3 UR4, UPT, UPT, UR6, UR5, UR4 ;  /* 0x0000000506047290 */ /* 0x000fe2000fffe004 */
[----:B------:R-:W5:Y:S01]  /*22e50*/  LDC R7, c[0x0][0x3a0] ;  /* 0x0000e800ff077b82 */ /* 0x000f620000000800 */
[----:B------:R-:W-:Y:S01]  /*22e60*/  IADD3 R5, PT, PT, R5, UR23, R6 ;  /* 0x0000001705057c10 */ /* 0x000fe2000fffe006 */
[----:B------:R-:W-:Y:S01]  /*22e70*/  ULOP3.LUT UR18, UR18, 0x3, URZ, 0xc0, !UPT ;  /* 0x0000000312127892 */ /* 0x000fe2000f8ec0ff */
[----:B------:R-:W-:Y:S01]  /*22e80*/  LOP3.LUT R4, R4, 0xf, RZ, 0xc0, !PT ;  /* 0x0000000f04047812 */ /* 0x000fe200078ec0ff */
[----:B------:R-:W-:-:S02]  /*22e90*/  USHF.L.U32 UR4, UR4, 0x8, URZ ;  /* 0x0000000804047899 */ /* 0x000fc400080006ff */
[----:B------:R-:W-:Y:S02]  /*22ea0*/  UIADD3 UR9, UPT, UPT, UR18, UR9, UR17 ;  /* 0x0000000912097290 */ /* 0x000fe4000fffe011 */
[----:B------:R-:W-:Y:S01]  /*22eb0*/  ULOP3.LUT UR4, UR4, 0xf00, URZ, 0xe2, !UPT ;  /* 0x00000f0004047892 */ /* 0x000fe2000f8ee2ff */
[----:B------:R-:W-:Y:S01]  /*22ec0*/  IMAD R4, R5, 0x10, R4 ;  /* 0x0000001005047824 */ /* 0x000fe200078e0204 */
[----:B------:R-:W2:Y:S01]  /*22ed0*/  LDCU UR23, c[0x0][0x3a0] ;  /* 0x00007400ff1777ac */ /* 0x000ea20008000800 */
[----:B------:R-:W-:Y:S01]  /*22ee0*/  VIADD R6, R9, 0xfffffeb1 ;  /* 0xfffffeb109067836 */ /* 0x000fe20000000000 */
[----:B------:R-:W-:Y:S02]  /*22ef0*/  ULEA UR4, UR9, UR4, 0xc ;  /* 0x0000000409047291 */ /* 0x000fe4000f8e60ff */
[----:B------:R-:W-:Y:S01]  /*22f00*/  LOP3.LUT R4, R4, 0xff, RZ, 0xc0, !PT ;  /* 0x000000ff04047812 */ /* 0x000fe200078ec0ff */
[----:B------:R-:W2:Y:S01]  /*22f10*/  LDC R9, c[0x0][0x3a0] ;  /* 0x0000e800ff097b82 */ /* 0x000ea20000000800 */
[----:B------:R-:W-:Y:S01]  /*22f20*/  ISETP.GE.U32.AND P5, PT, R6, 0x7ffffe72, PT ;  /* 0x7ffffe720600780c */ /* 0x000fe20003fa6070 */
[----:B------:R-:W2:Y:S02]  /*22f30*/  LDCU UR26, c[0x0][0x3a0] ;  /* 0x00007400ff1a77ac */ /* 0x000ea40008000800 */
[----:B------:R-:W-:Y:S01]  /*22f40*/  VIADD R4, R4, UR4 ;  /* 0x0000000404047c36 */ /* 0x000fe20008000000 */
[----:B-1----:R-:W-:Y:S01]  /*22f50*/  IADD3 R5, PT, PT, R8, -0x150, RZ ;  /* 0xfffffeb008057810 */ /* 0x002fe20007ffe0ff */
[----:B------:R-:W1:Y:S02]  /*22f60*/  LDCU UR18, c[0x0][0x3a0] ;  /* 0x00007400ff1277ac */ /* 0x000e640008000800 */
[----:B------:R-:W1:Y:S01]  /*22f70*/  LDC R8, c[0x0][0x3a0] ;  /* 0x0000e800ff087b82 */ /* 0x000e620000000800 */
[----:B------:R-:W-:Y:S01]  /*22f80*/  LOP3.LUT R4, R4, 0xffff, RZ, 0xc0, !PT ;  /* 0x0000ffff04047812 */ /* 0x000fe200078ec0ff */
[----:B------:R-:W1:Y:S01]  /*22f90*/  LDCU UR25, c[0x0][0x3a0] ;  /* 0x00007400ff1977ac */ /* 0x000e620008000800 */
[----:B------:R-:W-:-:S02]  /*22fa0*/  ISETP.GE.U32.AND P4, PT, R5, 0x7ffffe71, PT ;  /* 0x7ffffe710500780c */ /* 0x000fc40003f86070 */
[----:B------:R-:W-:Y:S01]  /*22fb0*/  SHF.R.U32.HI R5, RZ, 0xf, R4 ;  /* 0x0000000fff057819 */ /* 0x000fe20000011604 */
[----:B------:R-:W-:Y:S01]  /*22fc0*/  LDGSTS.E [R2+0x7000], desc[UR20][R22.64], !P5 ;  /* 0x0700000016027fae */ /* 0x000fe2000e9a1014 */
[----:B------:R-:W1:Y:S03]  /*22fd0*/  LDCU UR24, c[0x0][0x3a0] ;  /* 0x00007400ff1877ac */ /* 0x000e660008000800 */
[----:B------:R-:W-:Y:S01]  /*22fe0*/  LDGSTS.E [R2+0x7200], desc[UR20][R30.64], !P5 ;  /* 0x072000001e027fae */ /* 0x000fe2000e9a1014 */
[----:B------:R-:W-:Y:S01]  /*22ff0*/  LOP3.LUT P0, RZ, R5, 0x1, RZ, 0xc0, !PT ;  /* 0x0000000105ff7812 */ /* 0x000fe2000780c0ff */
[----:B------:R-:W1:Y:S02]  /*23000*/  LDCU UR17, c[0x0][0x3a0] ;  /* 0x00007400ff1177ac */ /* 0x000e640008000800 */
[----:B------:R-:W-:Y:S01]  /*23010*/  LDGSTS.E [R2+0x7400], desc[UR20][R20.64], !P5 ;  /* 0x0740000014027fae */ /* 0x000fe2000e9a1014 */
[----:B------:R-:W1:Y:S03]  /*23020*/  LDCU UR5, c[0x0][0x3a0] ;  /* 0x00007400ff0577ac */ /* 0x000e660008000800 */
[----:B------:R-:W5:Y:S01]  /*23030*/  LDL.64 R22, [R1+0x2d0] ;  /* 0x0002d00001167983 */ /* 0x000f620000100a00 */
[----:B------:R-:W1:Y:S03]  /*23040*/  LDCU UR4, c[0x0][0x3a0] ;  /* 0x00007400ff0477ac */ /* 0x000e660008000800 */
[----:B------:R-:W-:Y:S01]  /*23050*/  LDGSTS.E [R2+0x7600], desc[UR20][R18.64], !P5 ;  /* 0x0760000012027fae */ /* 0x000fe2000e9a1014 */
[----:B------:R-:W1:Y:S03]  /*23060*/  LDCU UR22, c[0x0][0x3a0] ;  /* 0x00007400ff1677ac */ /* 0x000e660008000800 */
[----:B------:R-:W5:Y:S01]  /*23070*/  LDL.64 R20, [R1+0x2d8] ;  /* 0x0002d80001147983 */ /* 0x000f620000100a00 */
[----:B------:R-:W1:Y:S03]  /*23080*/  LDCU UR19, c[0x0][0x3a0] ;  /* 0x00007400ff1377ac */ /* 0x000e660008000800 */
[----:B----4-:R-:W-:Y:S01]  /*23090*/  LDGSTS.E [R2+0x7800], desc[UR20][R16.64], !P4 ;  /* 0x0780000010027fae */ /* 0x010fe2000e1a1014 */
[----:B------:R-:W4:Y:S03]  /*230a0*/  LDCU UR9, c[0x0][0x3a0] ;  /* 0x00007400ff0977ac */ /* 0x000f260008000800 */
[----:B------:R-:W4:Y:S01]  /*230b0*/  LDL.64 R18, [R1+0x2e0] ;  /* 0x0002e00001127983 */ /* 0x000f220000100a00 */
[----:B------:R-:W-:-:S03]  /*230c0*/  UIADD3 UR28, UPT, UPT, UR28, -0x164, URZ ;  /* 0xfffffe9c1c1c7890 */ /* 0x000fc6000fffe0ff */
[----:B------:R-:W4:Y:S01]  /*230d0*/  LDL.64 R30, [R1+0x2e8] ;  /* 0x0002e800011e7983 */ /* 0x000f220000100a00 */
[----:B------:R-:W1:Y:S03]  /*230e0*/  LDCU UR6, c[0x0][0x3a0] ;  /* 0x00007400ff0677ac */ /* 0x000e660008000800 */
[----:B------:R-:W4:Y:S04]  /*230f0*/  LDL.64 R16, [R1+0x2f0] ;  /* 0x0002f00001107983 */ /* 0x000f280000100a00 */
[----:B------:R-:W-:Y:S04]  /*23100*/  LDGSTS.E [R2+0x7a00], desc[UR20][R28.64], !P4 ;  /* 0x07a000001c027fae */ /* 0x000fe8000e1a1014 */
[----:B---3--:R-:W-:Y:S04]  /*23110*/  LDGSTS.E [R2+0x7c00], desc[UR20][R14.64], !P4 ;  /* 0x07c000000e027fae */ /* 0x008fe8000e1a1014 */
[----:B------:R-:W-:Y:S04]  /*23120*/  LDGSTS.E [R2+0x7e00], desc[UR20][R12.64], !P4 ;  /* 0x07e000000c027fae */ /* 0x000fe8000e1a1014 */
[----:B------:R-:W-:Y:S04]  /*23130*/  LDGSTS.E [R2+0x8000], desc[UR20][R26.64], P0 ;  /* 0x080000001a027fae */ /* 0x000fe800081a1014 */
[----:B------:R-:W3:Y:S04]  /*23140*/  LDL.64 R14, [R1+0x2f8] ;  /* 0x0002f800010e7983 */ /* 0x000ee80000100a00 */
[----:B------:R-:W3:Y:S04]  /*23150*/  LDL.64 R12, [R1+0x300] ;  /* 0x00030000010c7983 */ /* 0x000ee80000100a00 */
[----:B------:R-:W3:Y:S04]  /*23160*/  LDL.64 R28, [R1+0x308] ;  /* 0x00030800011c7983 */ /* 0x000ee80000100a00 */
[----:B------:R-:W-:Y:S04]  /*23170*/  LDGSTS.E [R2+0x8200], desc[UR20][R34.64], P0 ;  /* 0x0820000022027fae */ /* 0x000fe800081a1014 */
[----:B------:R-:W3:Y:S01]  /*23180*/  LDL.64 R26, [R1+0x310] ;  /* 0x00031000011a7983 */ /* 0x000ee20000100a00 */
[----:B------:R-:W-:-:S02]  /*23190*/  SHF.R.U32.HI R5, RZ, 0xe, R4 ;  /* 0x0000000eff057819 */ /* 0x000fc40000011604 */
[----:B------:R-:W-:Y:S01]  /*231a0*/  SHF.R.U32.HI R6, RZ, 0xd, R4 ;  /* 0x0000000dff067819 */ /* 0x000fe20000011604 */
[----:B------:R-:W3:Y:S04]  /*231b0*/  LDL.64 R34, [R1+0x360] ;  /* 0x0003600001227983 */ /* 0x000ee80000100a00 */
[----:B--2---:R-:W-:Y:S04]  /*231c0*/  LDGSTS.E [R2+0x8400], desc[UR20][R10.64], P0 ;  /* 0x084000000a027fae */ /* 0x004fe800081a1014 */
[----:B------:R-:W-:Y:S04]  /*231d0*/  LDGSTS.E [R2+0x8600], desc[UR20][R24.64], P0 ;  /* 0x0860000018027fae */ /* 0x000fe800081a1014 */
[----:B------:R-:W2:Y:S04]  /*231e0*/  LDL.64 R10, [R1+0x318] ;  /* 0x00031800010a7983 */ /* 0x000ea80000100a00 */
[----:B------:R-:W2:Y:S01]  /*231f0*/  LDL.64 R24, [R1+0x320] ;  /* 0x0003200001187983 */ /* 0x000ea20000100a00 */
[----:B------:R-:W-:-:S02]  /*23200*/  LOP3.LUT P5, RZ, R5, 0x1, RZ, 0xc0, !PT ;  /* 0x0000000105ff7812 */ /* 0x000fc400078ac0ff */
[----:B------:R-:W-:Y:S02]  /*23210*/  LOP3.LUT P4, RZ, R6, 0x1, RZ, 0xc0, !PT ;  /* 0x0000000106ff7812 */ /* 0x000fe4000788c0ff */
[----:B------:R-:W-:Y:S01]  /*23220*/  SHF.R.U32.HI R5, RZ, 0xc, R4 ;  /* 0x0000000cff057819 */ /* 0x000fe20000011604 */
[----:B------:R-:W1:Y:S03]  /*23230*/  LDC R6, c[0x0][0x3a0] ;  /* 0x0000e800ff067b82 */ /* 0x000e660000000800 */
[----:B------:R-:W-:-:S05]  /*23240*/  LOP3.LUT P6, RZ, R5, 0x1, RZ, 0xc0, !PT ;  /* 0x0000000105ff7812 */ /* 0x000fca00078cc0ff */
[----:B------:R-:W-:Y:S04]  /*23250*/  LDGSTS.E [R2+0x8800], desc[UR20][R32.64], P5 ;  /* 0x0880000020027fae */ /* 0x000fe8000a9a1014 */
[----:B------:R-:W2:Y:S04]  /*23260*/  LDL.64 R32, [R1+0x378] ;  /* 0x0003780001207983 */ /* 0x000ea80000100a00 */
[----:B-----5:R-:W-:Y:S04]  /*23270*/  LDGSTS.E [R2+0x8a00], desc[UR20][R22.64], P5 ;  /* 0x08a0000016027fae */ /* 0x020fe8000a9a1014 */
[----:B------:R-:W-:Y:S04]  /*23280*/  LDGSTS.E [R2+0x8c00], desc[UR20][R20.64], P5 ;  /* 0x08c0000014027fae */ /* 0x000fe8000a9a1014 */
[----:B------:R-:W5:Y:S04]  /*23290*/  LDL.64 R22, [R1+0x330] ;  /* 0x0003300001167983 */ /* 0x000f680000100a00 */
[----:B----4-:R-:W-:Y:S04]  /*232a0*/  LDGSTS.E [R2+0x8e00], desc[UR20][R18.64], P5 ;  /* 0x08e0000012027fae */ /* 0x010fe8000a9a1014 */
[----:B------:R-:W4:Y:S04]  /*232b0*/  LDL.64 R20, [R1+0x338] ;  /* 0x0003380001147983 */ /* 0x000f280000100a00 */
[----:B------:R-:W-:Y:S04]  /*232c0*/  LDGSTS.E [R2+0x9000], desc[UR20][R30.64], P4 ;  /* 0x090000001e027fae */ /* 0x000fe8000a1a1014 */
[----:B------:R-:W4:Y:S04]  /*232d0*/  LDL.64 R18, [R1+0x340] ;  /* 0x0003400001127983 */ /* 0x000f280000100a00 */
[----:B------:R-:W-:Y:S04]  /*232e0*/  LDGSTS.E [R2+0x9200], desc[UR20][R16.64], P4 ;  /* 0x0920000010027fae */ /* 0x000fe8000a1a1014 */
[----:B------:R-:W4:Y:S04]  /*232f0*/  LDL.64 R30, [R1+0x380] ;  /* 0x00038000011e7983 */ /* 0x000f280000100a00 */
[----:B------:R-:W4:Y:S04]  /*23300*/  LDL.64 R16, [R1+0x358] ;  /* 0x0003580001107983 */ /* 0x000f280000100a00 */
[----:B---3--:R-:W-:Y:S04]  /*23310*/  LDGSTS.E [R2+0x9400], desc[UR20][R14.64], P4 ;  /* 0x094000000e027fae */ /* 0x008fe8000a1a1014 */
[----:B------:R-:W-:Y:S04]  /*23320*/  LDGSTS.E [R2+0x9600], desc[UR20][R12.64], P4 ;  /* 0x096000000c027fae */ /* 0x000fe8000a1a1014 */
[----:B------:R-:W-:Y:S04]  /*23330*/  LDGSTS.E [R2+0x9800], desc[UR20][R28.64], P6 ;  /* 0x098000001c027fae */ /* 0x000fe8000b1a1014 */
[----:B------:R-:W3:Y:S04]  /*23340*/  LDL.64 R14, [R1+0x368] ;  /* 0x00036800010e7983 */ /* 0x000ee80000100a00 */
[----:B------:R-:W3:Y:S04]  /*23350*/  LDL.64 R12, [R1+0x370] ;  /* 0x00037000010c7983 */ /* 0x000ee80000100a00 */
[----:B------:R-:W-:Y:S04]  /*23360*/  LDGSTS.E [R2+0x9a00], desc[UR20][R26.64], P6 ;  /* 0x09a000001a027fae */ /* 0x000fe8000b1a1014 */
[----:B------:R-:W3:Y:S04]  /*23370*/  LDL.64 R28, [R1+0x388] ;  /* 0x00038800011c7983 */ /* 0x000ee80000100a00 */
[----:B------:R-:W3:Y:S04]  /*23380*/  LDL.64 R26, [R1+0x398] ;  /* 0x00039800011a7983 */ /* 0x000ee80000100a00 */
[----:B--2---:R-:W-:Y:S04]  /*23390*/  LDGSTS.E [R2+0x9c00], desc[UR20][R10.64], P6 ;  /* 0x09c000000a027fae */ /* 0x004fe8000b1a1014 */
[----:B------:R-:W-:Y:S04]  /*233a0*/  LDGSTS.E [R2+0x9e00], desc[UR20][R24.64], P6 ;  /* 0x09e0000018027fae */ /* 0x000fe8000b1a1014 */
[----:B------:R-:W2:Y:S04]  /*233b0*/  LDL.64 R10, [R1+0x390] ;  /* 0x00039000010a7983 */ /* 0x000ea80000100a00 */
[----:B------:R-:W2:Y:S01]  /*233c0*/  LDL.64 R24, [R1+0x3a0] ;  /* 0x0003a00001187983 */ /* 0x000ea20000100a00 */
[----:B------:R-:W-:-:S04]  /*233d0*/  SHF.R.U32.HI R5, RZ, 0xb, R4 ;  /* 0x0000000bff057819 */ /* 0x000fc80000011604 */
[----:B------:R-:W-:Y:S02]  /*233e0*/  LOP3.LUT P0, RZ, R5, 0x1, RZ, 0xc0, !PT ;  /* 0x0000000105ff7812 */ /* 0x000fe4000780c0ff */
[----:B------:R-:W-:-:S04]  /*233f0*/  SHF.R.U32.HI R5, RZ, 0xa, R4 ;  /* 0x0000000aff057819 */ /* 0x000fc80000011604 */
[----:B------:R-:W-:Y:S02]  /*23400*/  LOP3.LUT P5, RZ, R5, 0x1, RZ, 0xc0, !PT ;  /* 0x0000000105ff7812 */ /* 0x000fe400078ac0ff */
[----:B------:R-:W-:-:S04]  /*23410*/  SHF.R.U32.HI R5, RZ, 0x9, R4 ;  /* 0x00000009ff057819 */ /* 0x000fc80000011604 */
[----:B------:R-:W-:Y:S01]  /*23420*/  LOP3.LUT P4, RZ, R5, 0x1, RZ, 0xc0, !PT ;  /* 0x0000000105ff7812 */ /* 0x000fe2000788c0ff */
[----:B------:R-:W-:Y:S01]  /*23430*/  LDGSTS.E [R2+0xa000], desc[UR20][R40.64], P0 ;  /* 0x0a00000028027fae */ /* 0x000fe200081a1014 */
[----:B------:R-:W-:Y:S02]  /*23440*/  SHF.R.U32.HI R5, RZ, 0x8, R4 ;  /* 0x00000008ff057819 */ /* 0x000fe40000011604 */
[----:B-1----:R-:W-:Y:S01]  /*23450*/  IADD3 R6, PT, PT, R6, -0x173, RZ ;  /* 0xfffffe8d06067810 */ /* 0x002fe20007ffe0ff */
[----:B------:R-:W2:Y:S04]  /*23460*/  LDL.64 R40, [R1+0x5d8] ;  /* 0x0005d80001287983 */ /* 0x000ea80000100a00 */
[----:B-----5:R-:W-:Y:S04]  /*23470*/  LDGSTS.E [R2+0xa200], desc[UR20][R22.64], P0 ;  /* 0x0a20000016027fae */ /* 0x020fe800081a1014 */
[----:B----4-:R-:W-:Y:S04]  /*23480*/  LDGSTS.E [R2+0xa400], desc[UR20][R20.64], P0 ;  /* 0x0a40000014027fae */ /* 0x010fe800081a1014 */
[----:B------:R-:W4:Y:S04]  /*23490*/  LDL.64 R22, [R1+0x3a8] ;  /* 0x0003a80001167983 */ /* 0x000f280000100a00 */
[----:B------:R-:W-:Y:S01]  /*234a0*/  LDGSTS.E [R2+0xa600], desc[UR20][R18.64], P0 ;  /* 0x0a60000012027fae */ /* 0x000fe200081a1014 */
[----:B------:R-:W-:-:S03]  /*234b0*/  LOP3.LUT P0, RZ, R5, 0x1, RZ, 0xc0, !PT ;  /* 0x0000000105ff7812 */ /* 0x000fc6000780c0ff */
[----:B------:R-:W-:Y:S04]  /*234c0*/  LDGSTS.E [R2+0xa800], desc[UR20][R38.64], P5 ;  /* 0x0a80000026027fae */ /* 0x000fe8000a9a1014 */
[----:B------:R-:W-:Y:S04]  /*234d0*/  LDGSTS.E [R2+0xaa00], desc[UR20][R36.64], P5 ;  /* 0x0aa0000024027fae */ /* 0x000fe8000a9a1014 */
[----:B------:R-:W5:Y:S04]  /*234e0*/  LDL.64 R20, [R1+0x3b0] ;  /* 0x0003b00001147983 */ /* 0x000f680000100a00 */
[----:B------:R-:W-:Y:S04]  /*234f0*/  LDGSTS.E [R2+0xac00], desc[UR20][R16.64], P5 ;  /* 0x0ac0000010027fae */ /* 0x000fe8000a9a1014 */
[----:B------:R-:W-:Y:S04]  /*23500*/  LDGSTS.E [R2+0xae00], desc[UR20][R34.64], P5 ;  /* 0x0ae0000022027fae */ /* 0x000fe8000a9a1014 */
[----:B------:R-:W5:Y:S04]  /*23510*/  LDL.64 R18, [R1+0x3b8] ;  /* 0x0003b80001127983 */ /* 0x000f680000100a00 */
[----:B------:R-:W5:Y:S04]  /*23520*/  LDL.64 R16, [R1+0x3c0] ;  /* 0x0003c00001107983 */ /* 0x000f680000100a00 */
[----:B---3--:R-:W-:Y:S04]  /*23530*/  LDGSTS.E [R2+0xb000], desc[UR20][R14.64], P4 ;  /* 0x0b0000000e027fae */ /* 0x008fe8000a1a1014 */
[----:B------:R-:W-:Y:S04]  /*23540*/  LDGSTS.E [R2+0xb200], desc[UR20][R12.64], P4 ;  /* 0x0b2000000c027fae */ /* 0x000fe8000a1a1014 */
[----:B------:R-:W-:Y:S04]  /*23550*/  LDGSTS.E [R2+0xb400], desc[UR20][R32.64], P4 ;  /* 0x0b40000020027fae */ /* 0x000fe8000a1a1014 */
[----:B------:R-:W3:Y:S04]  /*23560*/  LDL.64 R14, [R1+0x3d8] ;  /* 0x0003d800010e7983 */ /* 0x000ee80000100a00 */
[----:B------:R-:W-:Y:S04]  /*23570*/  LDGSTS.E [R2+0xb600], desc[UR20][R30.64], P4 ;  /* 0x0b6000001e027fae */ /* 0x000fe8000a1a1014 */
[----:B------:R-:W3:Y:S04]  /*23580*/  LDL.64 R12, [R1+0x3e8] ;  /* 0x0003e800010c7983 */ /* 0x000ee80000100a00 */
[----:B------:R-:W-:Y:S04]  /*23590*/  LDGSTS.E [R2+0xb800], desc[UR20][R28.64], P0 ;  /* 0x0b8000001c027fae */ /* 0x000fe800081a1014 */
[----:B------:R-:W3:Y:S04]  /*235a0*/  LDL.64 R34, [R1+0x3f8] ;  /* 0x0003f80001227983 */ /* 0x000ee80000100a00 */
[----:B------:R-:W3:Y:S04]  /*235b0*/  LDL.64 R32, [R1+0x420] ;  /* 0x0004200001207983 */ /* 0x000ee80000100a00 */
[----:B------:R-:W3:Y:S04]  /*235c0*/  LDL.64 R30, [R1+0x430] ;  /* 0x00043000011e7983 */ /* 0x000ee80000100a00 */
[----:B------:R-:W3:Y:S01]  /*235d0*/  LDL.64 R28, [R1+0x440] ;  /* 0x00044000011c7983 */ /* 0x000ee20000100a00 */
[----:B------:R-:W-:-:S03]  /*235e0*/  SHF.R.U32.HI R5, RZ, 0x7, R4 ;  /* 0x00000007ff057819 */ /* 0x000fc60000011604 */
[----:B------:R-:W3:Y:S04]  /*235f0*/  LDL.64 R38, [R1+0x560] ;  /* 0x0005600001267983 */ /* 0x000ee80000100a00 */
[----:B------:R-:W3:Y:S04]  /*23600*/  LDL.64 R36, [R1+0x570] ;  /* 0x0005700001247983 */ /* 0x000ee80000100a00 */
[----:B--2---:R-:W-:Y:S04]  /*23610*/  LDGSTS.E [R2+0xba00], desc[UR20][R10.64], P0 ;  /* 0x0ba000000a027fae */ /* 0x004fe800081a1014 */
[----:B------:R-:W-:Y:S04]  /*23620*/  LDGSTS.E [R2+0xbc00], desc[UR20][R26.64], P0 ;  /* 0x0bc000001a027fae */ /* 0x000fe800081a1014 */
[----:B------:R-:W-:Y:S04]  /*23630*/  LDGSTS.E [R2+0xbe00], desc[UR20][R24.64], P0 ;  /* 0x0be0000018027fae */ /* 0x000fe800081a1014 */
[----:B------:R-:W2:Y:S04]  /*23640*/  LDL.64 R10, [R1+0x408] ;  /* 0x00040800010a7983 */ /* 0x000ea80000100a00 */
[----:B------:R-:W2:Y:S04]  /*23650*/  LDL.64 R26, [R1+0x450] ;  /* 0x00045000011a7983 */ /* 0x000ea80000100a00 */
[----:B------:R-:W2:Y:S01]  /*23660*/  LDL.64 R24, [R1+0x460] ;  /* 0x0004600001187983 */ /* 0x000ea20000100a00 */
[----:B------:R-:W-:-:S02]  /*23670*/  LOP3.LUT P5, RZ, R5, 0x1, RZ, 0xc0, !PT ;  /* 0x0000000105ff7812 */ /* 0x000fc400078ac0ff */
[----:B------:R-:W-:-:S04]  /*23680*/  SHF.R.U32.HI R5, RZ, 0x6, R4 ;  /* 0x00000006ff057819 */ /* 0x000fc80000011604 */
[----:B------:R-:W-:Y:S02]  /*23690*/  LOP3.LUT P4, RZ, R5, 0x1, RZ, 0xc0, !PT ;  /* 0x0000000105ff7812 */ /* 0x000fe4000788c0ff */
[----:B------:R-:W-:-:S04]  /*236a0*/  SHF.R.U32.HI R5, RZ, 0x5, R4 ;  /* 0x00000005ff057819 */ /* 0x000fc80000011604 */
[----:B------:R-:W-:Y:S02]  /*236b0*/  LOP3.LUT P6, RZ, R5, 0x1, RZ, 0xc0, !PT ;  /* 0x0000000105ff7812 */ /* 0x000fe400078cc0ff */
[----:B------:R-:W-:-:S04]  /*236c0*/  SHF.R.U32.HI R5, RZ, 0x4, R4 ;  /* 0x00000004ff057819 */ /* 0x000fc80000011604 */
[----:B------:R-:W-:Y:S01]  /*236d0*/  LOP3.LUT P0, RZ, R5, 0x1, RZ, 0xc0, !PT ;  /* 0x0000000105ff7812 */ /* 0x000fe2000780c0ff */
[----:B----4-:R-:W-:Y:S04]  /*236e0*/  LDGSTS.E [R2+0xc000], desc[UR20][R22.64], P5 ;  /* 0x0c00000016027fae */ /* 0x010fe8000a9a1014 */
[----:B------:R-:W4:Y:S04]  /*236f0*/  LDL.64 R22, [R1+0x470] ;  /* 0x0004700001167983 */ /* 0x000f280000100a00 */
[----:B-----5:R-:W-:Y:S04]  /*23700*/  LDGSTS.E [R2+0xc200], desc[UR20][R20.64], P5 ;  /* 0x0c20000014027fae */ /* 0x020fe8000a9a1014 */
[----:B------:R-:W-:Y:S04]  /*23710*/  LDGSTS.E [R2+0xc400], desc[UR20][R18.64], P5 ;  /* 0x0c40000012027fae */ /* 0x000fe8000a9a1014 */
[----:B------:R-:W-:Y:S04]  /*23720*/  LDGSTS.E [R2+0xc600], desc[UR20][R16.64], P5 ;  /* 0x0c60000010027fae */ /* 0x000fe8000a9a1014 */
[----:B------:R-:W5:Y:S04]  /*23730*/  LDL.64 R20, [R1+0x480] ;  /* 0x0004800001147983 */ /* 0x000f680000100a00 */
[----:B------:R-:W5:Y:S04]  /*23740*/  LDL.64 R18, [R1+0x490] ;  /* 0x0004900001127983 */ /* 0x000f680000100a00 */
[----:B------:R-:W5:Y:S04]  /*23750*/  LDL.64 R16, [R1+0x4a8] ;  /* 0x0004a80001107983 */ /* 0x000f680000100a00 */
[----:B---3--:R-:W-:Y:S04]  /*23760*/  LDGSTS.E [R2+0xc800], desc[UR20][R14.64], P4 ;  /* 0x0c8000000e027fae */ /* 0x008fe8000a1a1014 */
[----:B------:R-:W-:Y:S04]  /*23770*/  LDGSTS.E [R2+0xca00], desc[UR20][R12.64], P4 ;  /* 0x0ca000000c027fae */ /* 0x000fe8000a1a1014 */
[----:B------:R-:W3:Y:S04]  /*23780*/  LDL.64 R14, [R1+0x4b8] ;  /* 0x0004b800010e7983 */ /* 0x000ee80000100a00 */
[----:B------:R-:W-:Y:S04]  /*23790*/  LDGSTS.E [R2+0xcc00], desc[UR20][R34.64], P4 ;  /* 0x0cc0000022027fae */ /* 0x000fe8000a1a1014 */
[----:B------:R-:W3:Y:S01]  /*237a0*/  LDL.64 R12, [R1+0x4c8] ;  /* 0x0004c800010c7983 */ /* 0x000ee20000100a00 */
[----:B------:R-:W-:-:S03]  /*237b0*/  SHF.R.U32.HI R5, RZ, 0x3, R4 ;  /* 0x00000003ff057819 */ /* 0x000fc60000011604 */
[----:B------:R-:W3:Y:S04]  /*237c0*/  LDL.64 R34, [R1+0x580] ;  /* 0x0005800001227983 */ /* 0x000ee80000100a00 */
[----:B--2---:R-:W-:Y:S04]  /*237d0*/  LDGSTS.E [R2+0xce00], desc[UR20][R10.64], P4 ;  /* 0x0ce000000a027fae */ /* 0x004fe8000a1a1014 */
[----:B------:R-:W-:Y:S04]  /*237e0*/  LDGSTS.E [R2+0xd000], desc[UR20][R32.64], P6 ;  /* 0x0d00000020027fae */ /* 0x000fe8000b1a1014 */
[----:B------:R-:W-:Y:S04]  /*237f0*/  LDGSTS.E [R2+0xd200], desc[UR20][R30.64], P6 ;  /* 0x0d2000001e027fae */ /* 0x000fe8000b1a1014 */
[----:B------:R-:W-:Y:S04]  /*23800*/  LDGSTS.E [R2+0xd400], desc[UR20][R28.64], P6 ;  /* 0x0d4000001c027fae */ /* 0x000fe8000b1a1014 */
[----:B------:R-:W-:Y:S04]  /*23810*/  LDGSTS.E [R2+0xd600], desc[UR20][R26.64], P6 ;  /* 0x0d6000001a027fae */ /* 0x000fe8000b1a1014 */
[----:B------:R-:W2:Y:S04]  /*23820*/  LDL.64 R10, [R1+0x4d8] ;  /* 0x0004d800010a7983 */ /* 0x000ea80000100a00 */
[----:B------:R-:W-:Y:S01]  /*23830*/  LDGSTS.E [R2+0xd800], desc[UR20][R24.64], P0 ;  /* 0x0d80000018027fae */ /* 0x000fe200081a1014 */
[----:B------:R-:W-:-:S03]  /*23840*/  LOP3.LUT P5, RZ, R5, 0x1, RZ, 0xc0, !PT ;  /* 0x0000000105ff7812 */ /* 0x000fc600078ac0ff */
[----:B------:R-:W2:Y:S04]  /*23850*/  LDL.64 R28, [R1+0x500] ;  /* 0x00050000011c7983 */ /* 0x000ea80000100a00 */
[----:B------:R-:W2:Y:S04]  /*23860*/  LDL.64 R26, [R1+0x528] ;  /* 0x00052800011a7983 */ /* 0x000ea80000100a00 */
[----:B------:R-:W2:Y:S01]  /*23870*/  LDL.64 R24, [R1+0x4f0] ;  /* 0x0004f00001187983 */ /* 0x000ea20000100a00 */
[----:B------:R-:W-:-:S03]  /*23880*/  SHF.R.U32.HI R5, RZ, 0x2, R4 ;  /* 0x00000002ff057819 */ /* 0x000fc60000011604 */
[----:B------:R-:W2:Y:S01]  /*23890*/  LDL.64 R32, [R1+0x5a0] ;  /* 0x0005a00001207983 */ /* 0x000ea20000100a00 */
[----:B------:R-:W-:Y:S02]  /*238a0*/  LOP3.LUT P4, RZ, R5, 0x1, RZ, 0xc0, !PT ;  /* 0x0000000105ff7812 */ /* 0x000fe4000788c0ff */
[----:B------:R-:W1:Y:S01]  /*238b0*/  LDC R5, c[0x0][0x3a0] ;  /* 0x0000e800ff057b82 */ /* 0x000e620000000800 */
[----:B------:R-:W2:Y:S04]  /*238c0*/  LDL.64 R30, [R1+0x5b0] ;  /* 0x0005b000011e7983 */ /* 0x000ea80000100a00 */
[----:B----4-:R4:W-:Y:S01]  /*238d0*/  LDGSTS.E [R2+0xda00], desc[UR20][R22.64], P0 ;  /* 0x0da0000016027fae */ /* 0x0109e200081a1014 */
[----:B-1----:R-:W-:Y:S01]  /*238e0*/  VIADD R5, R5, 0xfffffe8c ;  /* 0xfffffe8c05057836 */ /* 0x002fe20000000000 */
[----:B------:R-:W-:Y:S01]  /*238f0*/  SHF.R.U32.HI R4, RZ, 0x1, R4 ;  /* 0x00000001ff047819 */ /* 0x000fe20000011604 */
[----:B----4-:R-:W1:Y:S01]  /*23900*/  LDC R22, c[0x0][0x3a0] ;  /* 0x0000e800ff167b82 */ /* 0x010e620000000800 */
[----:B-----5:R4:W-:Y:S04]  /*23910*/  LDGSTS.E [R2+0xdc00], desc[UR20][R20.64], P0 ;  /* 0x0dc0000014027fae */ /* 0x0209e800081a1014 */
[----:B------:R-:W-:Y:S04]  /*23920*/  LDGSTS.E [R2+0xde00], desc[UR20][R18.64], P0 ;  /* 0x0de0000012027fae */ /* 0x000fe800081a1014 */
[----:B------:R5:W-:Y:S01]  /*23930*/  LDGSTS.E [R2+0xe000], desc[UR20][R16.64], P5 ;  /* 0x0e00000010027fae */ /* 0x000be2000a9a1014 */
[----:B------:R-:W-:Y:S01]  /*23940*/  ISETP.GE.U32.AND P0, PT, R5, 0x7ffffe4d, PT ;  /* 0x7ffffe4d0500780c */ /* 0x000fe20003f06070 */
[----:B----4-:R-:W4:Y:S08]  /*23950*/  LDC R21, c[0x0][0x3a0] ;  /* 0x0000e800ff157b82 */ /* 0x010f300000000800 */
[----:B-----5:R-:W5:Y:S01]  /*23960*/  LDC R17, c[0x0][0x3a0] ;  /* 0x0000e800ff117b82 */ /* 0x020f620000000800 */
[----:B---3--:R3:W-:Y:S07]  /*23970*/  LDGSTS.E [R2+0xe200], desc[UR20][R14.64], P5 ;  /* 0x0e2000000e027fae */ /* 0x0087ee000a9a1014 */
[----:B------:R-:W1:Y:S01]  /*23980*/  LDC R16, c[0x0][0x3a0] ;  /* 0x0000e800ff107b82 */ /* 0x000e620000000800 */
[----:B------:R3:W-:Y:S01]  /*23990*/  LDGSTS.E [R2+0xe400], desc[UR20][R12.64], P5 ;  /* 0x0e4000000c027fae */ /* 0x0007e2000a9a1014 */
[----:B------:R-:W-:-:S06]  /*239a0*/  VIADD R5, R7, 0xfffffe8e ;  /* 0xfffffe8e07057836 */ /* 0x000fcc0000000000 */
[----:B---3--:R-:W3:Y:S08]  /*239b0*/  LDC R14, c[0x0][0x3a0] ;  /* 0x0000e800ff0e7b82 */ /* 0x008ef00000000800 */
[----:B------:R-:W1:Y:S08]  /*239c0*/  LDC R12, c[0x0][0x3a0] ;  /* 0x0000e800ff0c7b82 */ /* 0x000e700000000800 */
[----:B------:R-:W1:Y:S08]  /*239d0*/  LDC R13, c[0x0][0x3a0] ;  /* 0x0000e800ff0d7b82 */ /* 0x000e700000000800 */
[----:B------:R-:W1:Y:S08]  /*239e0*/  LDC R20, c[0x0][0x3a0] ;  /* 0x0000e800ff147b82 */ /* 0x000e700000000800 */
[----:B------:R-:W1:Y:S01]  /*239f0*/  LDC R19, c[0x0][0x3a0] ;  /* 0x0000e800ff137b82 */ /* 0x000e620000000800 */
[----:B--2---:R2:W-:Y:S01]  /*23a00*/  LDGSTS.E [R2+0xe600], desc[UR20][R10.64], P5 ;  /* 0x0e6000000a027fae */ /* 0x0045e2000a9a1014 */
[----:B------:R-:W-:-:S06]  /*23a10*/  VIADD R7, R8, 0xfffffe8f ;  /* 0xfffffe8f08077836 */ /* 0x000fcc0000000000 */
[----:B--2---:R-:W2:Y:S01]  /*23a20*/  LDC R10, c[0x0][0x3a0] ;  /* 0x0000e800ff0a7b82 */ /* 0x004ea20000000800 */
[----:B------:R-:W-:Y:S07]  /*23a30*/  LDGSTS.E [R2+0xe800], desc[UR20][R24.64], P4 ;  /* 0x0e80000018027fae */ /* 0x000fee000a1a1014 */
[----:B------:R-:W3:Y:S01]  /*23a40*/  LDC R11, c[0x0][0x3a0] ;  /* 0x0000e800ff0b7b82 */ /* 0x000ee20000000800 */
[----:B------:R-:W-:Y:S01]  /*23a50*/  ISETP.GE.U32.AND P5, PT, R6, 0x7ffffe4e, PT ;  /* 0x7ffffe4e0600780c */ /* 0x000fe20003fa6070 */
[----:B------:R-:W-:Y:S04]  /*23a60*/  LDGSTS.E [R2+0xea00], desc[UR20][R28.64], P4 ;  /* 0x0ea000001c027fae */ /* 0x000fe8000a1a1014 */
[----:B------:R-:W4:Y:S01]  /*23a70*/  LDL.64 R24, [R1+0x540] ;  /* 0x0005400001187983 */ /* 0x000f220000100a00 */
[----:B------:R-:W-:-:S02]  /*23a80*/  SEL R6, RZ, 0x1, P0 ;  /* 0x00000001ff067807 */ /* 0x000fc40000000000 */
[----:B------:R-:W-:Y:S01]  /*23a90*/  ISETP.GE.U32.AND P0, PT, R5, 0x7ffffe4f, PT ;  /* 0x7ffffe4f0500780c */ /* 0x000fe20003f06070 */
[----:B------:R-:W-:Y:S01]  /*23aa0*/  LDGSTS.E [R2+0xec00], desc[UR20][R46.64], P4 ;  /* 0x0ec000002e027fae */ /* 0x000fe2000a1a1014 */
[----:B------:R-:W-:Y:S02]  /*23ab0*/  SEL R5, RZ, 0x1fffe, P5 ;  /* 0x0001fffeff057807 */ /* 0x000fe40002800000 */
[----:B------:R-:W-:Y:S01]  /*23ac0*/  ISETP.GE.U32.AND P5, PT, R7, 0x7ffffe50, PT ;  /* 0x7ffffe500700780c */ /* 0x000fe20003fa6070 */
[----:B------:R-:W4:Y:S01]  /*23ad0*/  LDL.64 R28, [R1+0x5c8] ;  /* 0x0005c800011c7983 */ /* 0x000f220000100a00 */
[----:B------:R-:W-:Y:S01]  /*23ae0*/  IADD3 R7, PT, PT, R9, -0x178, RZ ;  /* 0xfffffe8809077810 */ /* 0x000fe20007ffe0ff */
[----:B-1----:R-:W-:Y:S01]  /*23af0*/  VIADD R9, R12, 0xfffffe89 ;  /* 0xfffffe890c097836 */ /* 0x002fe20000000000 */
[----:B------:R-:W-:Y:S01]  /*23b00*/  SEL R8, RZ, 0x4, P0 ;  /* 0x00000004ff087807 */ /* 0x000fe20000000000 */
[----:B------:R-:W-:Y:S01]  /*23b10*/  LDGSTS.E [R2+0xee00], desc[UR20][R26.64], P4 ;  /* 0x0ee000001a027fae */ /* 0x000fe2000a1a1014 */
[----:B------:R-:W-:-:S02]  /*23b20*/  ISETP.GE.U32.AND P0, PT, R7, 0x7ffffe49, PT ;  /* 0x7ffffe490700780c */ /* 0x000fc40003f06070 */
[----:B------:R-:W-:Y:S01]  /*23b30*/  SEL R7, RZ, 0x7fff8, P5 ;  /* 0x0007fff8ff077807 */ /* 0x000fe20002800000 */
[----:B------:R-:W4:Y:S01]  /*23b40*/  LDL.64 R46, [R1+0x5f8] ;  /* 0x0005f800012e7983 */ /* 0x000f220000100a00 */
[----:B------:R-:W-:Y:S01]  /*23b50*/  ISETP.GE.U32.AND P5, PT, R9, 0x7ffffe4a, PT ;  /* 0x7ffffe4a0900780c */ /* 0x000fe20003fa6070 */
[----:B--2---:R-:W-:Y:S01]  /*23b60*/  VIADD R9, R10, 0xfffffe8a ;  /* 0xfffffe8a0a097836 */ /* 0x004fe20000000000 */
[----:B---3--:R-:W-:Y:S02]  /*23b70*/  IADD3 R11, PT, PT, R11, -0x175, RZ ;  /* 0xfffffe8b0b0b7810 */ /* 0x008fe40007ffe0ff */
[----:B------:R-:W-:Y:S02]  /*23b80*/  SEL R10, RZ, 0x1, P0 ;  /* 0x00000001ff0a7807 */ /* 0x000fe40000000000 */
[----:B------:R-:W-:Y:S01]  /*23b90*/  ISETP.GE.U32.AND P0, PT, R9, 0x7ffffe4b, PT ;  /* 0x7ffffe4b0900780c */ /* 0x000fe20003f06070 */
[----:B------:R-:W-:Y:S01]  /*23ba0*/  VIADD R12, R14, 0xfffffe85 ;  /* 0xfffffe850e0c7836 */ /* 0x000fe20000000000 */
[----:B------:R-:W-:Y:S01]  /*23bb0*/  SEL R9, RZ, 0x1fffe, P5 ;  /* 0x0001fffeff097807 */ /* 0x000fe20002800000 */
[----:B------:R-:W2:Y:S01]  /*23bc0*/  LDL.64 R26, [R1+0x5e8] ;  /* 0x0005e800011a7983 */ /* 0x000ea20000100a00 */
[----:B------:R-:W-:-:S04]  /*23bd0*/  ISETP.GE.U32.AND P5, PT, R11, 0x7ffffe4c, PT ;  /* 0x7ffffe4c0b00780c */ /* 0x000fc80003fa6070 */
[----:B------:R-:W-:Y:S02]  /*23be0*/  SEL R14, RZ, 0x7fff8, P5 ;  /* 0x0007fff8ff0e7807 */ /* 0x000fe40002800000 */
[----:B------:R-:W-:Y:S01]  /*23bf0*/  LOP3.LUT P5, RZ, R4, 0x1, RZ, 0xc0, !PT ;  /* 0x0000000104ff7812 */ /* 0x000fe200078ac0ff */
[----:B------:R-:W-:Y:S01]  /*23c00*/  VIADD R11, R13, 0xfffffe84 ;  /* 0xfffffe840d0b7836 */ /* 0x000fe20000000000 */
[----:B------:R-:W-:Y:S02]  /*23c10*/  SEL R15, RZ, 0x4, P0 ;  /* 0x00000004ff0f7807 */ /* 0x000fe40000000000 */
[----:B------:R-:W-:Y:S02]  /*23c20*/  ISETP.GE.U32.AND P6, PT, R12, 0x7ffffe46, PT ;  /* 0x7ffffe460c00780c */ /* 0x000fe40003fc6070 */
[----:B------:R-:W-:Y:S02]  /*23c30*/  ISETP.GE.U32.AND P0, PT, R11, 0x7ffffe45, PT ;  /* 0x7ffffe450b00780c */ /* 0x000fe40003f06070 */
[----:B-----5:R-:W-:Y:S01]  /*23c40*/  IADD3 R12, PT, PT, R17, -0x17a, RZ ;  /* 0xfffffe86110c7810 */ /* 0x020fe20007ffe0ff */
[----:B------:R-:W-:Y:S01]  /*23c50*/  VIADD R4, R16, 0xfffffe87 ;  /* 0xfffffe8710047836 */ /* 0x000fe20000000000 */
[----:B------:R-:W-:-:S02]  /*23c60*/  SEL R13, RZ, 0x1, P0 ;  /* 0x00000001ff0d7807 */ /* 0x000fc40000000000 */
[----:B------:R-:W-:-:S04]  /*23c70*/  ISETP.GE.U32.AND P0, PT, R12, 0x7ffffe47, PT ;  /* 0x7ffffe470c00780c */ /* 0x000fc80003f06070 */
[----:B------:R-:W-:Y:S02]  /*23c80*/  SEL R18, RZ, 0x4, P0 ;  /* 0x00000004ff127807 */ /* 0x000fe40000000000 */
[----:B------:R-:W-:Y:S01]  /*23c90*/  ISETP.GE.U32.AND P0, PT, R4, 0x7ffffe48, PT ;  /* 0x7ffffe480400780c */ /* 0x000fe20003f06070 */
[----:B----4-:R-:W-:Y:S02]  /*23ca0*/  VIADD R4, R21, 0xfffffe81 ;  /* 0xfffffe8115047836 */ /* 0x010fe40000000000 */
[----:B------:R-:W1:Y:S01]  /*23cb0*/  LDC R21, c[0x0][0x3a0] ;  /* 0x0000e800ff157b82 */ /* 0x000e620000000800 */
[----:B------:R-:W-:Y:S02]  /*23cc0*/  SEL R17, RZ, 0x7fff8, P0 ;  /* 0x0007fff8ff117807 */ /* 0x000fe40000000000 */
[----:B------:R-:W-:Y:S02]  /*23cd0*/  ISETP.GE.U32.AND P0, PT, R4, 0x7ffffe42, PT ;  /* 0x7ffffe420400780c */ /* 0x000fe40003f06070 */
[----:B------:R-:W-:-:S03]  /*23ce0*/  IADD3 R4, PT, PT, R20, -0x17e, RZ ;  /* 0xfffffe8214047810 */ /* 0x000fc60007ffe0ff */
[----:B------:R-:W3:Y:S01]  /*23cf0*/  LDC R20, c[0x0][0x3a0] ;  /* 0x0000e800ff147b82 */ /* 0x000ee20000000800 */
[----:B------:R-:W-:Y:S02]  /*23d00*/  SEL R12, RZ, 0x1fffe, P0 ;  /* 0x0001fffeff0c7807 */ /* 0x000fe40000000000 */
[----:B------:R-:W-:Y:S01]  /*23d10*/  ISETP.GE.U32.AND P0, PT, R4, 0x7ffffe43, PT ;  /* 0x7ffffe430400780c */ /* 0x000fe20003f06070 */
[----:B------:R-:W-:Y:S02]  /*23d20*/  IMAD.IADD R4, R6, 0x1, R5 ;  /* 0x0000000106047824 */ /* 0x000fe400078e0205 */
[----:B------:R-:W-:Y:S01]  /*23d30*/  VIADD R19, R19, 0xfffffe83 ;  /* 0xfffffe8313137836 */ /* 0x000fe20000000000 */
[----:B------:R-:W-:Y:S02]  /*23d40*/  SEL R16, RZ, 0x4, P0 ;  /* 0x00000004ff107807 */ /* 0x000fe40000000000 */
[----:B------:R-:W-:Y:S02]  /*23d50*/  LOP3.LUT R4, R4, 0x3, RZ, 0xc0, !PT ;  /* 0x0000000304047812 */ /* 0x000fe400078ec0ff */
[----:B------:R-:W-:-:S02]  /*23d60*/  ISETP.GE.U32.AND P0, PT, R19, 0x7ffffe44, PT ;  /* 0x7ffffe441300780c */ /* 0x000fc40003f06070 */
[----:B------:R-:W-:Y:S02]  /*23d70*/  IADD3 R19, PT, PT, R4, R7, R8 ;  /* 0x0000000704137210 */ /* 0x000fe40007ffe008 */
[----:B-1----:R-:W-:Y:S01]  /*23d80*/  IADD3 R5, PT, PT, R21, -0x162, RZ ;  /* 0xfffffe9e15057810 */ /* 0x002fe20007ffe0ff */
[----:B------:R-:W-:Y:S01]  /*23d90*/  LDGSTS.E [R2+0xf000], desc[UR20][R24.64], P5 ;  /* 0x0f00000018027fae */ /* 0x000fe2000a9a1014 */
[----:B------:R-:W-:-:S03]  /*23da0*/  SEL R8, RZ, 0x7fff8, P0 ;  /* 0x0007fff8ff087807 */ /* 0x000fc60000000000 */
[----:B------:R-:W4:Y:S01]  /*23db0*/  LDL.64 R24, [R1+0x610] ;  /* 0x0006100001187983 */ /* 0x000f220000100a00 */
[----:B------:R-:W-:Y:S01]  /*23dc0*/  ISETP.GE.U32.AND P0, PT, R5, 0x7ffffe5f, PT ;  /* 0x7ffffe5f0500780c */ /* 0x000fe20003f06070 */
[----:B------:R-:W-:Y:S01]  /*23dd0*/  UIADD3 UR27, UPT, UPT, UR27, -0x163, URZ ;  /* 0xfffffe9d1b1b7890 */ /* 0x000fe2000fffe0ff */
[----:B------:R-:W-:Y:S01]  /*23de0*/  VIADD R5, R22, 0xfffffe9f ;  /* 0xfffffe9f16057836 */ /* 0x000fe20000000000 */
[----:B------:R-:W-:Y:S01]  /*23df0*/  UIADD3 UR23, UPT, UPT, UR23, -0x167, URZ ;  /* 0xfffffe9917177890 */ /* 0x000fe2000fffe0ff */
[----:B------:R-:W-:Y:S01]  /*23e00*/  IMAD.IADD R4, R10, 0x1, R9 ;  /* 0x000000010a047824 */ /* 0x000fe200078e0209 */
[----:B------:R-:W-:Y:S02]  /*23e10*/  UIADD3 UR26, UPT, UPT, UR26, -0x166, URZ ;  /* 0xfffffe9a1a1a7890 */ /* 0x000fe4000fffe0ff */
[----:B------:R-:W-:Y:S01]  /*23e20*/  UISETP.GE.U32.AND UP3, UPT, UR28, 0x7ffffe5d, UPT ;  /* 0x7ffffe5d1c00788c */ /* 0x000fe2000bf66070 */
[----:B------:R-:W-:Y:S01]  /*23e30*/  SEL R10, RZ, 0x4, P0 ;  /* 0x00000004ff0a7807 */ /* 0x000fe20000000000 */
[----:B------:R-:W-:Y:S01]  /*23e40*/  UIADD3 UR18, UPT, UPT, UR18, -0x16c, URZ ;  /* 0xfffffe9412127890 */ /* 0x000fe2000fffe0ff */
[----:B------:R-:W-:Y:S01]  /*23e50*/  ISETP.GE.U32.AND P0, PT, R5, 0x7ffffe60, PT ;  /* 0x7ffffe600500780c */ /* 0x000fe20003f06070 */
[----:B------:R-:W-:Y:S01]  /*23e60*/  UIADD3 UR25, UPT, UPT, UR25, -0x165, URZ ;  /* 0xfffffe9b19197890 */ /* 0x000fe2000fffe0ff */
[----:B---3--:R-:W-:Y:S01]  /*23e70*/  IADD3 R23, PT, PT, R20, -0x180, RZ ;  /* 0xfffffe8014177810 */ /* 0x008fe20007ffe0ff */
[----:B------:R-:W-:-:S02]  /*23e80*/  UISETP.GE.U32.AND UP4, UPT, UR27, 0x7ffffe5e, UPT ;  /* 0x7ffffe5e1b00788c */ /* 0x000fc4000bf86070 */
[----:B------:R-:W-:Y:S02]  /*23e90*/  UIADD3 UR24, UPT, UPT, UR24, -0x168, URZ ;  /* 0xfffffe9818187890 */ /* 0x000fe4000fffe0ff */
[----:B------:R-:W-:Y:S02]  /*23ea0*/  UIADD3 UR17, UPT, UPT, UR17, -0x16b, URZ ;  /* 0xfffffe9511117890 */ /* 0x000fe4000fffe0ff */
[----:B------:R-:W-:Y:S02]  /*23eb0*/  UIADD3 UR5, UPT, UPT, UR5, -0x170, URZ ;  /* 0xfffffe9005057890 */ /* 0x000fe4000fffe0ff */
[----:B------:R-:W-:Y:S02]  /*23ec0*/  UIADD3 UR4, UPT, UPT, UR4, -0x16f, URZ ;  /* 0xfffffe9104047890 */ /* 0x000fe4000fffe0ff */
[----:B------:R-:W-:Y:S02]  /*23ed0*/  UIADD3 UR22, UPT, UPT, UR22, -0x16a, URZ ;  /* 0xfffffe9616167890 */ /* 0x000fe4000fffe0ff */
[----:B------:R-:W-:-:S02]  /*23ee0*/  UIADD3 UR19, UPT, UPT, UR19, -0x169, URZ ;  /* 0xfffffe9713137890 */ /* 0x000fc4000fffe0ff */
[----:B------:R-:W-:Y:S01]  /*23ef0*/  UIADD3 UR9, UPT, UPT, UR9, -0x16e, URZ ;  /* 0xfffffe9209097890 */ /* 0x000fe2000fffe0ff */
[----:B------:R-:W-:Y:S01]  /*23f00*/  SEL R11, RZ, 0x1fffe, P6 ;  /* 0x0001fffeff0b7807 */ /* 0x000fe20003000000 */
[----:B------:R-:W-:Y:S01]  /*23f10*/  UISETP.GE.U32.AND UP6, UPT, UR23, 0x7ffffe5a, UPT ;  /* 0x7ffffe5a1700788c */ /* 0x000fe2000bfc6070 */
[----:B------:R-:W-:Y:S01]  /*23f20*/  LDGSTS.E [R2+0xf200], desc[UR20][R44.64], P5 ;  /* 0x0f2000002c027fae */ /* 0x000fe2000a9a1014 */
[----:B------:R-:W-:Y:S02]  /*23f30*/  UISETP.GE.U32.AND UP1, UPT, UR26, 0x7ffffe5b, UPT ;  /* 0x7ffffe5b1a00788c */ /* 0x000fe4000bf26070 */
[----:B------:R-:W-:Y:S01]  /*23f40*/  USEL UR23, URZ, 0x1, UP3 ;  /* 0x00000001ff177887 */ /* 0x000fe20009800000 */
[----:B------:R-:W-:Y:S01]  /*23f50*/  SEL R9, RZ, 0x7fff8, P0 ;  /* 0x0007fff8ff097807 */ /* 0x000fe20000000000 */
[----:B------:R-:W-:Y:S01]  /*23f60*/  UISETP.GE.U32.AND UP3, UPT, UR18, 0x7ffffe55, UPT ;  /* 0x7ffffe551200788c */ /* 0x000fe2000bf66070 */
[----:B------:R-:W-:Y:S01]  /*23f70*/  LOP3.LUT R4, R4, 0x3, RZ, 0xc0, !PT ;  /* 0x0000000304047812 */ /* 0x000fe200078ec0ff */
[----:B------:R-:W-:Y:S01]  /*23f80*/  UISETP.GE.U32.AND UP2, UPT, UR25, 0x7ffffe5c, UPT ;  /* 0x7ffffe5c1900788c */ /* 0x000fe2000bf46070 */
[----:B------:R-:W3:Y:S01]  /*23f90*/  LDL.64 R20, [R1+0x878] ;  /* 0x0008780001147983 */ /* 0x000ee20000100a00 */
[----:B------:R-:W-:Y:S01]  /*23fa0*/  USEL UR18, URZ, 0x1fffe, UP4 ;  /* 0x0001fffeff127887 */ /* 0x000fe2000a000000 */
[----:B------:R-:W-:Y:S01]  /*23fb0*/  ISETP.GE.U32.AND P0, PT, R23, 0x7ffffe41, PT ;  /* 0x7ffffe411700780c */ /* 0x000fe20003f06070 */
[----:B------:R-:W-:Y:S01]  /*23fc0*/  UISETP.GE.U32.AND UP5, UPT, UR24, 0x7ffffe59, UPT ;  /* 0x7ffffe591800788c */ /* 0x000fe2000bfa6070 */
[----:B------:R-:W-:Y:S01]  /*23fd0*/  IADD3 R6, PT, PT, R4, R14, R15 ;  /* 0x0000000e04067210 */ /* 0x000fe20007ffe00f */
[----:B------:R-:W-:Y:S01]  /*23fe0*/  UISETP.GE.U32.AND UP4, UPT, UR17, 0x7ffffe56, UPT ;  /* 0x7ffffe561100788c */ /* 0x000fe2000bf86070 */
[----:B------:R-:W-:Y:S01]  /*23ff0*/  SEL R4, RZ, 0x1, P0 ;  /* 0x00000001ff047807 */ /* 0x000fe20000000000 */
[----:B------:R-:W-:-:S02]  /*24000*/  USEL UR17, URZ, 0x4, UP1 ;  /* 0x00000004ff117887 */ /* 0x000fc40008800000 */
[----:B------:R-:W-:Y:S01]  /*24010*/  UIADD3 UR6, UPT, UPT, UR6, -0x16d, URZ ;  /* 0xfffffe9306067890 */ /* 0x000fe2000fffe0ff */
[----:B------:R-:W-:Y:S01]  /*24020*/  IMAD.IADD R5, R13, 0x1, R11 ;  /* 0x000000010d057824 */ /* 0x000fe200078e020b */
[----:B------:R-:W-:Y:S01]  /*24030*/  UISETP.GE.U32.AND UP1, UPT, UR5, 0x7ffffe51, UPT ;  /* 0x7ffffe510500788c */ /* 0x000fe2000bf26070 */
[----:B------:R-:W-:Y:S01]  /*24040*/  LDGSTS.E [R2+0xf400], desc[UR20][R38.64], P5 ;  /* 0x0f40000026027fae */ /* 0x000fe2000a9a1014 */
[----:B------:R-:W-:Y:S02]  /*24050*/  USEL UR5, URZ, 0x7fff8, UP2 ;  /* 0x0007fff8ff057887 */ /* 0x000fe40009000000 */
[----:B------:R-:W-:Y:S01]  /*24060*/  USEL UR24, URZ, 0x1, UP5 ;  /* 0x00000001ff187887 */ /* 0x000fe2000a800000 */
[----:B------:R-:W-:Y:S01]  /*24070*/  IMAD.IADD R4, R4, 0x1, R12 ;  /* 0x0000000104047824 */ /* 0x000fe200078e020c */
[----:B------:R-:W-:Y:S01]  /*24080*/  UISETP.GE.U32.AND UP2, UPT, UR4, 0x7ffffe52, UPT ;  /* 0x7ffffe520400788c */ /* 0x000fe2000bf46070 */
[----:B------:R-:W-:Y:S01]  /*24090*/  LOP3.LUT R5, R5, 0x3, RZ, 0xc0, !PT ;  /* 0x0000000305057812 */ /* 0x000fe200078ec0ff */
[----:B------:R-:W-:Y:S01]  /*240a0*/  UISETP.GE.U32.AND UP5, UPT, UR22, 0x7ffffe57, UPT ;  /* 0x7ffffe571600788c */ /* 0x000fe2000bfa6070 */
[----:B------:R-:W-:Y:S01]  /*240b0*/  LDGSTS.E [R2+0xf600], desc[UR20][R36.64], P5 ;  /* 0x0f60000024027fae */ /* 0x000fe2000a9a1014 */
[----:B------:R-:W-:-:S02]  /*240c0*/  USEL UR22, URZ, 0x1fffe, UP6 ;  /* 0x0001fffeff167887 */ /* 0x000fc4000b000000 */
[----:B------:R-:W-:Y:S01]  /*240d0*/  UISETP.GE.U32.AND UP6, UPT, UR19, 0x7ffffe58, UPT ;  /* 0x7ffffe581300788c */ /* 0x000fe2000bfc6070 */
[----:B------:R-:W5:Y:S01]  /*240e0*/  LDL.64 R38, [R1+0x630] ;  /* 0x0006300001267983 */ /* 0x000f620000100a00 */
[----:B------:R-:W-:Y:S02]  /*240f0*/  USEL UR19, URZ, 0x1, UP3 ;  /* 0x00000001ff137887 */ /* 0x000fe40009800000 */
[----:B------:R-:W-:Y:S01]  /*24100*/  USEL UR27, URZ, 0x1, UP1 ;  /* 0x00000001ff1b7887 */ /* 0x000fe20008800000 */
[----:B------:R-:W3:Y:S01]  /*24110*/  LDL.64 R44, [R1+0x660] ;  /* 0x00066000012c7983 */ /* 0x000ee20000100a00 */
[----:B------:R-:W-:Y:S02]  /*24120*/  USEL UR28, URZ, 0x1fffe, UP2 ;  /* 0x0001fffeff1c7887 */ /* 0x000fe40009000000 */
[----:B------:R-:W-:Y:S01]  /*24130*/  UISETP.GE.U32.AND UP3, UPT, UR9, 0x7ffffe53, UPT ;  /* 0x7ffffe530900788c */ /* 0x000fe2000bf66070 */
[----:B------:R-:W-:Y:S01]  /*24140*/  LOP3.LUT R4, R4, 0x3, RZ, 0xc0, !PT ;  /* 0x0000000304047812 */ /* 0x000fe200078ec0ff */
[----:B------:R-:W-:-:S02]  /*24150*/  USEL UR9, URZ, 0x1fffe, UP4 ;  /* 0x0001fffeff097887 */ /* 0x000fc4000a000000 */
[----:B------:R-:W-:Y:S01]  /*24160*/  UIADD3 UR18, UPT, UPT, UR23, UR18, URZ ;  /* 0x0000001217127290 */ /* 0x000fe2000fffe0ff */
[----:B------:R-:W-:Y:S01]  /*24170*/  IADD3 R7, PT, PT, R5, R17, R18 ;  /* 0x0000001105077210 */ /* 0x000fe20007ffe012 */
[----:B------:R-:W-:Y:S01]  /*24180*/  UIADD3 UR22, UPT, UPT, UR24, UR22, URZ ;  /* 0x0000001618167290 */ /* 0x000fe2000fffe0ff */
[----:B------:R-:W-:Y:S01]  /*24190*/  LDGSTS.E [R2+0xf800], desc[UR20][R34.64], !P3 ;  /* 0x0f80000022027fae */ /* 0x000fe2000d9a1014 */
[----:B------:R-:W-:Y:S02]  /*241a0*/  UISETP.GE.U32.AND UP4, UPT, UR6, 0x7ffffe54, UPT ;  /* 0x7ffffe540600788c */ /* 0x000fe4000bf86070 */
[----:B------:R-:W-:Y:S01]  /*241b0*/  UIADD3 UR27, UPT, UPT, UR27, UR28, URZ ;  /* 0x0000001c1b1b7290 */ /* 0x000fe2000fffe0ff */
[----:B------:R-:W3:Y:S01]  /*241c0*/  LDL.64 R36, [R1+0x640] ;  /* 0x0006400001247983 */ /* 0x000ee20000100a00 */
[----:B------:R-:W-:Y:S02]  /*241d0*/  UIADD3 UR9, UPT, UPT, UR19, UR9, URZ ;  /* 0x0000000913097290 */ /* 0x000fe4000fffe0ff */
[----:B------:R-:W-:Y:S01]  /*241e0*/  ULOP3.LUT UR22, UR22, 0x3, URZ, 0xc0, !UPT ;  /* 0x0000000316167892 */ /* 0x000fe2000f8ec0ff */
[----:B------:R-:W3:Y:S01]  /*241f0*/  LDL.64 R12, [R1+0xa80] ;  /* 0x000a8000010c7983 */ /* 0x000ee20000100a00 */
[----:B------:R-:W-:-:S02]  /*24200*/  USEL UR25, URZ, 0x4, UP3 ;  /* 0x00000004ff197887 */ /* 0x000fc40009800000 */
[----:B------:R-:W-:Y:S01]  /*24210*/  USEL UR26, URZ, 0x7fff8, UP4 ;  /* 0x0007fff8ff1a7887 */ /* 0x000fe2000a000000 */
[----:B------:R-:W-:Y:S01]  /*24220*/  IADD3 R4, PT, PT, R4, R8, R16 ;  /* 0x0000000804047210 */ /* 0x000fe20007ffe010 */
[----:B------:R-:W-:Y:S01]  /*24230*/  ULOP3.LUT UR27, UR27, 0x3, URZ, 0xc0, !UPT ;  /* 0x000000031b1b7892 */ /* 0x000fe2000f8ec0ff */
[----:B------:R-:W3:Y:S01]  /*24240*/  LDL.64 R14, [R1+0x870] ;  /* 0x00087000010e7983 */ /* 0x000ee20000100a00 */
[----:B------:R-:W-:Y:S02]  /*24250*/  USEL UR4, URZ, 0x4, UP5 ;  /* 0x00000004ff047887 */ /* 0x000fe4000a800000 */
[----:B------:R-:W-:Y:S01]  /*24260*/  USEL UR6, URZ, 0x7fff8, UP6 ;  /* 0x0007fff8ff067887 */ /* 0x000fe2000b000000 */
[----:B------:R-:W-:Y:S01]  /*24270*/  SHF.L.U32 R5, R6, 0x8, RZ ;  /* 0x0000000806057819 */ /* 0x000fe200000006ff */
[----:B------:R-:W-:Y:S01]  /*24280*/  ULOP3.LUT UR9, UR9, 0x3, URZ, 0xc0, !UPT ;  /* 0x0000000309097892 */ /* 0x000fe2000f8ec0ff */
[----:B------:R-:W-:Y:S01]  /*24290*/  LDGSTS.E [R2+0xfa00], desc[UR20][R42.64], !P3 ;  /* 0x0fa000002a027fae */ /* 0x000fe2000d9a1014 */
[----:B------:R-:W-:-:S02]  /*242a0*/  UIADD3 UR5, UPT, UPT, UR22, UR5, UR17 ;  /* 0x0000000516057290 */ /* 0x000fc4000fffe011 */
[----:B------:R-:W-:Y:S01]  /*242b0*/  UIADD3 UR25, UPT, UPT, UR27, UR26, UR25 ;  /* 0x0000001a1b197290 */ /* 0x000fe2000fffe019 */
[----:B------:R-:W-:Y:S01]  /*242c0*/  LOP3.LUT R4, R4, 0xf, RZ, 0xc0, !PT ;  /* 0x0000000f04047812 */ /* 0x000fe200078ec0ff */
[----:B------:R-:W-:Y:S01]  /*242d0*/  UIADD3 UR6, UPT, UPT, UR9, UR6, UR4 ;  /* 0x0000000609067290 */ /* 0x000fe2000fffe004 */
[----:B------:R-:W3:Y:S01]  /*242e0*/  LDL.64 R22, [R1+0x880] ;  /* 0x0008800001167983 */ /* 0x000ee20000100a00 */
[----:B------:R-:W-:Y:S02]  /*242f0*/  ULOP3.LUT UR18, UR18, 0x3, URZ, 0xc0, !UPT ;  /* 0x0000000312127892 */ /* 0x000fe4000f8ec0ff */
[----:B------:R-:W-:Y:S01]  /*24300*/  USHF.L.U32 UR4, UR5, 0x8, URZ ;  /* 0x0000000805047899 */ /* 0x000fe200080006ff */
[----:B------:R-:W-:Y:S01]  /*24310*/  LOP3.LUT R6, R5, 0xf00, RZ, 0xe2, !PT ;  /* 0x00000f0005067812 */ /* 0x000fe200078ee2ff */
[----:B------:R-:W-:Y:S01]  /*24320*/  ULOP3.LUT UR25, UR25, 0xf, URZ, 0xc0, !UPT ;  /* 0x0000000f19197892 */ /* 0x000fe2000f8ec0ff */
[----:B------:R-:W-:Y:S01]  /*24330*/  IMAD R5, R7, 0x10, R4 ;  /* 0x0000001007057824 */ /* 0x000fe200078e0204 */
[----:B------:R-:W-:Y:S01]  /*24340*/  ULOP3.LUT UR4, UR4, 0xf00, URZ, 0xe2, !UPT ;  /* 0x00000f0004047892 */ /* 0x000fe2000f8ee2ff */
[----:B------:R-:W-:Y:S01]  /*24350*/  IADD3 R4, PT, PT, R9, UR18, R10 ;  /* 0x0000001209047c10 */ /* 0x000fe2000fffe00a */
[----:B------:R-:W-:Y:S01]  /*24360*/  ULEA UR6, UR6, UR25, 0x4 ;  /* 0x0000001906067291 */ /* 0x000fe2000f8e20ff */
[----:B------:R-:W-:Y:S01]  /*24370*/  IMAD R6, R19, 0x1000, R6 ;  /* 0x0000100013067824 */ /* 0x000fe200078e0206 */
[----:B------:R-:W-:Y:S01]  /*24380*/  LOP3.LUT R5, R5, 0xff, RZ, 0xc0, !PT ;  /* 0x000000ff05057812 */ /* 0x000fe200078ec0ff */
[----:B------:R-:W-:Y:S01]  /*24390*/  LDGSTS.E [R2+0xfc00], desc[UR20][R32.64], !P3 ;  /* 0x0fc0000020027fae */ /* 0x000fe2000d9a1014 */
[----:B------:R-:W-:Y:S01]  /*243a0*/  ULOP3.LUT UR6, UR6, 0xff, URZ, 0xc0, !UPT ;  /* 0x000000ff06067892 */ /* 0x000fe2000f8ec0ff */
[----:B------:R-:W-:-:S02]  /*243b0*/  LEA R4, R4, UR4, 0xc ;  /* 0x0000000404047c11 */ /* 0x000fc4000f8e60ff */
[----:B------:R-:W-:Y:S01]  /*243c0*/  IADD3 R5, PT, PT, R6, R5, RZ ;  /* 0x0000000506057210 */ /* 0x000fe20007ffe0ff */
[----:B------:R-:W-:Y:S02]  /*243d0*/  LDGSTS.E [R2+0xfe00], desc[UR20][R30.64], !P3 ;  /* 0x0fe000001e027fae */ /* 0x000fe4000d9a1014 */
[----:B------:R-:W-:Y:S02]  /*243e0*/  VIADD R4, R4, UR6 ;  /* 0x0000000604047c36 */ /* 0x000fe40008000000 */
[----:B------:R-:W3:Y:S03]  /*243f0*/  LDL.64 R34, [R1+0x650] ;  /* 0x0006500001227983 */ /* 0x000ee60000100a00 */
[----:B------:R-:W-:Y:S01]  /*24400*/  PRMT R4, R5, 0x5410, R4 ;  /* 0x0000541005047816 */ /* 0x000fe20000000004 */
[----:B------:R-:W3:Y:S03]  /*24410*/  LDL.64 R32, [R1+0x670] ;  /* 0x0006700001207983 */ /* 0x000ee60000100a00 */
[C---:B------:R-:W-:Y:S01]  /*24420*/  SHF.R.U64 R5, R4.reuse, 0x1f, RZ ;  /* 0x0000001f04057819 */ /* 0x040fe200000012ff */
[----:B------:R-:W3:Y:S03]  /*24430*/  LDL.64 R30, [R1+0x680] ;  /* 0x00068000011e7983 */ /* 0x000ee60000100a00 */
[----:B------:R-:W-:Y:S01]  /*24440*/  LOP3.LUT P5, RZ, R5, 0x1, RZ, 0xc0, !PT ;  /* 0x0000000105ff7812 */ /* 0x000fe200078ac0ff */
[----:B------:R-:W3:Y:S01]  /*24450*/  LDL.64 R42, [R1+0x698] ;  /* 0x00069800012a7983 */ /* 0x000ee20000100a00 */
[----:B------:R-:W-:-:S03]  /*24460*/  SHF.R.U64 R5, R4, 0x1e, RZ ;  /* 0x0000001e04057819 */ /* 0x000fc600000012ff */
[----:B------:R-:W3:Y:S01]  /*24470*/  LDL.64 R18, [R1+0x950] ;  /* 0x0009500001127983 */ /* 0x000ee20000100a00 */
[----:B------:R-:W-:-:S03]  /*24480*/  LOP3.LUT P3, RZ, R5, 0x1, RZ, 0xc0, !PT ;  /* 0x0000000105ff7812 */ /* 0x000fc6000786c0ff */
[----:B------:R-:W3:Y:S04]  /*24490*/  LDL.64 R8, [R1+0x858] ;  /* 0x0008580001087983 */ /* 0x000ee80000100a00 */
[----:B------:R-:W-:Y:S04]  /*244a0*/  LDGSTS.E [R2+0x10000], desc[UR20][R28.64], P5 ;  /* 0x100000001c027fae */ /* 0x000fe8000a9a1014 */
[----:B------:R-:W-:Y:S04]  /*244b0*/  LDGSTS.E [R2+0x10200], desc[UR20][R40.64], P5 ;  /* 0x1020000028027fae */ /* 0x000fe8000a9a1014 */
[----:B--2---:R-:W-:Y:S04]  /*244c0*/  LDGSTS.E [R2+0x10400], desc[UR20][R26.64], P5 ;  /* 0x104000001a027fae */ /* 0x004fe8000a9a1014 */
[----:B------:R-:W2:Y:S04]  /*244d0*/  LDL.64 R28, [R1+0x6a8] ;  /* 0x0006a800011c7983 */ /* 0x000ea80000100a00 */
[----:B------:R-:W2:Y:S04]  /*244e0*/  LDL.64 R40, [R1+0x6b8] ;  /* 0x0006b80001287983 */ /* 0x000ea80000100a00 */
[----:B------:R-:W2:Y:S04]  /*244f0*/  LDL.64 R26, [R1+0x6c8] ;  /* 0x0006c800011a7983 */ /* 0x000ea80000100a00 */
[----:B------:R-:W-:Y:S04]  /*24500*/  LDGSTS.E [R2+0x10600], desc[UR20][R46.64], P5 ;  /* 0x106000002e027fae */ /* 0x000fe8000a9a1014 */
[----:B------:R-:W2:Y:S04]  /*24510*/  LDL.64 R10, [R1+0x860] ;  /* 0x00086000010a7983 */ /* 0x000ea80000100a00 */
[----:B------:R-:W2:Y:S04]  /*24520*/  LDL.64 R16, [R1+0x868] ;  /* 0x0008680001107983 */ /* 0x000ea80000100a00 */
[----:B------:R-:W2:Y:S04]  /*24530*/  LDL.64 R46, [R1+0x6e0] ;  /* 0x0006e000012e7983 */ /* 0x000ea80000100a00 */
[----:B----4-:R-:W-:Y:S01]  /*24540*/  LDGSTS.E [R2+0x10800], desc[UR20][R24.64], P3 ;  /* 0x1080000018027fae */ /* 0x010fe200099a1014 */
[----:B------:R-:W-:-:S02]  /*24550*/  SHF.R.U64 R6, R4, 0x1d, RZ ;  /* 0x0000001d04067819 */ /* 0x000fc400000012ff */
[----:B------:R-:W-:Y:S01]  /*24560*/  SHF.R.U64 R5, R4, 0x1c, RZ ;  /* 0x0000001c04057819 */ /* 0x000fe200000012ff */
[----:B------:R-:W-:Y:S04]  /*24570*/  LDGSTS.E [R2+0x10a00], desc[UR20][R48.64], P3 ;  /* 0x10a0000030027fae */ /* 0x000fe800099a1014 */
[----:B------:R-:W4:Y:S01]  /*24580*/  LDL.64 R24, [R1+0x6f0] ;  /* 0x0006f00001187983 */ /* 0x000f220000100a00 */
[----:B------:R-:W-:Y:S02]  /*24590*/  LOP3.LUT P4, RZ, R6, 0x1, RZ, 0xc0, !PT ;  /* 0x0000000106ff7812 */ /* 0x000fe4000788c0ff */
[----:B------:R-:W-:Y:S01]  /*245a0*/  LOP3.LUT P6, RZ, R5, 0x1, RZ, 0xc0, !PT ;  /* 0x0000000105ff7812 */ /* 0x000fe200078cc0ff */
[----:B------:R-:W4:Y:S01]  /*245b0*/  LDL.64 R48, [R1+0x768] ;  /* 0x0007680001307983 */ /* 0x000f220000100a00 */
[----:B------:R-:W-:Y:S01]  /*245c0*/  SHF.R.U64 R5, R4, 0x1b, RZ ;  /* 0x0000001b04057819 */ /* 0x000fe200000012ff */
[----:B------:R-:W1:Y:S02]  /*245d0*/  LDC R6, c[0x0][0x3a0] ;  /* 0x0000e800ff067b82 */ /* 0x000e640000000800 */
[----:B-----5:R-:W-:Y:S04]  /*245e0*/  LDGSTS.E [R2+0x10c00], desc[UR20][R38.64], P3 ;  /* 0x10c0000026027fae */ /* 0x020fe800099a1014 */
[----:B------:R-:W5:Y:S04]  /*245f0*/  LDL.64 R38, [R1+0x700] ;  /* 0x0007000001267983 */ /* 0x000f680000100a00 */
[----:B---3--:R-:W-:Y:S01]  /*24600*/  LDGSTS.E [R2+0x10e00], desc[UR20][R36.64], P3 ;  /* 0x10e0000024027fae */ /* 0x008fe200099a1014 */
[----:B------:R-:W-:-:S03]  /*24610*/  LOP3.LUT P3, RZ, R5, 0x1, RZ, 0xc0, !PT ;  /* 0x0000000105ff7812 */ /* 0x000fc6000786c0ff */
[----:B------:R-:W3:Y:S04]  /*24620*/  LDL.64 R36, [R1+0x710] ;  /* 0x0007100001247983 */ /* 0x000ee80000100a00 */
[----:B------:R-:W-:Y:S04]  /*24630*/  LDGSTS.E [R2+0x11000], desc[UR20][R34.64], P4 ;  /* 0x1100000022027fae */ /* 0x000fe8000a1a1014 */
[----:B------:R-:W-:Y:S04]  /*24640*/  LDGSTS.E [R2+0x11200], desc[UR20][R44.64], P4 ;  /* 0x112000002c027fae */ /* 0x000fe8000a1a1014 */
[----:B------:R-:W-:Y:S04]  /*24650*/  LDGSTS.E [R2+0x11400], desc[UR20][R32.64], P4 ;  /* 0x1140000020027fae */ /* 0x000fe8000a1a1014 */
[----:B------:R-:W3:Y:S04]  /*24660*/  LDL.64 R34, [R1+0x720] ;  /* 0x0007200001227983 */ /* 0x000ee80000100a00 */
[----:B------:R-:W3:Y:S04]  /*24670*/  LDL.64 R44, [R1+0x730] ;  /* 0x00073000012c7983 */ /* 0x000ee80000100a00 */
[----:B------:R-:W3:Y:S04]  /*24680*/  LDL.64 R32, [R1+0x750] ;  /* 0x0007500001207983 */ /* 0x000ee80000100a00 */
[----:B------:R-:W-:Y:S04]  /*24690*/  LDGSTS.E [R2+0x11600], desc[UR20][R30.64], P4 ;  /* 0x116000001e027fae */ /* 0x000fe8000a1a1014 */
[----:B------:R-:W-:Y:S04]  /*246a0*/  LDGSTS.E [R2+0x11800], desc[UR20][R42.64], P6 ;  /* 0x118000002a027fae */ /* 0x000fe8000b1a1014 */
[----:B------:R-:W3:Y:S04]  /*246b0*/  LDL.64 R30, [R1+0x760] ;  /* 0x00076000011e7983 */ /* 0x000ee80000100a00 */
[----:B------:R-:W3:Y:S04]  /*246c0*/  LDL.64 R42, [R1+0x770] ;  /* 0x00077000012a7983 */ /* 0x000ee80000100a00 */
[----:B--2---:R-:W-:Y:S04]  /*246d0*/  LDGSTS.E [R2+0x11a00], desc[UR20][R28.64], P6 ;  /* 0x11a000001c027fae */ /* 0x004fe8000b1a1014 */
[----:B------:R-:W-:Y:S04]  /*246e0*/  LDGSTS.E [R2+0x11c00], desc[UR20][R40.64], P6 ;  /* 0x11c0000028027fae */ /* 0x000fe8000b1a1014 */
[----:B------:R-:W-:Y:S04]  /*246f0*/  LDGSTS.E [R2+0x11e00], desc[UR20][R26.64], P6 ;  /* 0x11e000001a027fae */ /* 0x000fe8000b1a1014 */
[----:B------:R-:W2:Y:S04]  /*24700*/  LDL.64 R28, [R1+0x778] ;  /* 0x00077800011c7983 */ /* 0x000ea80000100a00 */
[----:B------:R-:W2:Y:S04]  /*24710*/  LDL.64 R40, [R1+0x758] ;  /* 0x0007580001287983 */ /* 0x000ea80000100a00 */
[----:B------:R-:W2:Y:S04]  /*24720*/  LDL.64 R26, [R1+0x940] ;  /* 0x00094000011a7983 */ /* 0x000ea80000100a00 */
[----:B------:R-:W-:Y:S04]  /*24730*/  LDGSTS.E [R2+0x12000], desc[UR20][R46.64], P3 ;  /* 0x120000002e027fae */ /* 0x000fe800099a1014 */
[----:B------:R-:W2:Y:S04]  /*24740*/  LDL.64 R46, [R1+0x748] ;  /* 0x00074800012e7983 */ /* 0x000ea80000100a00 */
[----:B----4-:R-:W-:Y:S04]  /*24750*/  LDGSTS.E [R2+0x12200], desc[UR20][R24.64], P3 ;  /* 0x1220000018027fae */ /* 0x010fe800099a1014 */
[----:B------:R-:W4:Y:S01]  /*24760*/  LDL.64 R24, [R1+0x738] ;  /* 0x0007380001187983 */ /* 0x000f220000100a00 */
[----:B------:R-:W-:-:S04]  /*24770*/  SHF.R.U64 R5, R4, 0x1a, RZ ;  /* 0x0000001a04057819 */ /* 0x000fc800000012ff */
[----:B------:R-:W-:Y:S02]  /*24780*/  LOP3.LUT P5, RZ, R5, 0x1, RZ, 0xc0, !PT ;  /* 0x0000000105ff7812 */ /* 0x000fe400078ac0ff */
[----:B------:R-:W-:-:S04]  /*24790*/  SHF.R.U64 R5, R4, 0x19, RZ ;  /* 0x0000001904057819 */ /* 0x000fc800000012ff */
[----:B------:R-:W-:Y:S02]  /*247a0*/  LOP3.LUT P4, RZ, R5, 0x1, RZ, 0xc0, !PT ;  /* 0x0000000105ff7812 */ /* 0x000fe4000788c0ff */
[----:B------:R-:W-:-:S04]  /*247b0*/  SHF.R.U64 R5, R4, 0x18, RZ ;  /* 0x0000001804057819 */ /* 0x000fc800000012ff */
[----:B------:R-:W-:Y:S01]  /*247c0*/  LOP3.LUT P6, RZ, R5, 0x1, RZ, 0xc0, !PT ;  /* 0x0000000105ff7812 */ /* 0x000fe200078cc0ff */
[----:B-----5:R-:W-:Y:S04]  /*247d0*/  LDGSTS.E [R2+0x12400], desc[UR20][R38.64], P3 ;  /* 0x1240000026027fae */ /* 0x020fe800099a1014 */
[----:B------:R-:W5:Y:S04]  /*247e0*/  LDL.64 R38, [R1+0x970] ;  /* 0x0009700001267983 */ /* 0x000f680000100a00 */
[----:B---3--:R-:W-:Y:S04]  /*247f0*/  LDGSTS.E [R2+0x12600], desc[UR20][R36.64], P3 ;  /* 0x1260000024027fae */ /* 0x008fe800099a1014 */
[----:B------:R-:W3:Y:S04]  /*24800*/  LDL.64 R36, [R1+0x728] ;  /* 0x0007280001247983 */ /* 0x000ee80000100a00 */
[----:B------:R-:W-:Y:S04]  /*24810*/  LDGSTS.E [R2+0x12800], desc[UR20][R34.64], P5 ;  /* 0x1280000022027fae */ /* 0x000fe8000a9a1014 */
[----:B------:R-:W-:Y:S04]  /*24820*/  LDGSTS.E [R2+0x12a00], desc[UR20][R44.64], P5 ;  /* 0x12a000002c027fae */ /* 0x000fe8000a9a1014 */
[----:B------:R-:W-:Y:S04]  /*24830*/  LDGSTS.E [R2+0x12c00], desc[UR20][R50.64], P5 ;  /* 0x12c0000032027fae */ /* 0x000fe8000a9a1014 */
[----:B------:R-:W3:Y:S04]  /*24840*/  LDL.64 R34, [R1+0x718] ;  /* 0x0007180001227983 */ /* 0x000ee80000100a00 */
[----:B------:R-:W3:Y:S04]  /*24850*/  LDL.64 R44, [R1+0x708] ;  /* 0x00070800012c7983 */ /* 0x000ee80000100a00 */
[----:B------:R-:W-:Y:S04]  /*24860*/  LDGSTS.E [R2+0x12e00], desc[UR20][R32.64], P5 ;  /* 0x12e0000020027fae */ /* 0x000fe8000a9a1014 */
[----:B------:R-:W-:Y:S04]  /*24870*/  LDGSTS.E [R2+0x13000], desc[UR20][R30.64], P4 ;  /* 0x130000001e027fae */ /* 0x000fe8000a1a1014 */
[----:B------:R-:W-:Y:S04]  /*24880*/  LDGSTS.E [R2+0x13200], desc[UR20][R42.64], P4 ;  /* 0x132000002a027fae */ /* 0x000fe8000a1a1014 */
[----:B------:R-:W3:Y:S04]  /*24890*/  LDL.64 R32, [R1+0x990] ;  /* 0x0009900001207983 */ /* 0x000ee80000100a00 */
[----:B------:R-:W3:Y:S04]  /*248a0*/  LDL.64 R30, [R1+0x6f8] ;  /* 0x0006f800011e7983 */ /* 0x000ee80000100a00 */
[----:B------:R-:W3:Y:S04]  /*248b0*/  LDL.64 R42, [R1+0x6e8] ;  /* 0x0006e800012a7983 */ /* 0x000ee80000100a00 */
[----:B--2---:R-:W-:Y:S04]  /*248c0*/  LDGSTS.E [R2+0x13400], desc[UR20][R28.64], P4 ;  /* 0x134000001c027fae */ /* 0x004fe8000a1a1014 */
[----:B------:R-:W-:Y:S04]  /*248d0*/  LDGSTS.E [R2+0x13600], desc[UR20][R48.64], P4 ;  /* 0x1360000030027fae */ /* 0x000fe8000a1a1014 */
[----:B------:R-:W-:Y:S04]  /*248e0*/  LDGSTS.E [R2+0x13800], desc[UR20][R26.64], P6 ;  /* 0x138000001a027fae */ /* 0x000fe8000b1a1014 */
[----:B------:R-:W2:Y:S04]  /*248f0*/  LDL.64 R28, [R1+0x6d8] ;  /* 0x0006d800011c7983 */ /* 0x000ea80000100a00 */
[----:B------:R-:W-:Y:S04]  /*24900*/  LDGSTS.E [R2+0x13a00], desc[UR20][R40.64], P6 ;  /* 0x13a0000028027fae */ /* 0x000fe8000b1a1014 */
[----:B------:R-:W2:Y:S04]  /*24910*/  LDL.64 R26, [R1+0x998] ;  /* 0x00099800011a7983 */ /* 0x000ea80000100a00 */
[----:B------:R-:W-:Y:S04]  /*24920*/  LDGSTS.E [R2+0x13c00], desc[UR20][R46.64], P6 ;  /* 0x13c000002e027fae */ /* 0x000fe8000b1a1014 */
[----:B------:R-:W2:Y:S01]  /*24930*/  LDL.64 R40, [R1+0x6d0] ;  /* 0x0006d00001287983 */ /* 0x000ea20000100a00 */
[----:B------:R-:W-:-:S03]  /*24940*/  SHF.R.U64 R5, R4, 0x17, RZ ;  /* 0x0000001704057819 */ /* 0x000fc600000012ff */
[----:B------:R-:W2:Y:S04]  /*24950*/  LDL.64 R50, [R1+0xa50] ;  /* 0x000a500001327983 */ /* 0x000ea80000100a00 */
[----:B------:R-:W2:Y:S04]  /*24960*/  LDL.64 R48, [R1+0x658] ;  /* 0x0006580001307983 */ /* 0x000ea80000100a00 */
[----:B------:R-:W2:Y:S04]  /*24970*/  LDL.64 R46, [R1+0xa58] ;  /* 0x000a5800012e7983 */ /* 0x000ea80000100a00 */
[----:B----4-:R-:W-:Y:S04]  /*24980*/  LDGSTS.E [R2+0x13e00], desc[UR20][R24.64], P6 ;  /* 0x13e0000018027fae */ /* 0x010fe8000b1a1014 */
[----:B------:R-:W4:Y:S01]  /*24990*/  LDL.64 R24, [R1+0x6c0] ;  /* 0x0006c00001187983 */ /* 0x000f220000100a00 */
[----:B------:R-:W-:-:S02]  /*249a0*/  LOP3.LUT P3, RZ, R5, 0x1, RZ, 0xc0, !PT ;  /* 0x0000000105ff7812 */ /* 0x000fc4000786c0ff */
        /* <DEDUP_REMOVED lines=20> */
[----:B------:R-:W2:Y:S04]  /*24af0*/  LDL.64 R28, [R1+0x780] ;  /* 0x00078000011c7983 */ /* 0x000ea80000100a00 */
[----:B------:R-:W-:Y:S04]  /*24b00*/  LDGSTS.E [R2+0x15200], desc[UR20][R40.64], P4 ;  /* 0x1520000028027fae */ /* 0x000fe8000a1a1014 */
[----:B------:R-:W2:Y:S04]  /*24b10*/  LDL.64 R26, [R1+0x790] ;  /* 0x00079000011a7983 */ /* 0x000ea80000100a00 */
        /* <DEDUP_REMOVED lines=8> */
[----:B------:R-:W-:Y:S02]  /*24ba0*/  LOP3.LUT P5, RZ, R5, 0x1, RZ, 0xc0, !PT ;  /* 0x0000000105ff7812 */ /* 0x000fe400078ac0ff */
[C---:B------:R-:W-:Y:S01]  /*24bb0*/  SHF.R.U64 R5, R4.reuse, 0x11, RZ ;  /* 0x0000001104057819 */ /* 0x040fe200000012ff */
[----:B-----5:R-:W-:Y:S03]  /*24bc0*/  LDGSTS.E [R2+0x15600], desc[UR20][R38.64], P4 ;  /* 0x1560000026027fae */ /* 0x020fe6000a1a1014 */
[----:B------:R-:W-:Y:S01]  /*24bd0*/  LOP3.LUT P4, RZ, R5, 0x1, RZ, 0xc0, !PT ;  /* 0x0000000105ff7812 */ /* 0x000fe2000788c0ff */
[----:B------:R-:W5:Y:S04]  /*24be0*/  LDL.64 R38, [R1+0x7a8] ;  /* 0x0007a80001267983 */ /* 0x000f680000100a00 */
[----:B---3--:R-:W-:Y:S04]  /*24bf0*/  LDGSTS.E [R2+0x15800], desc[UR20][R36.64], P6 ;  /* 0x1580000024027fae */ /* 0x008fe8000b1a1014 */
[----:B------:R-:W3:Y:S04]  /*24c00*/  LDL.64 R36, [R1+0xa70] ;  /* 0x000a700001247983 */ /* 0x000ee80000100a00 */
[----:B------:R-:W-:Y:S04]  /*24c10*/  LDGSTS.E [R2+0x15a00], desc[UR20][R34.64], P6 ;  /* 0x15a0000022027fae */ /* 0x000fe8000b1a1014 */
[----:B------:R-:W-:Y:S04]  /*24c20*/  LDGSTS.E [R2+0x15c00], desc[UR20][R54.64], P6 ;  /* 0x15c0000036027fae */ /* 0x000fe8000b1a1014 */
[----:B------:R-:W-:Y:S04]  /*24c30*/  LDGSTS.E [R2+0x15e00], desc[UR20][R52.64], P6 ;  /* 0x15e0000034027fae */ /* 0x000fe8000b1a1014 */
[----:B------:R-:W-:Y:S04]  /*24c40*/  LDGSTS.E [R2+0x16000], desc[UR20][R50.64], P3 ;  /* 0x1600000032027fae */ /* 0x000fe800099a1014 */
[----:B------:R-:W3:Y:S04]  /*24c50*/  LDL.64 R34, [R1+0x7b0] ;  /* 0x0007b00001227983 */ /* 0x000ee80000100a00 */
[----:B------:R-:W-:Y:S04]  /*24c60*/  LDGSTS.E [R2+0x16200], desc[UR20][R32.64], P3 ;  /* 0x1620000020027fae */ /* 0x000fe800099a1014 */
[----:B------:R-:W-:Y:S04]  /*24c70*/  LDGSTS.E [R2+0x16400], desc[UR20][R30.64], P3 ;  /* 0x164000001e027fae */ /* 0x000fe800099a1014 */
[----:B------:R-:W-:Y:S04]  /*24c80*/  LDGSTS.E [R2+0x16600], desc[UR20][R48.64], P3 ;  /* 0x1660000030027fae */ /* 0x000fe800099a1014 */
[----:B------:R-:W-:Y:S04]  /*24c90*/  LDGSTS.E [R2+0x16800], desc[UR20][R46.64], P5 ;  /* 0x168000002e027fae */ /* 0x000fe8000a9a1014 */
[----:B------:R-:W3:Y:S04]  /*24ca0*/  LDL.64 R32, [R1+0x7b8] ;  /* 0x0007b80001207983 */ /* 0x000ee80000100a00 */
[----:B------:R-:W3:Y:S04]  /*24cb0*/  LDL.64 R30, [R1+0x7c0] ;  /* 0x0007c000011e7983 */ /* 0x000ee80000100a00 */
[----:B--2---:R-:W-:Y:S04]  /*24cc0*/  LDGSTS.E [R2+0x16a00], desc[UR20][R28.64], P5 ;  /* 0x16a000001c027fae */ /* 0x004fe8000a9a1014 */
[----:B------:R-:W-:Y:S04]  /*24cd0*/  LDGSTS.E [R2+0x16c00], desc[UR20][R44.64], P5 ;  /* 0x16c000002c027fae */ /* 0x000fe8000a9a1014 */
[----:B------:R-:W-:Y:S04]  /*24ce0*/  LDGSTS.E [R2+0x16e00], desc[UR20][R26.64], P5 ;  /* 0x16e000001a027fae */ /* 0x000fe8000a9a1014 */
        /* <DEDUP_REMOVED lines=8> */
[----:B------:R-:W2:Y:S04]  /*24d70*/  LDL.64 R48, [R1+0x808] ;  /* 0x0008080001307983 */ /* 0x000ea80000100a00 */
[----:B------:R-:W2:Y:S04]  /*24d80*/  LDL.64 R46, [R1+0x968] ;  /* 0x00096800012e7983 */ /* 0x000ea80000100a00 */
[----:B------:R-:W2:Y:S04]  /*24d90*/  LDL.64 R44, [R1+0x810] ;  /* 0x00081000012c7983 */ /* 0x000ea80000100a00 */
[----:B------:R-:W2:Y:S04]  /*24da0*/  LDL.64 R42, [R1+0x818] ;  /* 0x00081800012a7983 */ /* 0x000ea80000100a00 */
[----:B------:R-:W2:Y:S04]  /*24db0*/  LDL.64 R40, [R1+0x820] ;  /* 0x0008200001287983 */ /* 0x000ea80000100a00 */
[----:B----4-:R-:W-:Y:S04]  /*24dc0*/  LDGSTS.E [R2+0x17400], desc[UR20][R24.64], P4 ;  /* 0x1740000018027fae */ /* 0x010fe8000a1a1014 */
[----:B------:R-:W4:Y:S01]  /*24dd0*/  LDL.64 R24, [R1+0x7d0] ;  /* 0x0007d00001187983 */ /* 0x000f220000100a00 */
[----:B------:R-:W-:-:S02]  /*24de0*/  LOP3.LUT P3, RZ, R5, 0x1, RZ, 0xc0, !PT ;  /* 0x0000000105ff7812 */ /* 0x000fc4000786c0ff */
[----:B------:R-:W-:-:S04]  /*24df0*/  SHF.R.U64 R5, R4, 0xf, RZ ;  /* 0x0000000f04057819 */ /* 0x000fc800000012ff */
[----:B------:R-:W-:Y:S01]  /*24e00*/  LOP3.LUT P5, RZ, R5, 0x1, RZ, 0xc0, !PT ;  /* 0x0000000105ff7812 */ /* 0x000fe200078ac0ff */
[----:B-----5:R-:W-:Y:S04]  /*24e10*/  LDGSTS.E [R2+0x17600], desc[UR20][R38.64], P4 ;  /* 0x1760000026027fae */ /* 0x020fe8000a1a1014 */
[----:B------:R-:W5:Y:S04]  /*24e20*/  LDL.64 R38, [R1+0x960] ;  /* 0x0009600001267983 */ /* 0x000f680000100a00 */
[----:B---3--:R-:W-:Y:S04]  /*24e30*/  LDGSTS.E [R2+0x17800], desc[UR20][R36.64], P3 ;  /* 0x1780000024027fae */ /* 0x008fe800099a1014 */
[----:B------:R-:W3:Y:S04]  /*24e40*/  LDL.64 R36, [R1+0x828] ;  /* 0x0008280001247983 */ /* 0x000ee80000100a00 */
[----:B------:R-:W-:Y:S04]  /*24e50*/  LDGSTS.E [R2+0x17a00], desc[UR20][R34.64], P3 ;  /* 0x17a0000022027fae */ /* 0x000fe800099a1014 */
[----:B------:R-:W3:Y:S04]  /*24e60*/  LDL.64 R34, [R1+0x830] ;  /* 0x0008300001227983 */ /* 0x000ee80000100a00 */
[----:B------:R-:W-:Y:S04]  /*24e70*/  LDGSTS.E [R2+0x17c00], desc[UR20][R32.64], P3 ;  /* 0x17c0000020027fae */ /* 0x000fe800099a1014 */
[----:B------:R-:W-:Y:S04]  /*24e80*/  LDGSTS.E [R2+0x17e00], desc[UR20][R30.64], P3 ;  /* 0x17e000001e027fae */ /* 0x000fe800099a1014 */
[----:B------:R-:W3:Y:S04]  /*24e90*/  LDL.64 R32, [R1+0x838] ;  /* 0x0008380001207983 */ /* 0x000ee80000100a00 */
[----:B------:R-:W3:Y:S04]  /*24ea0*/  LDL.64 R30, [R1+0x958] ;  /* 0x00095800011e7983 */ /* 0x000ee80000100a00 */
[----:B--2---:R-:W-:Y:S04]  /*24eb0*/  LDGSTS.E [R2+0x18000], desc[UR20][R28.64], P5 ;  /* 0x180000001c027fae */ /* 0x004fe8000a9a1014 */
[----:B------:R-:W-:Y:S04]  /*24ec0*/  LDGSTS.E [R2+0x18200], desc[UR20][R26.64], P5 ;  /* 0x182000001a027fae */ /* 0x000fe8000a9a1014 */
[----:B------:R-:W2:Y:S04]  /*24ed0*/  LDL.64 R28, [R1+0x840] ;  /* 0x00084000011c7983 */ /* 0x000ea80000100a00 */
[----:B------:R-:W2:Y:S04]  /*24ee0*/  LDL.64 R26, [R1+0x848] ;  /* 0x00084800011a7983 */ /* 0x000ea80000100a00 */
[----:B----4-:R-:W-:Y:S01]  /*24ef0*/  LDGSTS.E [R2+0x18400], desc[UR20][R24.64], P5 ;  /* 0x1840000018027fae */ /* 0x010fe2000a9a1014 */
[----:B------:R-:W-:-:S03]  /*24f00*/  SHF.R.U64 R5, R4, 0xe, RZ ;  /* 0x0000000e04057819 */ /* 0x000fc600000012ff */
[----:B------:R-:W-:Y:S04]  /*24f10*/  LDGSTS.E [R2+0x18600], desc[UR20][R64.64], P5 ;  /* 0x1860000040027fae */ /* 0x000fe8000a9a1014 */
[----:B------:R-:W4:Y:S01]  /*24f20*/  LDL.64 R24, [R1+0x850] ;  /* 0x0008500001187983 */ /* 0x000f220000100a00 */
[----:B------:R-:W-:Y:S02]  /*24f30*/  LOP3.LUT P4, RZ, R5, 0x1, RZ, 0xc0, !PT ;  /* 0x0000000105ff7812 */ /* 0x000fe4000788c0ff */
[----:B------:R-:W-:Y:S01]  /*24f40*/  SHF.R.U64 R5, R4, 0xd, RZ ;  /* 0x0000000d04057819 */ /* 0x000fe200000012ff */
[----:B------:R-:W4:Y:S03]  /*24f50*/  LDL.64 R64, [R1+0xaf0] ;  /* 0x000af00001407983 */ /* 0x000f260000100a00 */
[----:B------:R-:W-:-:S02]  /*24f60*/  LOP3.LUT P6, RZ, R5, 0x1, RZ, 0xc0, !PT ;  /* 0x0000000105ff7812 */ /* 0x000fc400078cc0ff */
[----:B------:R-:W-:-:S04]  /*24f70*/  SHF.R.U64 R5, R4, 0xc, RZ ;  /* 0x0000000c04057819 */ /* 0x000fc800000012ff */
[----:B------:R-:W-:Y:S01]  /*24f80*/  LOP3.LUT P3, RZ, R5, 0x1, RZ, 0xc0, !PT ;  /* 0x0000000105ff7812 */ /* 0x000fe2000786c0ff */
[----:B------:R-:W-:Y:S01]  /*24f90*/  LDGSTS.E [R2+0x18800], desc[UR20][R62.64], P4 ;  /* 0x188000003e027fae */ /* 0x000fe2000a1a1014 */
[----:B------:R-:W-:-:S03]  /*24fa0*/  SHF.R.U64 R5, R4, 0xb, RZ ;  /* 0x0000000b04057819 */ /* 0x000fc600000012ff */
[----:B------:R-:W-:Y:S01]  /*24fb0*/  LDGSTS.E [R2+0x18a00], desc[UR20][R60.64], P4 ;  /* 0x18a000003c027fae */ /* 0x000fe2000a1a1014 */
[----:B------:R-:W-:Y:S02]  /*24fc0*/  LOP3.LUT P5, RZ, R5, 0x1, RZ, 0xc0, !PT ;  /* 0x0000000105ff7812 */ /* 0x000fe400078ac0ff */
[----:B------:R-:W-:Y:S01]  /*24fd0*/  SHF.R.U64 R5, R4, 0xa, RZ ;  /* 0x0000000a04057819 */ /* 0x000fe200000012ff */
[----:B------:R-:W-:Y:S04]  /*24fe0*/  LDGSTS.E [R2+0x18c00], desc[UR20][R58.64], P4 ;  /* 0x18c000003a027fae */ /* 0x000fe8000a1a1014 */
[----:B------:R-:W-:Y:S01]  /*24ff0*/  LDGSTS.E [R2+0x18e00], desc[UR20][R56.64], P4 ;  /* 0x18e0000038027fae */ /* 0x000fe2000a1a1014 */
[----:B------:R-:W-:-:S03]  /*25000*/  LOP3.LUT P4, RZ, R5, 0x1, RZ, 0xc0, !PT ;  /* 0x0000000105ff7812 */ /* 0x000fc6000788c0ff */
[----:B------:R-:W-:Y:S04]  /*25010*/  LDGSTS.E [R2+0x19000], desc[UR20][R54.64], P6 ;  /* 0x1900000036027fae */ /* 0x000fe8000b1a1014 */
[----:B------:R-:W-:Y:S04]  /*25020*/  LDGSTS.E [R2+0x19200], desc[UR20][R52.64], P6 ;  /* 0x1920000034027fae */ /* 0x000fe8000b1a1014 */
[----:B------:R-:W-:Y:S04]  /*25030*/  LDGSTS.E [R2+0x19400], desc[UR20][R50.64], P6 ;  /* 0x1940000032027fae */ /* 0x000fe8000b1a1014 */
[----:B------:R-:W-:Y:S04]  /*25040*/  LDGSTS.E [R2+0x19600], desc[UR20][R48.64], P6 ;  /* 0x1960000030027fae */ /* 0x000fe8000b1a1014 */
[----:B------:R-:W-:Y:S04]  /*25050*/  LDGSTS.E [R2+0x19800], desc[UR20][R46.64], P3 ;  /* 0x198000002e027fae */ /* 0x000fe800099a1014 */
[----:B------:R-:W-:Y:S04]  /*25060*/  LDGSTS.E [R2+0x19a00], desc[UR20][R44.64], P3 ;  /* 0x19a000002c027fae */ /* 0x000fe800099a1014 */
[----:B------:R-:W-:Y:S04]  /*25070*/  LDGSTS.E [R2+0x19c00], desc[UR20][R42.64], P3 ;  /* 0x19c000002a027fae */ /* 0x000fe800099a1014 */
[----:B------:R-:W-:Y:S04]  /*25080*/  LDGSTS.E [R2+0x19e00], desc[UR20][R40.64], P3 ;  /* 0x19e0000028027fae */ /* 0x000fe800099a1014 */
[----:B-----5:R-:W-:Y:S01]  /*25090*/  LDGSTS.E [R2+0x1a000], desc[UR20][R38.64], P5 ;  /* 0x1a00000026027fae */ /* 0x020fe2000a9a1014 */
[----:B------:R-:W-:-:S03]  /*250a0*/  SHF.R.U64 R5, R4, 0x9, RZ ;  /* 0x0000000904057819 */ /* 0x000fc600000012ff */
[----:B------:R-:W5:Y:S04]  /*250b0*/  LDL.64 R62, [R1+0xb58] ;  /* 0x000b5800013e7983 */ /* 0x000f680000100a00 */
[----:B---3--:R-:W-:Y:S01]  /*250c0*/  LDGSTS.E [R2+0x1a200], desc[UR20][R36.64], P5 ;  /* 0x1a20000024027fae */ /* 0x008fe2000a9a1014 */
[----:B------:R-:W-:Y:S02]  /*250d0*/  LOP3.LUT P6, RZ, R5, 0x1, RZ, 0xc0, !PT ;  /* 0x0000000105ff7812 */ /* 0x000fe400078cc0ff */
[----:B------:R-:W-:Y:S01]  /*250e0*/  SHF.R.U64 R5, R4, 0x8, RZ ;  /* 0x0000000804057819 */ /* 0x000fe200000012ff */
[----:B------:R-:W3:Y:S04]  /*250f0*/  LDL.64 R54, [R1+0xb70] ;  /* 0x000b700001367983 */ /* 0x000ee80000100a00 */
[----:B------:R-:W3:Y:S01]  /*25100*/  LDL.64 R46, [R1+0xb88] ;  /* 0x000b8800012e7983 */ /* 0x000ee20000100a00 */
[----:B------:R-:W-:-:S03]  /*25110*/  LOP3.LUT P3, RZ, R5, 0x1, RZ, 0xc0, !PT ;  /* 0x0000000105ff7812 */ /* 0x000fc6000786c0ff */
[----:B------:R-:W3:Y:S01]  /*25120*/  LDL.64 R38, [R1+0xba0] ;  /* 0x000ba00001267983 */ /* 0x000ee20000100a00 */
[----:B------:R-:W-:-:S03]  /*25130*/  SHF.R.U64 R5, R4, 0x7, RZ ;  /* 0x0000000704057819 */ /* 0x000fc600000012ff */
        /* <DEDUP_REMOVED lines=8> */
[----:B------:R-:W-:Y:S04]  /*251c0*/  LDGSTS.E [R2+0x1a400], desc[UR20][R34.64], P5 ;  /* 0x1a40000022027fae */ /* 0x000fe8000a9a1014 */
[----:B------:R-:W3:Y:S04]  /*251d0*/  LDL.64 R48, [R1+0xb30] ;  /* 0x000b300001307983 */ /* 0x000ee80000100a00 */
[----:B------:R-:W3:Y:S04]  /*251e0*/  LDL.64 R40, [R1+0xb50] ;  /* 0x000b500001287983 */ /* 0x000ee80000100a00 */
[----:B------:R-:W3:Y:S04]  /*251f0*/  LDL.64 R34, [R1+0xb80] ;  /* 0x000b800001227983 */ /* 0x000ee80000100a00 */
[----:B------:R-:W-:Y:S04]  /*25200*/  LDGSTS.E [R2+0x1a600], desc[UR20][R32.64], P5 ;  /* 0x1a60000020027fae */ /* 0x000fe8000a9a1014 */
[----:B------:R-:W-:Y:S01]  /*25210*/  LDGSTS.E [R2+0x1a800], desc[UR20][R30.64], P4 ;  /* 0x1a8000001e027fae */ /* 0x000fe2000a1a1014 */
[----:B------:R-:W-:-:S03]  /*25220*/  LOP3.LUT P5, RZ, R5, 0x1, RZ, 0xc0, !PT ;  /* 0x0000000105ff7812 */ /* 0x000fc600078ac0ff */
[----:B------:R-:W3:Y:S04]  /*25230*/  LDL.64 R32, [R1+0x980] ;  /* 0x0009800001207983 */ /* 0x000ee80000100a00 */
[----:B------:R-:W3:Y:S04]  /*25240*/  LDL.64 R30, [R1+0xbb0] ;  /* 0x000bb000011e7983 */ /* 0x000ee80000100a00 */
[----:B--2---:R-:W-:Y:S04]  /*25250*/  LDGSTS.E [R2+0x1aa00], desc[UR20][R28.64], P4 ;  /* 0x1aa000001c027fae */ /* 0x004fe8000a1a1014 */
[----:B------:R-:W-:Y:S04]  /*25260*/  LDGSTS.E [R2+0x1ac00], desc[UR20][R26.64], P4 ;  /* 0x1ac000001a027fae */ /* 0x000fe8000a1a1014 */
[----:B------:R-:W2:Y:S04]  /*25270*/  LDL.64 R28, [R1+0xba8] ;  /* 0x000ba800011c7983 */ /* 0x000ea80000100a00 */
[----:B------:R-:W2:Y:S04]  /*25280*/  LDL.64 R26, [R1+0xb98] ;  /* 0x000b9800011a7983 */ /* 0x000ea80000100a00 */
[----:B----4-:R4:W-:Y:S04]  /*25290*/  LDGSTS.E [R2+0x1ae00], desc[UR20][R24.64], P4 ;  /* 0x1ae0000018027fae */ /* 0x0109e8000a1a1014 */
[----:B------:R1:W-:Y:S04]  /*252a0*/  LDGSTS.E [R2+0x1b000], desc[UR20][R18.64], P6 ;  /* 0x1b00000012027fae */ /* 0x0003e8000b1a1014 */
[----:B------:R1:W-:Y:S01]  /*252b0*/  LDGSTS.E [R2+0x1b200], desc[UR20][R8.64], P6 ;  /* 0x1b20000008027fae */ /* 0x0003e2000b1a1014 */
[----:B----4-:R-:W4:Y:S01]  /*252c0*/  S2R R24, SR_TID.X ;  /* 0x0000000000187919 */ /* 0x010f220000002100 */
[----:B------:R-:W1:Y:S02]  /*252d0*/  LDC R25, c[0x0][0x3a0] ;  /* 0x0000e800ff197b82 */ /* 0x000e640000000800 */
[----:B------:R1:W-:Y:S04]  /*252e0*/  LDGSTS.E [R2+0x1b400], desc[UR20][R10.64], P6 ;  /* 0x1b4000000a027fae */ /* 0x0003e8000b1a1014 */
[----:B------:R1:W-:Y:S04]  /*252f0*/  LDGSTS.E [R2+0x1b600], desc[UR20][R16.64], P6 ;  /* 0x1b60000010027fae */ /* 0x0003e8000b1a1014 */
[----:B------:R1:W-:Y:S04]  /*25300*/  LDGSTS.E [R2+0x1b800], desc[UR20][R12.64], P3 ;  /* 0x1b8000000c027fae */ /* 0x0003e800099a1014 */
[----:B------:R1:W-:Y:S04]  /*25310*/  LDGSTS.E [R2+0x1ba00], desc[UR20][R14.64], P3 ;  /* 0x1ba000000e027fae */ /* 0x0003e800099a1014 */
[----:B------:R1:W-:Y:S04]  /*25320*/  LDGSTS.E [R2+0x1bc00], desc[UR20][R20.64], P3 ;  /* 0x1bc0000014027fae */ /* 0x0003e800099a1014 */
[----:B------:R1:W-:Y:S02]  /*25330*/  LDGSTS.E [R2+0x1be00], desc[UR20][R22.64], P3 ;  /* 0x1be0000016027fae */ /* 0x0003e400099a1014 */
[----:B-1----:R-:W-:-:S02]  /*25340*/  VIADD R25, R25, 0xfffffec0 ;  /* 0xfffffec019197836 */ /* 0x002fc40000000000 */
[----:B------:R1:W-:Y:S01]  /*25350*/  LDGSTS.E [R2+0x1c000], desc[UR20][R250.64], P5 ;  /* 0x1c000000fa027fae */ /* 0x0003e2000a9a1014 */
[----:B----4-:R-:W-:-:S03]  /*25360*/  LOP3.LUT R24, R24, 0x3f, RZ, 0xc0, !PT ;  /* 0x0000003f18187812 */ /* 0x010fc600078ec0ff */
[----:B------:R1:W-:Y:S04]  /*25370*/  LDGSTS.E [R2+0x1c200], desc[UR20][R246.64], P5 ;  /* 0x1c200000f6027fae */ /* 0x0003e8000a9a1014 */
[----:B------:R1:W-:Y:S04]  /*25380*/  LDGSTS.E [R2+0x1c400], desc[UR20][R242.64], P5 ;  /* 0x1c400000f2027fae */ /* 0x0003e8000a9a1014 */
[----:B------:R1:W-:Y:S01]  /*25390*/  LDGSTS.E [R2+0x1c600], desc[UR20][R238.64], P5 ;  /* 0x1c600000ee027fae */ /* 0x0003e2000a9a1014 */
[----:B------:R-:W-:-:S03]  /*253a0*/  ISETP.GE.AND P5, PT, R24, R25, PT ;  /* 0x000000191800720c */ /* 0x000fc60003fa6270 */
[----:B------:R-:W4:Y:S01]  /*253b0*/  LDL.64 R24, [R1+0xa60] ;  /* 0x000a600001187983 */ /* 0x000f220000100a00 */
[----:B------:R-:W-:-:S04]  /*253c0*/  SHF.R.U64 R5, R4, 0x6, RZ ;  /* 0x0000000604057819 */ /* 0x000fc800000012ff */
[----:B------:R-:W-:Y:S02]  /*253d0*/  LOP3.LUT P4, RZ, R5, 0x1, RZ, 0xc0, !PT ;  /* 0x0000000105ff7812 */ /* 0x000fe4000788c0ff */
[----:B------:R-:W-:-:S04]  /*253e0*/  SHF.R.U64 R5, R4, 0x5, RZ ;  /* 0x0000000504057819 */ /* 0x000fc800000012ff */
[----:B------:R-:W-:Y:S02]  /*253f0*/  LOP3.LUT P6, RZ, R5, 0x1, RZ, 0xc0, !PT ;  /* 0x0000000105ff7812 */ /* 0x000fe400078cc0ff */
[----:B------:R-:W-:-:S04]  /*25400*/  SHF.R.U64 R5, R4, 0x4, RZ ;  /* 0x0000000404057819 */ /* 0x000fc800000012ff */
[----:B------:R-:W-:Y:S01]  /*25410*/  LOP3.LUT P3, RZ, R5, 0x1, RZ, 0xc0, !PT ;  /* 0x0000000105ff7812 */ /* 0x000fe2000786c0ff */
[----:B------:R1:W-:Y:S01]  /*25420*/  LDGSTS.E [R2+0x1c800], desc[UR20][R234.64], P4 ;  /* 0x1c800000ea027fae */ /* 0x0003e2000a1a1014 */
[----:B------:R-:W-:-:S03]  /*25430*/  SHF.R.U64 R5, R4, 0x3, RZ ;  /* 0x0000000304057819 */ /* 0x000fc600000012ff */
[----:B------:R1:W-:Y:S04]  /*25440*/  LDGSTS.E [R2+0x1ca00], desc[UR20][R230.64], P4 ;  /* 0x1ca00000e6027fae */ /* 0x0003e8000a1a1014 */
[----:B------:R1:W-:Y:S04]  /*25450*/  LDGSTS.E [R2+0x1cc00], desc[UR20][R226.64], P4 ;  /* 0x1cc00000e2027fae */ /* 0x0003e8000a1a1014 */
[----:B------:R1:W-:Y:S01]  /*25460*/  LDGSTS.E [R2+0x1ce00], desc[UR20][R222.64], P4 ;  /* 0x1ce00000de027fae */ /* 0x0003e2000a1a1014 */
[----:B------:R-:W-:-:S03]  /*25470*/  LOP3.LUT P4, RZ, R5, 0x1, RZ, 0xc0, !PT ;  /* 0x0000000105ff7812 */ /* 0x000fc6000788c0ff */
[----:B------:R1:W-:Y:S01]  /*25480*/  LDGSTS.E [R2+0x1d000], desc[UR20][R218.64], P6 ;  /* 0x1d000000da027fae */ /* 0x0003e2000b1a1014 */
[----:B------:R-:W-:-:S03]  /*25490*/  IADD3 R6, PT, PT, R6, 0x3f, RZ ;  /* 0x0000003f06067810 */ /* 0x000fc60007ffe0ff */
[----:B------:R1:W-:Y:S01]  /*254a0*/  LDGSTS.E [R2+0x1d200], desc[UR20][R214.64], P6 ;  /* 0x1d200000d6027fae */ /* 0x0003e2000b1a1014 */
[----:B------:R-:W-:-:S03]  /*254b0*/  SHF.R.U64 R5, R4, 0x2, RZ ;  /* 0x0000000204057819 */ /* 0x000fc600000012ff */
[----:B------:R1:W-:Y:S01]  /*254c0*/  LDGSTS.E [R2+0x1d400], desc[UR20][R210.64], P6 ;  /* 0x1d400000d2027fae */ /* 0x0003e2000b1a1014 */
[----:B------:R-:W-:-:S03]  /*254d0*/  SEL R7, RZ, 0x4, P5 ;  /* 0x00000004ff077807 */ /* 0x000fc60002800000 */
[----:B------:R1:W-:Y:S01]  /*254e0*/  LDGSTS.E [R2+0x1d600], desc[UR20][R206.64], P6 ;  /* 0x1d600000ce027fae */ /* 0x0003e2000b1a1014 */
[----:B------:R-:W-:-:S03]  /*254f0*/  ISETP.GT.AND P5, PT, R6, 0x17f, PT ;  /* 0x0000017f0600780c */ /* 0x000fc60003fa4270 */
[----:B------:R1:W-:Y:S01]  /*25500*/  LDGSTS.E [R2+0x1d800], desc[UR20][R202.64], P3 ;  /* 0x1d800000ca027fae */ /* 0x0003e200099a1014 */
[----:B------:R-:W-:-:S03]  /*25510*/  SHF.R.U64 R6, R4, 0x1, RZ ;  /* 0x0000000104067819 */ /* 0x000fc600000012ff */
[----:B------:R1:W-:Y:S04]  /*25520*/  LDGSTS.E [R2+0x1da00], desc[UR20][R198.64], P3 ;  /* 0x1da00000c6027fae */ /* 0x0003e800099a1014 */
[----:B------:R1:W-:Y:S04]  /*25530*/  LDGSTS.E [R2+0x1dc00], desc[UR20][R194.64], P3 ;  /* 0x1dc00000c2027fae */ /* 0x0003e800099a1014 */
[----:B------:R1:W-:Y:S01]  /*25540*/  LDGSTS.E [R2+0x1de00], desc[UR20][R190.64], P3 ;  /* 0x1de00000be027fae */ /* 0x0003e200099a1014 */
[----:B------:R-:W-:Y:S02]  /*25550*/  LOP3.LUT P3, RZ, R5, 0x1, RZ, 0xc0, !PT ;  /* 0x0000000105ff7812 */ /* 0x000fe4000786c0ff */
[----:B------:R-:W-:Y:S01]  /*25560*/  SEL R4, R7, RZ, P5 ;  /* 0x000000ff07047207 */ /* 0x000fe20002800000 */
[----:B------:R1:W-:Y:S01]  /*25570*/  LDGSTS.E [R2+0x1e000], desc[UR20][R186.64], P4 ;  /* 0x1e000000ba027fae */ /* 0x0003e2000a1a1014 */
[----:B------:R-:W-:Y:S01]  /*25580*/  LOP3.LUT P5, RZ, R6, 0x1, RZ, 0xc0, !PT ;  /* 0x0000000106ff7812 */ /* 0x000fe200078ac0ff */
[----:B------:R-:W1:Y:S02]  /*25590*/  LDC R5, c[0x0][0x3a0] ;  /* 0x0000e800ff057b82 */ /* 0x000e640000000800 */
[----:B------:R1:W-:Y:S04]  /*255a0*/  LDGSTS.E [R2+0x1e200], desc[UR20][R182.64], P4 ;  /* 0x1e200000b6027fae */ /* 0x0003e8000a1a1014 */
[----:B------:R1:W-:Y:S04]  /*255b0*/  LDGSTS.E [R2+0x1e400], desc[UR20][R178.64], P4 ;  /* 0x1e400000b2027fae */ /* 0x0003e8000a1a1014 */
[----:B------:R1:W-:Y:S01]  /*255c0*/  LDGSTS.E [R2+0x1e600], desc[UR20][R174.64], P4 ;  /* 0x1e600000ae027fae */ /* 0x0003e2000a1a1014 */
[----:B------:R-:W-:-:S03]  /*255d0*/  ISETP.NE.U32.AND P4, PT, R4, RZ, PT ;  /* 0x000000ff0400720c */ /* 0x000fc60003f85070 */
[----:B------:R1:W-:Y:S04]  /*255e0*/  LDGSTS.E [R2+0x1e800], desc[UR20][R170.64], P3 ;  /* 0x1e800000aa027fae */ /* 0x0003e800099a1014 */
[----:B------:R1:W-:Y:S04]  /*255f0*/  LDGSTS.E [R2+0x1ea00], desc[UR20][R166.64], P3 ;  /* 0x1ea00000a6027fae */ /* 0x0003e800099a1014 */
[----:B------:R1:W-:Y:S04]  /*25600*/  LDGSTS.E [R2+0x1ec00], desc[UR20][R162.64], P3 ;  /* 0x1ec00000a2027fae */ /* 0x0003e800099a1014 */
[----:B------:R1:W-:Y:S04]  /*25610*/  LDGSTS.E [R2+0x1ee00], desc[UR20][R158.64], P3 ;  /* 0x1ee000009e027fae */ /* 0x0003e800099a1014 */
[----:B------:R1:W-:Y:S04]  /*25620*/  LDGSTS.E [R2+0x1f000], desc[UR20][R154.64], P5 ;  /* 0x1f0000009a027fae */ /* 0x0003e8000a9a1014 */
[----:B------:R1:W-:Y:S04]  /*25630*/  LDGSTS.E [R2+0x1f200], desc[UR20][R150.64], P5 ;  /* 0x1f20000096027fae */ /* 0x0003e8000a9a1014 */
[----:B------:R1:W-:Y:S04]  /*25640*/  LDGSTS.E [R2+0x1f400], desc[UR20][R146.64], P5 ;  /* 0x1f40000092027fae */ /* 0x0003e8000a9a1014 */
[----:B------:R1:W-:Y:S04]  /*25650*/  LDGSTS.E [R2+0x1f600], desc[UR20][R142.64], P5 ;  /* 0x1f6000008e027fae */ /* 0x0003e8000a9a1014 */
[----:B------:R1:W-:Y:S04]  /*25660*/  LDGSTS.E [R2+0x1f800], desc[UR20][R138.64], !P0 ;  /* 0x1f8000008a027fae */ /* 0x0003e8000c1a1014 */
[----:B------:R1:W-:Y:S04]  /*25670*/  LDGSTS.E [R2+0x1fa00], desc[UR20][R134.64], !P0 ;  /* 0x1fa0000086027fae */ /* 0x0003e8000c1a1014 */
[----:B------:R1:W-:Y:S04]  /*25680*/  LDGSTS.E [R2+0x1fc00], desc[UR20][R130.64], !P0 ;  /* 0x1fc0000082027fae */ /* 0x0003e8000c1a1014 */
[----:B------:R1:W-:Y:S04]  /*25690*/  LDGSTS.E [R2+0x1fe00], desc[UR20][R126.64], !P0 ;  /* 0x1fe000007e027fae */ /* 0x0003e8000c1a1014 */
[----:B------:R-:W0:Y:S04]  /*256a0*/  LDGDEPBAR ;  /* 0x00000000000079af */ /* 0x000e280000000000 */
[----:B------:R1:W-:Y:S04]  /*256b0*/  LDGSTS.E [R83+-0x4c000], desc[UR20][R122.64], P4 ;  /* 0xb40000007a537fae */ /* 0x0003e8000a1a1014 */
[----:B------:R1:W-:Y:S04]  /*256c0*/  LDGSTS.E [R83+-0x4bc00], desc[UR20][R106.64], P4 ;  /* 0xb44000006a537fae */ /* 0x0003e8000a1a1014 */
[----:B------:R1:W-:Y:S04]  /*256d0*/  LDGSTS.E [R83+-0x4b800], desc[UR20][R90.64], P4 ;  /* 0xb48000005a537fae */ /* 0x0003e8000a1a1014 */
[----:B-----5:R1:W-:Y:S04]  /*256e0*/  LDGSTS.E [R83+-0x4b400], desc[UR20][R62.64], P4 ;  /* 0xb4c000003e537fae */ /* 0x0203e8000a1a1014 */
[----:B---3--:R3:W-:Y:S04]  /*256f0*/  LDGSTS.E [R83+-0x4b000], desc[UR20][R54.64], P4 ;  /* 0xb500000036537fae */ /* 0x0087e8000a1a1014 */
[----:B------:R3:W-:Y:S04]  /*25700*/  LDGSTS.E [R83+-0x4ac00], desc[UR20][R46.64], P4 ;  /* 0xb54000002e537fae */ /* 0x0007e8000a1a1014 */
[----:B------:R3:W-:Y:S04]  /*25710*/  LDGSTS.E [R83+-0x4a800], desc[UR20][R38.64], P4 ;  /* 0xb580000026537fae */ /* 0x0007e8000a1a1014 */
[----:B------:R3:W-:Y:S04]  /*25720*/  LDGSTS.E [R83+-0x4a400], desc[UR20][R30.64], P4 ;  /* 0xb5c000001e537fae */ /* 0x0007e8000a1a1014 */
[----:B------:R3:W-:Y:S04]  /*25730*/  LDGSTS.E [R82+-0x4bf00], desc[UR20][R118.64], P4 ;  /* 0xb410000076527fae */ /* 0x0007e8000a1a1014 */
[----:B------:R3:W-:Y:S04]  /*25740*/  LDGSTS.E [R82+-0x4bb00], desc[UR20][R102.64], P4 ;  /* 0xb450000066527fae */ /* 0x0007e8000a1a1014 */
[----:B------:R3:W-:Y:S04]  /*25750*/  LDGSTS.E [R82+-0x4b700], desc[UR20][R86.64], P4 ;  /* 0xb490000056527fae */ /* 0x0007e8000a1a1014 */
[----:B------:R3:W-:Y:S01]  /*25760*/  LDGSTS.E [R82+-0x4b300], desc[UR20][R60.64], P4 ;  /* 0xb4d000003c527fae */ /* 0x0007e2000a1a1014 */
[----:B-1----:R-:W-:-:S03]  /*25770*/  VIADD R5, R5, 0x3f ;  /* 0x0000003f05057836 */ /* 0x002fc60000000000 */
[----:B------:R3:W-:Y:S04]  /*25780*/  LDGSTS.E [R82+-0x4af00], desc[UR20][R52.64], P4 ;  /* 0xb510000034527fae */ /* 0x0007e8000a1a1014 */
[----:B------:R3:W-:Y:S04]  /*25790*/  LDGSTS.E [R82+-0x4ab00], desc[UR20][R44.64], P4 ;  /* 0xb55000002c527fae */ /* 0x0007e8000a1a1014 */
[----:B------:R3:W-:Y:S04]  /*257a0*/  LDGSTS.E [R82+-0x4a700], desc[UR20][R36.64], P4 ;  /* 0xb590000024527fae */ /* 0x0007e8000a1a1014 */
[----:B--2---:R3:W-:Y:S04]  /*257b0*/  LDGSTS.E [R82+-0x4a300], desc[UR20][R28.64], P4 ;  /* 0xb5d000001c527fae */ /* 0x0047e8000a1a1014 */
[----:B------:R3:W-:Y:S01]  /*257c0*/  LDGSTS.E [R81+-0x4be00], desc[UR20][R114.64], P4 ;  /* 0xb420000072517fae */ /* 0x0007e2000a1a1014 */
[----:B------:R-:W-:-:S03]  /*257d0*/  ISETP.GE.AND P3, PT, R5, 0x80, PT ;  /* 0x000000800500780c */ /* 0x000fc60003f66270 */
[----:B------:R3:W-:Y:S04]  /*257e0*/  LDGSTS.E [R81+-0x4ba00], desc[UR20][R98.64], P4 ;  /* 0xb460000062517fae */ /* 0x0007e8000a1a1014 */
        /* <DEDUP_REMOVED lines=10> */
[----:B------:R3:W-:Y:S01]  /*25890*/  LDGSTS.E [R80+-0x4ad00], desc[UR20][R48.64], P4 ;  /* 0xb530000030507fae */ /* 0x0007e2000a1a1014 */
[----:B------:R-:W-:-:S03]  /*258a0*/  UMOV UR4, URZ ;  /* 0x000000ff00047c82 */ /* 0x000fc60008000000 */
[----:B------:R3:W-:Y:S04]  /*258b0*/  LDGSTS.E [R80+-0x4a900], desc[UR20][R40.64], P4 ;  /* 0xb570000028507fae */ /* 0x0007e8000a1a1014 */
[----:B------:R3:W-:Y:S01]  /*258c0*/  LDGSTS.E [R80+-0x4a500], desc[UR20][R32.64], P4 ;  /* 0xb5b0000020507fae */ /* 0x0007e2000a1a1014 */
[----:B------:R-:W-:-:S03]  /*258d0*/  ISETP.GE.AND P0, PT, R5, 0x40, PT ;  /* 0x000000400500780c */ /* 0x000fc60003f06270 */
[----:B----4-:R3:W-:Y:S04]  /*258e0*/  LDGSTS.E [R80+-0x4a100], desc[UR20][R24.64], P4 ;  /* 0xb5f0000018507fae */ /* 0x0107e8000a1a1014 */
[----:B------:R-:W0:Y:S01]  /*258f0*/  LDGDEPBAR ;  /* 0x00000000000079af */ /* 0x000e220000000000 */
[----:B------:R-:W-:Y:S05]  /*25900*/  @!P3 BRA `(.L_x_9) ;  /* 0x00000114008cb947 */ /* 0x000fea0003800000 */
[----:B------:R-:W-:Y:S01]  /*25910*/  STL [R1+0xa2c], R68 ;  /* 0x000a2c4401007387 */ /* 0x000fe20000100800 */
[----:B------:R-:W-:-:S03]  /*25920*/  SHF.R.S32.HI R2, RZ, 0x1f, R5 ;  /* 0x0000001fff027819 */ /* 0x000fc60000011405 */
[----:B------:R-:W-:Y:S01]  /*25930*/  STL [R1+0xa24], R69 ;  /* 0x000a244501007387 */ /* 0x000fe20000100800 */
[----:B------:R-:W-:-:S03]  /*25940*/  LEA.HI R2, R2, R5, RZ, 0x6 ;  /* 0x0000000502027211 */ /* 0x000fc600078f30ff */
[----:B------:R-:W-:Y:S04]  /*25950*/  STL [R1+0xa28], R70 ;  /* 0x000a284601007387 */ /* 0x000fe80000100800 */
[----:B------:R-:W-:Y:S04]  /*25960*/  STL [R1+0xa1c], R71 ;  /* 0x000a1c4701007387 */ /* 0x000fe80000100800 */
[----:B------:R-:W-:Y:S04]  /*25970*/  STL [R1+0xa20], R72 ;  /* 0x000a204801007387 */ /* 0x000fe80000100800 */
[----:B------:R1:W-:Y:S04]  /*25980*/  STL [R1+0xa14], R73 ;  /* 0x000a144901007387 */ /* 0x0003e80000100800 */
[----:B------:R-:W-:Y:S04]  /*25990*/  STL [R1+0xa18], R74 ;  /* 0x000a184a01007387 */ /* 0x000fe80000100800 */
[----:B------:R-:W-:Y:S04]  /*259a0*/  STL [R1+0xa0c], R75 ;  /* 0x000a0c4b01007387 */ /* 0x000fe80000100800 */
[----:B------:R-:W-:Y:S04]  /*259b0*/  STL [R1+0xa10], R76 ;  /* 0x000a104c01007387 */ /* 0x000fe80000100800 */
[----:B------:R-:W-:Y:S04]  /*259c0*/  STL [R1+0xa04], R77 ;  /* 0x000a044d01007387 */ /* 0x000fe80000100800 */
[----:B------:R-:W-:Y:S04]  /*259d0*/  STL [R1+0xa08], R92 ;  /* 0x000a085c01007387 */ /* 0x000fe80000100800 */
[----:B------:R2:W-:Y:S04]  /*259e0*/  STL [R1+0x9fc], R93 ;  /* 0x0009fc5d01007387 */ /* 0x0005e80000100800 */
[----:B------:R-:W-:Y:S04]  /*259f0*/  STL [R1+0xa00], R96 ;  /* 0x000a006001007387 */ /* 0x000fe80000100800 */
[----:B------:R4:W-:Y:S04]  /*25a00*/  STL [R1+0x9f4], R97 ;  /* 0x0009f46101007387 */ /* 0x0009e80000100800 */
        /* <DEDUP_REMOVED lines=62> */
[----:B-1-3--:R-:W3:Y:S04]  /*25df0*/  LDL.LU.64 R72, [R1] ;  /* 0x0000000001487983 */ /* 0x00aee80000300a00 */
[----:B------:R-:W-:Y:S04]  /*25e00*/  STL [R1+0x1d8], R212 ;  /* 0x0001d8d401007387 */ /* 0x000fe80000100800 */
[----:B------:R-:W-:Y:S04]  /*25e10*/  STL [R1+0x1d4], R213 ;  /* 0x0001d4d501007387 */ /* 0x000fe80000100800 */
[----:B------:R-:W5:Y:S04]  /*25e20*/  LDL.LU.64 R70, [R1+0x10] ;  /* 0x0000100001467983 */ /* 0x000f680000300a00 */
[----:B------:R-:W-:Y:S04]  /*25e30*/  STL [R1+0x1e0], R216 ;  /* 0x0001e0d801007387 */ /* 0x000fe80000100800 */
[----:B------:R-:W-:Y:S04]  /*25e40*/  STL [R1+0x1dc], R217 ;  /* 0x0001dcd901007387 */ /* 0x000fe80000100800 */
[----:B--2---:R-:W2:Y:S04]  /*25e50*/  LDL.LU.64 R92, [R1+0x20] ;  /* 0x00002000015c7983 */ /* 0x004ea80000300a00 */
[----:B------:R-:W-:Y:S04]  /*25e60*/  STL [R1+0x1e8], R220 ;  /* 0x0001e8dc01007387 */ /* 0x000fe80000100800 */
[----:B------:R-:W-:Y:S04]  /*25e70*/  STL [R1+0x1e4], R221 ;  /* 0x0001e4dd01007387 */ /* 0x000fe80000100800 */
[----:B------:R-:W2:Y:S04]  /*25e80*/  LDL.LU.64 R76, [R1+0x30] ;  /* 0x00003000014c7983 */ /* 0x000ea80000300a00 */
        /* <DEDUP_REMOVED lines=20> */
[----:B----4-:R-:W4:Y:S04]  /*25fd0*/  LDL.LU.64 R96, [R1+0xa0] ;  /* 0x0000a00001607983 */ /* 0x010f280000300a00 */
[----:B---3--:R1:W-:Y:S01]  /*25fe0*/  STL [R1+0x228], R72 ;  /* 0x0002284801007387 */ /* 0x0083e20000100800 */
[----:B-----5:R-:W-:-:S03]  /*25ff0*/  IMAD.MOV.U32 R78, RZ, RZ, R73 ;  /* 0x000000ffff4e7224 */ /* 0x020fc600078e0049 */
[----:B-1----:R-:W3:Y:S04]  /*26000*/  LDL.LU.64 R72, [R1+0xb0] ;  /* 0x0000b00001487983 */ /* 0x002ee80000300a00 */
[----:B------:R1:W-:Y:S04]  /*26010*/  STL [R1+0x224], R78 ;  /* 0x0002244e01007387 */ /* 0x0003e80000100800 */
[----:B------:R5:W-:Y:S01]  /*26020*/  STL [R1+0x230], R70 ;  /* 0x0002304601007387 */ /* 0x000be20000100800 */
[----:B-1----:R-:W-:-:S03]  /*26030*/  MOV R78, R71 ;  /* 0x00000047004e7202 */ /* 0x002fc60000000f00 */
[----:B-----5:R-:W5:Y:S04]  /*26040*/  LDL.LU.64 R70, [R1+0xc0] ;  /* 0x0000c00001467983 */ /* 0x020f680000300a00 */
[----:B------:R1:W-:Y:S04]  /*26050*/  STL [R1+0x22c], R78 ;  /* 0x00022c4e01007387 */ /* 0x0003e80000100800 */
[----:B--2---:R2:W-:Y:S01]  /*26060*/  STL [R1+0x238], R92 ;  /* 0x0002385c01007387 */ /* 0x0045e20000100800 */
[----:B-1----:R-:W-:-:S03]  /*26070*/  IMAD.MOV.U32 R78, RZ, RZ, R93 ;  /* 0x000000ffff4e7224 */ /* 0x002fc600078e005d */
[----:B--2---:R-:W2:Y:S04]  /*26080*/  LDL.LU.64 R92, [R1+0xd0] ;  /* 0x0000d000015c7983 */ /* 0x004ea80000300a00 */
[----:B------:R1:W-:Y:S04]  /*26090*/  STL [R1+0x234], R78 ;  /* 0x0002344e01007387 */ /* 0x0003e80000100800 */
[----:B------:R1:W-:Y:S02]  /*260a0*/  STL [R1+0x240], R76 ;  /* 0x0002404c01007387 */ /* 0x0003e40000100800 */
[----:B-1----:R-:W-:-:S02]  /*260b0*/  IMAD.MOV.U32 R78, RZ, RZ, R77 ;  /* 0x000000ffff4e7224 */ /* 0x002fc400078e004d */
[----:B------:R-:W2:Y:S04]  /*260c0*/  LDL.LU.64 R76, [R1+0xe0] ;  /* 0x0000e000014c7983 */ /* 0x000ea80000300a00 */
[----:B------:R1:W-:Y:S04]  /*260d0*/  STL [R1+0x23c], R78 ;  /* 0x00023c4e01007387 */ /* 0x0003e80000100800 */
[----:B------:R1:W-:Y:S02]  /*260e0*/  STL [R1+0x248], R68 ;  /* 0x0002484401007387 */ /* 0x0003e40000100800 */
[----:B-1----:R-:W-:-:S02]  /*260f0*/  MOV R78, R69 ;  /* 0x00000045004e7202 */ /* 0x002fc40000000f00 */
[----:B------:R-:W2:Y:S04]  /*26100*/  LDL.LU.64 R68, [R1+0xf0] ;  /* 0x0000f00001447983 */ /* 0x000ea80000300a00 */
[----:B------:R1:W-:Y:S04]  /*26110*/  STL [R1+0x244], R78 ;  /* 0x0002444e01007387 */ /* 0x0003e80000100800 */
[----:B------:R1:W-:Y:S02]  /*26120*/  STL [R1+0x250], R80 ;  /* 0x0002505001007387 */ /* 0x0003e40000100800 */
[----:B-1----:R-:W-:-:S02]  /*26130*/  IMAD.MOV.U32 R78, RZ, RZ, R81 ;  /* 0x000000ffff4e7224 */ /* 0x002fc400078e0051 */
[----:B------:R-:W2:Y:S04]  /*26140*/  LDL.LU.64 R80, [R1+0x100] ;  /* 0x0001000001507983 */ /* 0x000ea80000300a00 */
[----:B------:R1:W-:Y:S04]  /*26150*/  STL [R1+0x24c], R78 ;  /* 0x00024c4e01007387 */ /* 0x0003e80000100800 */
[----:B------:R4:W-:Y:S01]  /*26160*/  STL [R1+0x258], R82 ;  /* 0x0002585201007387 */ /* 0x0009e20000100800 */
[----:B-1----:R-:W-:-:S03]  /*26170*/  IMAD.MOV.U32 R78, RZ, RZ, R83 ;  /* 0x000000ffff4e7224 */ /* 0x002fc600078e0053 */
[----:B----4-:R-:W4:Y:S04]  /*26180*/  LDL.LU.64 R82, [R1+0x110] ;  /* 0x0001100001527983 */ /* 0x010f280000300a00 */
[----:B------:R1:W-:Y:S04]  /*26190*/  STL [R1+0x254], R78 ;  /* 0x0002544e01007387 */ /* 0x0003e80000100800 */
[----:B------:R1:W-:Y:S02]  /*261a0*/  STL [R1+0x260], R4 ;  /* 0x0002600401007387 */ /* 0x0003e40000100800 */
[----:B-1----:R-:W-:-:S02]  /*261b0*/  MOV R78, R5 ;  /* 0x00000005004e7202 */ /* 0x002fc40000000f00 */
[----:B------:R-:W4:Y:S04]  /*261c0*/  LDL.LU.64 R4, [R1+0x120] ;  /* 0x0001200001047983 */ /* 0x000f280000300a00 */
[----:B------:R1:W-:Y:S04]  /*261d0*/  STL [R1+0x25c], R78 ;  /* 0x00025c4e01007387 */ /* 0x0003e80000100800 */
[----:B------:R1:W-:Y:S02]  /*261e0*/  STL [R1+0x268], R74 ;  /* 0x0002684a01007387 */ /* 0x0003e40000100800 */
[----:B-1----:R-:W-:-:S02]  /*261f0*/  IMAD.MOV.U32 R78, RZ, RZ, R75 ;  /* 0x000000ffff4e7224 */ /* 0x002fc400078e004b */
[----:B------:R-:W4:Y:S04]  /*26200*/  LDL.LU.64 R74, [R1+0x2c0] ;  /* 0x0002c000014a7983 */ /* 0x000f280000300a00 */
[----:B------:R1:W-:Y:S04]  /*26210*/  STL [R1+0x264], R78 ;  /* 0x0002644e01007387 */ /* 0x0003e80000100800 */
[----:B------:R1:W-:Y:S02]  /*26220*/  STL [R1+0x270], R6 ;  /* 0x0002700601007387 */ /* 0x0003e40000100800 */
[----:B-1----:R-:W-:-:S02]  /*26230*/  IMAD.MOV.U32 R78, RZ, RZ, R7 ;  /* 0x000000ffff4e7224 */ /* 0x002fc400078e0007 */
[----:B------:R-:W4:Y:S04]  /*26240*/  LDL.LU.64 R6, [R1+0x2c8] ;  /* 0x0002c80001067983 */ /* 0x000f280000300a00 */
[----:B------:R1:W-:Y:S04]  /*26250*/  STL [R1+0x26c], R78 ;  /* 0x00026c4e01007387 */ /* 0x0003e80000100800 */
[----:B------:R1:W-:Y:S02]  /*26260*/  STL [R1+0x278], R96 ;  /* 0x0002786001007387 */ /* 0x0003e40000100800 */
[----:B-1----:R-:W-:-:S02]  /*26270*/  MOV R78, R97 ;  /* 0x00000061004e7202 */ /* 0x002fc40000000f00 */
[----:B------:R-:W4:Y:S04]  /*26280*/  LDL.LU.64 R96, [R1+0x2d0] ;  /* 0x0002d00001607983 */ /* 0x000f280000300a00 */
[----:B------:R1:W-:Y:S04]  /*26290*/  STL [R1+0x274], R78 ;  /* 0x0002744e01007387 */ /* 0x0003e80000100800 */
[----:B---3--:R3:W-:Y:S01]  /*262a0*/  STL [R1+0x280], R72 ;  /* 0x0002804801007387 */ /* 0x0087e20000100800 */
[----:B-1----:R-:W-:-:S03]  /*262b0*/  IMAD.MOV.U32 R78, RZ, RZ, R73 ;  /* 0x000000ffff4e7224 */ /* 0x002fc600078e0049 */
[----:B---3--:R-:W3:Y:S04]  /*262c0*/  LDL.LU.64 R72, [R1+0x2d8] ;  /* 0x0002d80001487983 */ /* 0x008ee80000300a00 */
[----:B------:R1:W-:Y:S04]  /*262d0*/  STL [R1+0x27c], R78 ;  /* 0x00027c4e01007387 */ /* 0x0003e80000100800 */
[----:B-----5:R5:W-:Y:S01]  /*262e0*/  STL [R1+0x288], R70 ;  /* 0x0002884601007387 */ /* 0x020be20000100800 */
[----:B-1----:R-:W-:-:S03]  /*262f0*/  IMAD.MOV.U32 R78, RZ, RZ, R71 ;  /* 0x000000ffff4e7224 */ /* 0x002fc600078e0047 */
[----:B-----5:R-:W5:Y:S04]  /*26300*/  LDL.LU.64 R70, [R1+0x2e0] ;  /* 0x0002e00001467983 */ /* 0x020f680000300a00 */
[----:B------:R1:W-:Y:S04]  /*26310*/  STL [R1+0x284], R78 ;  /* 0x0002844e01007387 */ /* 0x0003e80000100800 */
[----:B--2---:R2:W-:Y:S01]  /*26320*/  STL [R1+0x290], R92 ;  /* 0x0002905c01007387 */ /* 0x0045e20000100800 */
[----:B-1----:R-:W-:-:S03]  /*26330*/  MOV R78, R93 ;  /* 0x0000005d004e7202 */ /* 0x002fc60000000f00 */
[----:B--2---:R-:W2:Y:S04]  /*26340*/  LDL.LU.64 R92, [R1+0x2e8] ;  /* 0x0002e800015c7983 */ /* 0x004ea80000300a00 */
[----:B------:R1:W-:Y:S04]  /*26350*/  STL [R1+0x28c], R78 ;  /* 0x00028c4e01007387 */ /* 0x0003e80000100800 */
[----:B------:R1:W-:Y:S02]  /*26360*/  STL [R1+0x298], R76 ;  /* 0x0002984c01007387 */ /* 0x0003e40000100800 */
[----:B-1----:R-:W-:-:S02]  /*26370*/  IMAD.MOV.U32 R78, RZ, RZ, R77 ;  /* 0x000000ffff4e7224 */ /* 0x002fc400078e004d */
[----:B------:R-:W2:Y:S04]  /*26380*/  LDL.LU.64 R76, [R1+0x2f0] ;  /* 0x0002f000014c7983 */ /* 0x000ea80000300a00 */
        /* <DEDUP_REMOVED lines=9> */
[----:B----4-:R4:W-:Y:S01]  /*26420*/  STL [R1+0x2b0], R82 ;  /* 0x0002b05201007387 */ /* 0x0109e20000100800 */
[----:B-1----:R-:W-:-:S03]  /*26430*/  IMAD.MOV.U32 R78, RZ, RZ, R83 ;  /* 0x000000ffff4e7224 */ /* 0x002fc600078e0053 */
[----:B----4-:R-:W4:Y:S04]  /*26440*/  LDL.LU.64 R82, [R1+0x308] ;  /* 0x0003080001527983 */ /* 0x010f280000300a00 */
        /* <DEDUP_REMOVED lines=17> */
[----:B---3--:R3:W-:Y:S01]  /*26560*/  STL [R1+0x2d8], R72 ;  /* 0x0002d84801007387 */ /* 0x0087e20000100800 */
[----:B-1----:R-:W-:-:S03]  /*26570*/  MOV R78, R73 ;  /* 0x00000049004e7202 */ /* 0x002fc60000000f00 */
[----:B---3--:R-:W3:Y:S04]  /*26580*/  LDL.LU.64 R72, [R1+0x330] ;  /* 0x0003300001487983 */ /* 0x008ee80000300a00 */
[----:B------:R1:W-:Y:S04]  /*26590*/  STL [R1+0x2d4], R78 ;  /* 0x0002d44e01007387 */ /* 0x0003e80000100800 */
[----:B-----5:R5:W-:Y:S01]  /*265a0*/  STL [R1+0x2e0], R70 ;  /* 0x0002e04601007387 */ /* 0x020be20000100800 */
[----:B-1----:R-:W-:-:S03]  /*265b0*/  IMAD.MOV.U32 R78, RZ, RZ, R71 ;  /* 0x000000ffff4e7224 */ /* 0x002fc600078e0047 */
[----:B-----5:R-:W5:Y:S04]  /*265c0*/  LDL.LU.64 R70, [R1+0x338] ;  /* 0x0003380001467983 */ /* 0x020f680000300a00 */
[----:B------:R1:W-:Y:S04]  /*265d0*/  STL [R1+0x2dc], R78 ;  /* 0x0002dc4e01007387 */ /* 0x0003e80000100800 */
[----:B--2---:R2:W-:Y:S01]  /*265e0*/  STL [R1+0x2e8], R92 ;  /* 0x0002e85c01007387 */ /* 0x0045e20000100800 */
[----:B-1----:R-:W-:-:S03]  /*265f0*/  IMAD.MOV.U32 R78, RZ, RZ, R93 ;  /* 0x000000ffff4e7224 */ /* 0x002fc600078e005d */
[----:B--2---:R-:W2:Y:S04]  /*26600*/  LDL.LU.64 R92, [R1+0x340] ;  /* 0x00034000015c7983 */ /* 0x004ea80000300a00 */
        /* <DEDUP_REMOVED lines=13> */
[----:B----4-:R4:W-:Y:S01]  /*266e0*/  STL [R1+0x308], R82 ;  /* 0x0003085201007387 */ /* 0x0109e20000100800 */
[----:B-1----:R-:W-:-:S03]  /*266f0*/  MOV R78, R83 ;  /* 0x00000053004e7202 */ /* 0x002fc60000000f00 */
[----:B----4-:R-:W4:Y:S04]  /*26700*/  LDL.LU.64 R82, [R1+0x360] ;  /* 0x0003600001527983 */ /* 0x010f280000300a00 */
        /* <DEDUP_REMOVED lines=17> */
[----:B---3--:R3:W-:Y:S01]  /*26820*/  STL [R1+0x330], R72 ;  /* 0x0003304801007387 */ /* 0x0087e20000100800 */
[----:B-1----:R-:W-:-:S03]  /*26830*/  IMAD.MOV.U32 R78, RZ, RZ, R73 ;  /* 0x000000ffff4e7224 */ /* 0x002fc600078e0049 */
[----:B---3--:R-:W3:Y:S04]  /*26840*/  LDL.LU.64 R72, [R1+0x388] ;  /* 0x0003880001487983 */ /* 0x008ee80000300a00 */
[----:B------:R1:W-:Y:S04]  /*26850*/  STL [R1+0x32c], R78 ;  /* 0x00032c4e01007387 */ /* 0x0003e80000100800 */
[----:B-----5:R5:W-:Y:S01]  /*26860*/  STL [R1+0x338], R70 ;  /* 0x0003384601007387 */ /* 0x020be20000100800 */
        /* <DEDUP_REMOVED lines=19> */
[----:B----4-:R4:W-:Y:S01]  /*269a0*/  STL [R1+0x360], R82 ;  /* 0x0003605201007387 */ /* 0x0109e20000100800 */
        /* <DEDUP_REMOVED lines=250> */
[----:B------:R-:W-:Y:S04]  /*27950*/  STL [R1+0x54c], R78 ;  /* 0x00054c4e01007387 */ /* 0x000fe80000100800 */
[----:B------:R1:W-:Y:S04]  /*27960*/  STL [R1+0x558], R76 ;  /* 0x0005584c01007387 */ /* 0x0003e80000100800 */
[----:B------:R-:W2:Y:S01]  /*27970*/  LDL.LU.64 R100, [R1+0x728] ;  /* 0x0007280001647983 */ /* 0x000ea20000300a00 */
[----:B-1----:R-:W-:-:S05]  /*27980*/  IMAD.MOV.U32 R76, RZ, RZ, R77 ;  /* 0x000000ffff4c7224 */ /* 0x002fca00078e004d */
[----:B------:R1:W-:Y:S04]  /*27990*/  STL [R1+0x554], R76 ;  /* 0x0005544c01007387 */ /* 0x0003e80000100800 */
[----:B------:R1:W-:Y:S02]  /*279a0*/  STL [R1+0x560], R68 ;  /* 0x0005604401007387 */ /* 0x0003e40000100800 */
[----:B-1----:R-:W-:Y:S02]  /*279b0*/  MOV R76, R69 ;  /* 0x00000045004c7202 */ /* 0x002fe40000000f00 */
        /* <DEDUP_REMOVED lines=14> */
[----:B------:R1:W-:Y:S04]  /*27aa0*/  STL [R1+0x580], R74 ;  /* 0x0005804a01007387 */ /* 0x0003e80000100800 */
[----:B-1----:R-:W4:Y:S01]  /*27ab0*/  LDL.LU.64 R76, [R1+0x6e8] ;  /* 0x0006e800014c7983 */ /* 0x002f220000300a00 */
[----:B------:R-:W-:-:S05]  /*27ac0*/  IMAD.MOV.U32 R74, RZ, RZ, R75 ;  /* 0x000000ffff4a7224 */ /* 0x000fca00078e004b */
[----:B------:R1:W-:Y:S04]  /*27ad0*/  STL [R1+0x57c], R74 ;  /* 0x00057c4a01007387 */ /* 0x0003e80000100800 */
[----:B------:R1:W-:Y:S02]  /*27ae0*/  STL [R1+0x588], R6 ;  /* 0x0005880601007387 */ /* 0x0003e40000100800 */
[----:B-1----:R-:W-:Y:S02]  /*27af0*/  IMAD.MOV.U32 R74, RZ, RZ, R7 ;  /* 0x000000ffff4a7224 */ /* 0x002fe400078e0007 */
[----:B------:R-:W4:Y:S04]  /*27b00*/  LDL.LU.64 R6, [R1+0x6d8] ;  /* 0x0006d80001067983 */ /* 0x000f280000300a00 */
[----:B------:R1:W-:Y:S04]  /*27b10*/  STL [R1+0x584], R74 ;  /* 0x0005844a01007387 */ /* 0x0003e80000100800 */
[----:B------:R3:W-:Y:S04]  /*27b20*/  STL [R1+0x590], R96 ;  /* 0x0005906001007387 */ /* 0x0007e80000100800 */
[----:B-1----:R-:W4:Y:S01]  /*27b30*/  LDL.LU.64 R74, [R1+0x998] ;  /* 0x00099800014a7983 */ /* 0x002f220000300a00 */
[----:B------:R-:W-:-:S03]  /*27b40*/  MOV R78, R97 ;  /* 0x00000061004e7202 */ /* 0x000fc60000000f00 */
[----:B---3--:R1:W-:Y:S04]  /*27b50*/  STL [R1+0x598], R72 ;  /* 0x0005984801007387 */ /* 0x0083e80000100800 */
[----:B------:R-:W-:Y:S04]  /*27b60*/  STL [R1+0x58c], R78 ;  /* 0x00058c4e01007387 */ /* 0x000fe80000100800 */
[----:B------:R-:W3:Y:S01]  /*27b70*/  LDL.LU.64 R96, [R1+0x6d0] ;  /* 0x0006d00001607983 */ /* 0x000ee20000300a00 */
[----:B-1----:R-:W-:-:S03]  /*27b80*/  IMAD.MOV.U32 R72, RZ, RZ, R73 ;  /* 0x000000ffff487224 */ /* 0x002fc600078e0049 */
[----:B-----5:R1:W-:Y:S04]  /*27b90*/  STL [R1+0x5a0], R70 ;  /* 0x0005a04601007387 */ /* 0x0203e80000100800 */
[----:B------:R5:W-:Y:S01]  /*27ba0*/  STL [R1+0x594], R72 ;  /* 0x0005944801007387 */ /* 0x000be20000100800 */
[----:B-1----:R-:W-:-:S03]  /*27bb0*/  IMAD.MOV.U32 R70, RZ, RZ, R71 ;  /* 0x000000ffff467224 */ /* 0x002fc600078e0047 */
[----:B-----5:R-:W5:Y:S04]  /*27bc0*/  LDL.LU.64 R72, [R1+0x6c0] ;  /* 0x0006c00001487983 */ /* 0x020f680000300a00 */
[----:B--2---:R-:W-:Y:S01]  /*27bd0*/  STL [R1+0x5a8], R92 ;  /* 0x0005a85c01007387 */ /* 0x004fe20000100800 */
[----:B------:R-:W-:-:S03]  /*27be0*/  MOV R78, R93 ;  /* 0x0000005d004e7202 */ /* 0x000fc60000000f00 */
[----:B------:R1:W-:Y:S04]  /*27bf0*/  STL [R1+0x59c], R70 ;  /* 0x00059c4601007387 */ /* 0x0003e80000100800 */
[----:B-1----:R-:W2:Y:S04]  /*27c00*/  LDL.LU.64 R70, [R1+0x6b0] ;  /* 0x0006b00001467983 */ /* 0x002ea80000300a00 */
[----:B------:R-:W-:Y:S04]  /*27c10*/  STL [R1+0x5b0], R100 ;  /* 0x0005b06401007387 */ /* 0x000fe80000100800 */
[----:B------:R1:W-:Y:S04]  /*27c20*/  STL [R1+0x5a4], R78 ;  /* 0x0005a44e01007387 */ /* 0x0003e80000100800 */
[----:B------:R-:W2:Y:S01]  /*27c30*/  LDL.64 R92, [R1+0xa48] ;  /* 0x000a4800015c7983 */ /* 0x000ea20000100a00 */
[----:B-1----:R-:W-:-:S03]  /*27c40*/  IMAD.MOV.U32 R78, RZ, RZ, R101 ;  /* 0x000000ffff4e7224 */ /* 0x002fc600078e0065 */
[----:B------:R-:W-:Y:S04]  /*27c50*/  STL [R1+0x5b8], R68 ;  /* 0x0005b84401007387 */ /* 0x000fe80000100800 */
[----:B------:R1:W-:Y:S02]  /*27c60*/  STL [R1+0x5ac], R78 ;  /* 0x0005ac4e01007387 */ /* 0x0003e40000100800 */
[----:B-1----:R-:W-:Y:S02]  /*27c70*/  IMAD.MOV.U32 R78, RZ, RZ, R69 ;  /* 0x000000ffff4e7224 */ /* 0x002fe400078e0045 */
        /* <DEDUP_REMOVED lines=17> */
[----:B------:R-:W-:Y:S04]  /*27d90*/  STL [R1+0x5d4], R78 ;  /* 0x0005d44e01007387 */ /* 0x000fe80000100800 */
[----:B------:R1:W-:Y:S02]  /*27da0*/  STL [R1+0x5e0], R6 ;  /* 0x0005e00601007387 */ /* 0x0003e40000100800 */
[----:B-1----:R-:W-:-:S02]  /*27db0*/  IMAD.MOV.U32 R6, RZ, RZ, R7 ;  /* 0x000000ffff067224 */ /* 0x002fc400078e0007 */
[----:B------:R-:W-:Y:S04]  /*27dc0*/  STL [R1+0x5e8], R74 ;  /* 0x0005e84a01007387 */ /* 0x000fe80000100800 */
[----:B------:R1:W-:Y:S04]  /*27dd0*/  STL [R1+0x5dc], R6 ;  /* 0x0005dc0601007387 */ /* 0x0003e80000100800 */
[----:B-1----:R-:W4:Y:S01]  /*27de0*/  LDL.LU.64 R6, [R1+0x668] ;  /* 0x0006680001067983 */ /* 0x002f220000300a00 */
[----:B------:R-:W-:-:S03]  /*27df0*/  IMAD.MOV.U32 R74, RZ, RZ, R75 ;  /* 0x000000ffff4a7224 */ /* 0x000fc600078e004b */
[----:B---3--:R-:W-:Y:S01]  /*27e00*/  STL [R1+0x5f0], R96 ;  /* 0x0005f06001007387 */ /* 0x008fe20000100800 */
[----:B------:R-:W-:-:S03]  /*27e10*/  MOV R78, R97 ;  /* 0x00000061004e7202 */ /* 0x000fc60000000f00 */
[----:B------:R1:W-:Y:S04]  /*27e20*/  STL [R1+0x5e4], R74 ;  /* 0x0005e44a01007387 */ /* 0x0003e80000100800 */
[----:B-1----:R-:W3:Y:S04]  /*27e30*/  LDL.LU.64 R74, [R1+0x658] ;  /* 0x00065800014a7983 */ /* 0x002ee80000300a00 */
[----:B-----5:R1:W-:Y:S04]  /*27e40*/  STL [R1+0x5f8], R72 ;  /* 0x0005f84801007387 */ /* 0x0203e80000100800 */
[----:B------:R5:W-:Y:S01]  /*27e50*/  STL [R1+0x5ec], R78 ;  /* 0x0005ec4e01007387 */ /* 0x000be20000100800 */
[----:B-1----:R-:W-:-:S03]  /*27e60*/  IMAD.MOV.U32 R72, RZ, RZ, R73 ;  /* 0x000000ffff487224 */ /* 0x002fc600078e0049 */
[----:B-----5:R-:W5:Y:S04]  /*27e70*/  LDL.LU.64 R78, [R1+0xa58] ;  /* 0x000a5800014e7983 */ /* 0x020f680000300a00 */
[----:B--2---:R1:W-:Y:S04]  /*27e80*/  STL [R1+0x600], R70 ;  /* 0x0006004601007387 */ /* 0x0043e80000100800 */
[----:B------:R2:W-:Y:S01]  /*27e90*/  STL [R1+0x5f4], R72 ;  /* 0x0005f44801007387 */ /* 0x0005e20000100800 */
[----:B-1----:R-:W-:-:S03]  /*27ea0*/  IMAD.MOV.U32 R70, RZ, RZ, R71 ;  /* 0x000000ffff467224 */ /* 0x002fc600078e0047 */
[----:B--2---:R-:W2:Y:S01]  /*27eb0*/  LDL.LU.64 R72, [R1+0x780] ;  /* 0x0007800001487983 */ /* 0x004ea20000300a00 */
[----:B------:R-:W-:-:S03]  /*27ec0*/  MOV R84, R93 ;  /* 0x0000005d00547202 */ /* 0x000fc60000000f00 */
[----:B------:R-:W-:Y:S04]  /*27ed0*/  STL [R1+0x608], R92 ;  /* 0x0006085c01007387 */ /* 0x000fe80000100800 */
[----:B------:R1:W-:Y:S04]  /*27ee0*/  STL [R1+0x5fc], R70 ;  /* 0x0005fc4601007387 */ /* 0x0003e80000100800 */
[----:B-1----:R-:W2:Y:S04]  /*27ef0*/  LDL.LU.64 R70, [R1+0x788] ;  /* 0x0007880001467983 */ /* 0x002ea80000300a00 */
        /* <DEDUP_REMOVED lines=9> */
[----:B------:R-:W-:Y:S04]  /*27f90*/  STL [R1+0x614], R84 ;  /* 0x0006145401007387 */ /* 0x000fe80000100800 */
[----:B----4-:R1:W-:Y:S04]  /*27fa0*/  STL [R1+0x620], R82 ;  /* 0x0006205201007387 */ /* 0x0103e80000100800 */
[----:B------:R-:W4:Y:S01]  /*27fb0*/  LDL.LU.64 R96, [R1+0x7a0] ;  /* 0x0007a00001607983 */ /* 0x000f220000300a00 */
[----:B-1----:R-:W-:-:S03]  /*27fc0*/  MOV R82, R83 ;  /* 0x0000005300527202 */ /* 0x002fc60000000f00 */
[----:B------:R1:W-:Y:S04]  /*27fd0*/  STL [R1+0x628], R4 ;  /* 0x0006280401007387 */ /* 0x0003e80000100800 */
[----:B------:R1:W-:Y:S02]  /*27fe0*/  STL [R1+0x61c], R82 ;  /* 0x00061c5201007387 */ /* 0x0003e40000100800 */
[----:B-1----:R-:W-:Y:S02]  /*27ff0*/  IMAD.MOV.U32 R4, RZ, RZ, R5 ;  /* 0x000000ffff047224 */ /* 0x002fe400078e0005 */
[----:B------:R-:W4:Y:S04]  /*28000*/  LDL.LU.64 R82, [R1+0x7a8] ;  /* 0x0007a80001527983 */ /* 0x000f280000300a00 */
[----:B------:R-:W-:Y:S04]  /*28010*/  STL [R1+0x630], R76 ;  /* 0x0006304c01007387 */ /* 0x000fe80000100800 */
[----:B------:R1:W-:Y:S04]  /*28020*/  STL [R1+0x624], R4 ;  /* 0x0006240401007387 */ /* 0x0003e80000100800 */
[----:B-1----:R-:W4:Y:S01]  /*28030*/  LDL.LU.64 R4, [R1+0xa70] ;  /* 0x000a700001047983 */ /* 0x002f220000300a00 */
[----:B------:R-:W-:-:S03]  /*28040*/  IMAD.MOV.U32 R76, RZ, RZ, R77 ;  /* 0x000000ffff4c7224 */ /* 0x000fc600078e004d */
[----:B------:R-:W4:Y:S04]  /*28050*/  LDL.LU.64 R92, [R1+0x7b0] ;  /* 0x0007b000015c7983 */ /* 0x000f280000300a00 */
[----:B------:R1:W-:Y:S04]  /*28060*/  STL [R1+0x62c], R76 ;  /* 0x00062c4c01007387 */ /* 0x0003e80000100800 */
[----:B------:R1:W-:Y:S02]  /*28070*/  STL [R1+0x638], R6 ;  /* 0x0006380601007387 */ /* 0x0003e40000100800 */
[----:B-1----:R-:W-:-:S02]  /*28080*/  MOV R76, R7 ;  /* 0x00000007004c7202 */ /* 0x002fc40000000f00 */
[----:B------:R-:W4:Y:S04]  /*28090*/  LDL.LU.64 R6, [R1+0x7b8] ;  /* 0x0007b80001067983 */ /* 0x000f280000300a00 */
[----:B------:R1:W-:Y:S04]  /*280a0*/  STL [R1+0x634], R76 ;  /* 0x0006344c01007387 */ /* 0x0003e80000100800 */
[----:B---3--:R3:W-:Y:S04]  /*280b0*/  STL [R1+0x640], R74 ;  /* 0x0006404a01007387 */ /* 0x0087e80000100800 */
[----:B-1----:R-:W4:Y:S01]  /*280c0*/  LDL.LU.64 R76, [R1+0x7c0] ;  /* 0x0007c000014c7983 */ /* 0x002f220000300a00 */
[----:B---3--:R-:W-:-:S05]  /*280d0*/  IMAD.MOV.U32 R74, RZ, RZ, R75 ;  /* 0x000000ffff4a7224 */ /* 0x008fca00078e004b */
[----:B------:R1:W-:Y:S04]  /*280e0*/  STL [R1+0x63c], R74 ;  /* 0x00063c4a01007387 */ /* 0x0003e80000100800 */
[----:B-----5:R3:W-:Y:S04]  /*280f0*/  STL [R1+0x648], R78 ;  /* 0x0006484e01007387 */ /* 0x0207e80000100800 */
[----:B-1----:R-:W5:Y:S01]  /*28100*/  LDL.LU.64 R74, [R1+0x988] ;  /* 0x00098800014a7983 */ /* 0x002f620000300a00 */
[----:B---3--:R-:W-:-:S03]  /*28110*/  IMAD.MOV.U32 R78, RZ, RZ, R79 ;  /* 0x000000ffff4e7224 */ /* 0x008fc600078e004f */
[----:B--2---:R-:W-:Y:S04]  /*28120*/  STL [R1+0x650], R72 ;  /* 0x0006504801007387 */ /* 0x004fe80000100800 */
[----:B------:R1:W-:Y:S02]  /*28130*/  STL [R1+0x644], R78 ;  /* 0x0006444e01007387 */ /* 0x0003e40000100800 */
[----:B-1----:R-:W-:Y:S02]  /*28140*/  MOV R78, R73 ;  /* 0x00000049004e7202 */ /* 0x002fe40000000f00 */
[----:B------:R-:W2:Y:S04]  /*28150*/  LDL.LU.64 R72, [R1+0x7c8] ;  /* 0x0007c80001487983 */ /* 0x000ea80000300a00 */
[----:B------:R1:W-:Y:S04]  /*28160*/  STL [R1+0x64c], R78 ;  /* 0x00064c4e01007387 */ /* 0x0003e80000100800 */
[----:B------:R3:W-:Y:S04]  /*28170*/  STL [R1+0x658], R70 ;  /* 0x0006584601007387 */ /* 0x0007e80000100800 */
[----:B------:R-:W-:Y:S01]  /*28180*/  STL [R1+0x660], R100 ;  /* 0x0006606401007387 */ /* 0x000fe20000100800 */
[----:B-1----:R-:W-:-:S02]  /*28190*/  IMAD.MOV.U32 R78, RZ, RZ, R101 ;  /* 0x000000ffff4e7224 */ /* 0x002fc400078e0065 */
[----:B---3--:R-:W-:-:S05]  /*281a0*/  IMAD.MOV.U32 R70, RZ, RZ, R71 ;  /* 0x000000ffff467224 */ /* 0x008fca00078e0047 */
[----:B------:R1:W-:Y:S04]  /*281b0*/  STL [R1+0x654], R70 ;  /* 0x0006544601007387 */ /* 0x0003e80000100800 */
[----:B-1----:R-:W3:Y:S04]  /*281c0*/  LDL.LU.64 R70, [R1+0x7d0] ;  /* 0x0007d00001467983 */ /* 0x002ee80000300a00 */
[----:B------:R-:W-:Y:S04]  /*281d0*/  STL [R1+0x668], R68 ;  /* 0x0006684401007387 */ /* 0x000fe80000100800 */
[----:B------:R1:W-:Y:S02]  /*281e0*/  STL [R1+0x65c], R78 ;  /* 0x00065c4e01007387 */ /* 0x0003e40000100800 */
[----:B-1----:R-:W-:-:S02]  /*281f0*/  MOV R78, R69 ;  /* 0x00000045004e7202 */ /* 0x002fc40000000f00 */
[----:B------:R-:W3:Y:S04]  /*28200*/  LDL.LU.64 R68, [R1+0x7d8] ;  /* 0x0007d80001447983 */ /* 0x000ee80000300a00 */
[----:B------:R1:W-:Y:S04]  /*28210*/  STL [R1+0x664], R78 ;  /* 0x0006644e01007387 */ /* 0x0003e80000100800 */
[----:B------:R4:W-:Y:S01]  /*28220*/  STL [R1+0x670], R80 ;  /* 0x0006705001007387 */ /* 0x0009e20000100800 */
[----:B-1----:R-:W-:-:S03]  /*28230*/  IMAD.MOV.U32 R78, RZ, RZ, R81 ;  /* 0x000000ffff4e7224 */ /* 0x002fc600078e0051 */
[----:B----4-:R-:W-:Y:S04]  /*28240*/  STL [R1+0x678], R96 ;  /* 0x0006786001007387 */ /* 0x010fe80000100800 */
[----:B------:R1:W-:Y:S04]  /*28250*/  STL [R1+0x66c], R78 ;  /* 0x00066c4e01007387 */ /* 0x0003e80000100800 */
[----:B------:R-:W4:Y:S01]  /*28260*/  LDL.LU.64 R80, [R1+0xa78] ;  /* 0x000a780001507983 */ /* 0x000f220000300a00 */
[----:B-1----:R-:W-:-:S03]  /*28270*/  IMAD.MOV.U32 R78, RZ, RZ, R97 ;  /* 0x000000ffff4e7224 */ /* 0x002fc600078e0061 */
[----:B------:R-:W-:Y:S04]  /*28280*/  STL [R1+0x680], R82 ;  /* 0x0006805201007387 */ /* 0x000fe80000100800 */
[----:B------:R1:W-:Y:S02]  /*28290*/  STL [R1+0x674], R78 ;  /* 0x0006744e01007387 */ /* 0x0003e40000100800 */
[----:B-1----:R-:W-:Y:S02]  /*282a0*/  MOV R78, R83 ;  /* 0x00000053004e7202 */ /* 0x002fe40000000f00 */
[----:B------:R-:W4:Y:S04]  /*282b0*/  LDL.LU.64 R82, [R1+0x7e0] ;  /* 0x0007e00001527983 */ /* 0x000f280000300a00 */
[----:B------:R-:W-:Y:S04]  /*282c0*/  STL [R1+0x67c], R78 ;  /* 0x00067c4e01007387 */ /* 0x000fe80000100800 */
[----:B------:R1:W-:Y:S04]  /*282d0*/  STL [R1+0x688], R4 ;  /* 0x0006880401007387 */ /* 0x0003e80000100800 */
[----:B------:R-:W-:Y:S01]  /*282e0*/  STL [R1+0x690], R92 ;  /* 0x0006905c01007387 */ /* 0x000fe20000100800 */
[----:B-1----:R-:W-:-:S02]  /*282f0*/  IMAD.MOV.U32 R4, RZ, RZ, R5 ;  /* 0x000000ffff047224 */ /* 0x002fc400078e0005 */
[----:B------:R-:W-:-:S03]  /*28300*/  IMAD.MOV.U32 R78, RZ, RZ, R93 ;  /* 0x000000ffff4e7224 */ /* 0x000fc600078e005d */
[----:B------:R1:W-:Y:S04]  /*28310*/  STL [R1+0x684], R4 ;  /* 0x0006840401007387 */ /* 0x0003e80000100800 */
[----:B-1----:R-:W4:Y:S04]  /*28320*/  LDL.LU.64 R4, [R1+0x7e8] ;  /* 0x0007e80001047983 */ /* 0x002f280000300a00 */
[----:B------:R-:W-:Y:S04]  /*28330*/  STL [R1+0x698], R6 ;  /* 0x0006980601007387 */ /* 0x000fe80000100800 */
[----:B------:R1:W-:Y:S02]  /*28340*/  STL [R1+0x68c], R78 ;  /* 0x00068c4e01007387 */ /* 0x0003e40000100800 */
[----:B-1----:R-:W-:-:S02]  /*28350*/  MOV R78, R7 ;  /* 0x00000007004e7202 */ /* 0x002fc40000000f00 */
[----:B------:R-:W4:Y:S04]  /*28360*/  LDL.LU.64 R6, [R1+0x7f0] ;  /* 0x0007f00001067983 */ /* 0x000f280000300a00 */
[----:B------:R-:W-:Y:S04]  /*28370*/  STL [R1+0x694], R78 ;  /* 0x0006944e01007387 */ /* 0x000fe80000100800 */
[----:B------:R1:W-:Y:S02]  /*28380*/  STL [R1+0x6a0], R76 ;  /* 0x0006a04c01007387 */ /* 0x0003e40000100800 */
[----:B-1----:R-:W-:-:S02]  /*28390*/  IMAD.MOV.U32 R76, RZ, RZ, R77 ;  /* 0x000000ffff4c7224 */ /* 0x002fc400078e004d */
[----:B-----5:R1:W-:Y:S04]  /*283a0*/  STL [R1+0x6a8], R74 ;  /* 0x0006a84a01007387 */ /* 0x0203e80000100800 */
[----:B------:R-:W-:Y:S04]  /*283b0*/  STL [R1+0x69c], R76 ;  /* 0x00069c4c01007387 */ /* 0x000fe80000100800 */
[----:B------:R-:W5:Y:S01]  /*283c0*/  LDL.LU.64 R112, [R1+0x978] ;  /* 0x0009780001707983 */ /* 0x000f620000300a00 */
[----:B-1----:R-:W-:-:S03]  /*283d0*/  IMAD.MOV.U32 R74, RZ, RZ, R75 ;  /* 0x000000ffff4a7224 */ /* 0x002fc600078e004b */
[----:B------:R-:W5:Y:S04]  /*283e0*/  LDL.LU.64 R108, [R1+0x7f8] ;  /* 0x0007f800016c7983 */ /* 0x000f680000300a00 */
[----:B------:R-:W-:Y:S04]  /*283f0*/  STL [R1+0x6a4], R74 ;  /* 0x0006a44a01007387 */ /* 0x000fe80000100800 */
[----:B--2---:R1:W-:Y:S04]  /*28400*/  STL [R1+0x6b0], R72 ;  /* 0x0006b04801007387 */ /* 0x0043e80000100800 */
[----:B------:R-:W2:Y:S04]  /*28410*/  LDL.LU.64 R104, [R1+0x800] ;  /* 0x0008000001687983 */ /* 0x000ea80000300a00 */
[----:B------:R-:W2:Y:S01]  /*28420*/  LDL.LU.64 R78, [R1+0x808] ;  /* 0x00080800014e7983 */ /* 0x000ea20000300a00 */
[----:B-1----:R-:W-:-:S05]  /*28430*/  MOV R72, R73 ;  /* 0x0000004900487202 */ /* 0x002fca0000000f00 */
[----:B------:R-:W-:Y:S04]  /*28440*/  STL [R1+0x6ac], R72 ;  /* 0x0006ac4801007387 */ /* 0x000fe80000100800 */
[----:B---3--:R1:W-:Y:S04]  /*28450*/  STL [R1+0x6b8], R70 ;  /* 0x0006b84601007387 */ /* 0x0083e80000100800 */
[----:B------:R-:W3:Y:S04]  /*28460*/  LDL.LU.64 R100, [R1+0x968] ;  /* 0x0009680001647983 */ /* 0x000ee80000300a00 */
[----:B------:R-:W3:Y:S01]  /*28470*/  LDL.LU.64 R96, [R1+0x810] ;  /* 0x0008100001607983 */ /* 0x000ee20000300a00 */
[----:B-1----:R-:W-:-:S05]  /*28480*/  IMAD.MOV.U32 R70, RZ, RZ, R71 ;  /* 0x000000ffff467224 */ /* 0x002fca00078e0047 */
[----:B------:R-:W-:Y:S04]  /*28490*/  STL [R1+0x6b4], R70 ;  /* 0x0006b44601007387 */ /* 0x000fe80000100800 */
[----:B------:R1:W-:Y:S04]  /*284a0*/  STL [R1+0x6c0], R68 ;  /* 0x0006c04401007387 */ /* 0x0003e80000100800 */
[----:B------:R-:W3:Y:S04]  /*284b0*/  LDL.LU.64 R92, [R1+0x818] ;  /* 0x00081800015c7983 */ /* 0x000ee80000300a00 */
[----:B------:R-:W3:Y:S01]  /*284c0*/  LDL.LU.64 R76, [R1+0x820] ;  /* 0x00082000014c7983 */ /* 0x000ee20000300a00 */
[----:B-1----:R-:W-:-:S05]  /*284d0*/  IMAD.MOV.U32 R68, RZ, RZ, R69 ;  /* 0x000000ffff447224 */ /* 0x002fca00078e0045 */
[----:B------:R1:W-:Y:S04]  /*284e0*/  STL [R1+0x6bc], R68 ;  /* 0x0006bc4401007387 */ /* 0x0003e80000100800 */
[----:B----4-:R4:W-:Y:S04]  /*284f0*/  STL [R1+0x6c8], R80 ;  /* 0x0006c85001007387 */ /* 0x0109e80000100800 */
[----:B------:R-:W3:Y:S01]  /*28500*/  LDL.LU.64 R74, [R1+0x960] ;  /* 0x00096000014a7983 */ /* 0x000ee20000300a00 */
[----:B-1----:R-:W-:-:S03]  /*28510*/  MOV R68, R81 ;  /* 0x0000005100447202 */ /* 0x002fc60000000f00 */
[----:B------:R-:W3:Y:S04]  /*28520*/  LDL.LU.64 R72, [R1+0x828] ;  /* 0x0008280001487983 */ /* 0x000ee80000300a00 */
[----:B------:R1:W-:Y:S04]  /*28530*/  STL [R1+0x6c4], R68 ;  /* 0x0006c44401007387 */ /* 0x0003e80000100800 */
[----:B------:R-:W-:Y:S01]  /*28540*/  STL [R1+0x6d0], R82 ;  /* 0x0006d05201007387 */ /* 0x000fe20000100800 */
[----:B----4-:R-:W-:-:S03]  /*28550*/  IMAD.MOV.U32 R80, RZ, RZ, R83 ;  /* 0x000000ffff507224 */ /* 0x010fc600078e0053 */
[----:B------:R-:W4:Y:S04]  /*28560*/  LDL.LU.64 R70, [R1+0x830] ;  /* 0x0008300001467983 */ /* 0x000f280000300a00 */
[----:B-1----:R-:W4:Y:S04]  /*28570*/  LDL.LU.64 R68, [R1+0x838] ;  /* 0x0008380001447983 */ /* 0x002f280000300a00 */
[----:B------:R1:W-:Y:S04]  /*28580*/  STL [R1+0x6cc], R80 ;  /* 0x0006cc5001007387 */ /* 0x0003e80000100800 */
[----:B------:R1:W-:Y:S04]  /*28590*/  STL [R1+0x6d8], R4 ;  /* 0x0006d80401007387 */ /* 0x0003e80000100800 */
[----:B-1----:R-:W4:Y:S04]  /*285a0*/  LDL.LU.64 R80, [R1+0x958] ;  /* 0x0009580001507983 */ /* 0x002f280000300a00 */
[----:B------:R-:W4:Y:S01]  /*285b0*/  LDL.LU.64 R82, [R1+0x840] ;  /* 0x0008400001527983 */ /* 0x000f220000300a00 */
[----:B------:R-:W-:-:S05]  /*285c0*/  IMAD.MOV.U32 R4, RZ, RZ, R5 ;  /* 0x000000ffff047224 */ /* 0x000fca00078e0005 */
[----:B------:R1:W-:Y:S04]  /*285d0*/  STL [R1+0x6d4], R4 ;  /* 0x0006d40401007387 */ /* 0x0003e80000100800 */
[----:B------:R1:W-:Y:S01]  /*285e0*/  STL [R1+0x6e0], R6 ;  /* 0x0006e00601007387 */ /* 0x0003e20000100800 */
[----:B------:R-:W-:-:S03]  /*285f0*/  MOV R84, R7 ;  /* 0x0000000700547202 */ /* 0x000fc60000000f00 */
[----:B-1----:R-:W4:Y:S04]  /*28600*/  LDL.LU.64 R4, [R1+0x848] ;  /* 0x0008480001047983 */ /* 0x002f280000300a00 */
[----:B------:R-:W4:Y:S04]  /*28610*/  LDL.LU.64 R6, [R1+0x850] ;  /* 0x0008500001067983 */ /* 0x000f280000300a00 */
[----:B------:R5:W-:Y:S02]  /*28620*/  STL [R1+0x6dc], R84 ;  /* 0x0006dc5401007387 */ /* 0x000be40000100800 */
[----:B-----5:R-:W-:-:S02]  /*28630*/  IMAD.MOV.U32 R84, RZ, RZ, R113 ;  /* 0x000000ffff547224 */ /* 0x020fc400078e0071 */
[----:B------:R-:W-:Y:S04]  /*28640*/  STL [R1+0x6e8], R112 ;  /* 0x0006e87001007387 */ /* 0x000fe80000100800 */
[----:B------:R-:W-:Y:S04]  /*28650*/  STL [R1+0x6f0], R108 ;  /* 0x0006f06c01007387 */ /* 0x000fe80000100800 */
[----:B------:R1:W-:Y:S02]  /*28660*/  STL [R1+0x6e4], R84 ;  /* 0x0006e45401007387 */ /* 0x0003e40000100800 */
[----:B-1----:R-:W-:-:S02]  /*28670*/  IMAD.MOV.U32 R84, RZ, RZ, R109 ;  /* 0x000000ffff547224 */ /* 0x002fc400078e006d */
[----:B--2---:R-:W-:Y:S04]  /*28680*/  STL [R1+0x6f8], R104 ;  /* 0x0006f86801007387 */ /* 0x004fe80000100800 */
[----:B------:R1:W-:Y:S04]  /*28690*/  STL [R1+0x6ec], R84 ;  /* 0x0006ec5401007387 */ /* 0x0003e80000100800 */
[----:B------:R2:W-:Y:S01]  /*286a0*/  STL [R1+0x700], R78 ;  /* 0x0007004e01007387 */ /* 0x0005e20000100800 */
[----:B-1----:R-:W-:Y:S01]  /*286b0*/  MOV R84, R105 ;  /* 0x0000006900547202 */ /* 0x002fe20000000f00 */
[----:B--2---:R-:W-:-:S04]  /*286c0*/  IMAD.MOV.U32 R78, RZ, RZ, R79 ;  /* 0x000000ffff4e7224 */ /* 0x004fc800078e004f */
[----:B------:R-:W-:Y:S04]  /*286d0*/  STL [R1+0x6f4], R84 ;  /* 0x0006f45401007387 */ /* 0x000fe80000100800 */
[----:B---3--:R-:W-:Y:S04]  /*286e0*/  STL [R1+0x708], R100 ;  /* 0x0007086401007387 */ /* 0x008fe80000100800 */
[----:B------:R1:W-:Y:S04]  /*286f0*/  STL [R1+0x6fc], R78 ;  /* 0x0006fc4e01007387 */ /* 0x0003e80000100800 */
[----:B------:R-:W-:Y:S01]  /*28700*/  STL [R1+0x710], R96 ;  /* 0x0007106001007387 */ /* 0x000fe20000100800 */
[----:B-1----:R-:W-:-:S05]  /*28710*/  IMAD.MOV.U32 R78, RZ, RZ, R101 ;  /* 0x000000ffff4e7224 */ /* 0x002fca00078e0065 */
[----:B------:R1:W-:Y:S04]  /*28720*/  STL [R1+0x704], R78 ;  /* 0x0007044e01007387 */ /* 0x0003e80000100800 */
[----:B------:R-:W-:Y:S01]  /*28730*/  STL [R1+0x718], R92 ;  /* 0x0007185c01007387 */ /* 0x000fe20000100800 */
[----:B-1----:R-:W-:-:S05]  /*28740*/  MOV R78, R97 ;  /* 0x00000061004e7202 */ /* 0x002fca0000000f00 */
[----:B------:R1:W-:Y:S04]  /*28750*/  STL [R1+0x70c], R78 ;  /* 0x00070c4e01007387 */ /* 0x0003e80000100800 */
[----:B------:R2:W-:Y:S01]  /*28760*/  STL [R1+0x720], R76 ;  /* 0x0007204c01007387 */ /* 0x0005e20000100800 */
[----:B-1----:R-:W-:Y:S02]  /*28770*/  IMAD.MOV.U32 R78, RZ, RZ, R93 ;  /* 0x000000ffff4e7224 */ /* 0x002fe400078e005d */
[----:B--2---:R-:W-:-:S03]  /*28780*/  IMAD.MOV.U32 R76, RZ, RZ, R77 ;  /* 0x000000ffff4c7224 */ /* 0x004fc600078e004d */
[----:B------:R-:W-:Y:S04]  /*28790*/  STL [R1+0x714], R78 ;  /* 0x0007144e01007387 */ /* 0x000fe80000100800 */
[----:B------:R1:W-:Y:S04]  /*287a0*/  STL [R1+0x728], R74 ;  /* 0x0007284a01007387 */ /* 0x0003e80000100800 */
[----:B------:R-:W-:Y:S04]  /*287b0*/  STL [R1+0x71c], R76 ;  /* 0x00071c4c01007387 */ /* 0x000fe80000100800 */
[----:B------:R2:W-:Y:S01]  /*287c0*/  STL [R1+0x730], R72 ;  /* 0x0007304801007387 */ /* 0x0005e20000100800 */
[----:B-1----:R-:W-:-:S05]  /*287d0*/  MOV R74, R75 ;  /* 0x0000004b004a7202 */ /* 0x002fca0000000f00 */
[----:B------:R-:W-:Y:S01]  /*287e0*/  STL [R1+0x724], R74 ;  /* 0x0007244a01007387 */ /* 0x000fe20000100800 */
[----:B--2---:R-:W-:-:S03]  /*287f0*/  IMAD.MOV.U32 R72, RZ, RZ, R73 ;  /* 0x000000ffff487224 */ /* 0x004fc600078e0049 */
[----:B----4-:R1:W-:Y:S04]  /*28800*/  STL [R1+0x738], R70 ;  /* 0x0007384601007387 */ /* 0x0103e80000100800 */
[----:B------:R-:W-:Y:S04]  /*28810*/  STL [R1+0x72c], R72 ;  /* 0x00072c4801007387 */ /* 0x000fe80000100800 */
[----:B------:R2:W-:Y:S01]  /*28820*/  STL [R1+0x740], R68 ;  /* 0x0007404401007387 */ /* 0x0005e20000100800 */
[----:B-1----:R-:W-:-:S05]  /*28830*/  IMAD.MOV.U32 R70, RZ, RZ, R71 ;  /* 0x000000ffff467224 */ /* 0x002fca00078e0047 */
[----:B------:R-:W-:Y:S01]  /*28840*/  STL [R1+0x734], R70 ;  /* 0x0007344601007387 */ /* 0x000fe20000100800 */
[----:B--2---:R-:W-:-:S03]  /*28850*/  MOV R68, R69 ;  /* 0x0000004500447202 */ /* 0x004fc60000000f00 */
[----:B------:R-:W-:Y:S04]  /*28860*/  STL [R1+0x748], R80 ;  /* 0x0007485001007387 */ /* 0x000fe80000100800 */
[----:B------:R1:W-:Y:S04]  /*28870*/  STL [R1+0x73c], R68 ;  /* 0x00073c4401007387 */ /* 0x0003e80000100800 */
[----:B------:R-:W-:Y:S01]  /*28880*/  STL [R1+0x750], R82 ;  /* 0x0007505201007387 */ /* 0x000fe20000100800 */
[----:B-1----:R-:W-:-:S05]  /*28890*/  IMAD.MOV.U32 R68, RZ, RZ, R81 ;  /* 0x000000ffff447224 */ /* 0x002fca00078e0051 */
[----:B------:R1:W-:Y:S04]  /*288a0*/  STL [R1+0x744], R68 ;  /* 0x0007444401007387 */ /* 0x0003e80000100800 */
[----:B------:R2:W-:Y:S01]  /*288b0*/  STL [R1+0x758], R4 ;  /* 0x0007580401007387 */ /* 0x0005e20000100800 */
[----:B-1----:R-:W-:Y:S01]  /*288c0*/  IMAD.MOV.U32 R68, RZ, RZ, R83 ;  /* 0x000000ffff447224 */ /* 0x002fe200078e0053 */
[----:B--2---:R-:W-:-:S04]  /*288d0*/  MOV R4, R5 ;  /* 0x0000000500047202 */ /* 0x004fc80000000f00 */
[----:B------:R-:W-:Y:S04]  /*288e0*/  STL [R1+0x74c], R68 ;  /* 0x00074c4401007387 */ /* 0x000fe80000100800 */
[----:B------:R-:W-:Y:S04]  /*288f0*/  STL [R1+0x760], R6 ;  /* 0x0007600601007387 */ /* 0x000fe80000100800 */
[----:B------:R1:W-:Y:S04]  /*28900*/  STL [R1+0x754], R4 ;  /* 0x0007540401007387 */ /* 0x0003e80000100800 */
[----:B------:R-:W-:Y:S01]  /*28910*/  STL [R1+0x768], R18 ;  /* 0x0007681201007387 */ /* 0x000fe20000100800 */
[----:B-1----:R-:W-:-:S05]  /*28920*/  IMAD.MOV.U32 R4, RZ, RZ, R7 ;  /* 0x000000ffff047224 */ /* 0x002fca00078e0007 */
[----:B------:R1:W-:Y:S04]  /*28930*/  STL [R1+0x75c], R4 ;  /* 0x00075c0401007387 */ /* 0x0003e80000100800 */
[----:B------:R-:W-:Y:S01]  /*28940*/  STL [R1+0x770], R8 ;  /* 0x0007700801007387 */ /* 0x000fe20000100800 */
[----:B-1----:R-:W-:-:S05]  /*28950*/  IMAD.MOV.U32 R4, RZ, RZ, R19 ;  /* 0x000000ffff047224 */ /* 0x002fca00078e0013 */
[----:B------:R1:W-:Y:S04]  /*28960*/  STL [R1+0x764], R4 ;  /* 0x0007640401007387 */ /* 0x0003e80000100800 */
[----:B------:R-:W-:Y:S01]  /*28970*/  STL [R1+0x778], R10 ;  /* 0x0007780a01007387 */ /* 0x000fe20000100800 */
[----:B-1----:R-:W-:-:S05]  /*28980*/  MOV R4, R9 ;  /* 0x0000000900047202 */ /* 0x002fca0000000f00 */
        /* <DEDUP_REMOVED lines=206> */
[----:B-1----:R-:W-:Y:S02]  /*29670*/  MOV R4, R27 ;  /* 0x0000001b00047202 */ /* 0x002fe40000000f00 */
[----:B------:R-:W-:-:S03]  /*29680*/  SHF.R.S32.HI R2, RZ, 0x6, R2 ;  /* 0x00000006ff027819 */ /* 0x000fc60000011402 */
[----:B------:R1:W-:Y:S02]  /*29690*/  STL [R1+0x994], R4 ;  /* 0x0009940401007387 */ /* 0x0003e40000100800 */
[----:B-1----:R-:W-:-:S05]  /*296a0*/  IMAD.MOV.U32 R4, RZ, RZ, R25 ;  /* 0x000000ffff047224 */ /* 0x002fca00078e0019 */
[----:B------:R1:W-:Y:S02]  /*296b0*/  STL [R1+0x99c], R4 ;  /* 0x00099c0401007387 */ /* 0x0003e40000100800 */
[----:B-1----:R-:W-:-:S04]  /*296c0*/  VIMNMX R4, PT, PT, R2, 0x2, !PT ;  /* 0x0000000202047848 */ /* 0x002fc80007fe0100 */
[----:B------:R-:W-:-:S05]  /*296d0*/  IADD3 R5, PT, PT, R4, -0x2, RZ ;  /* 0xfffffffe04057810 */ /* 0x000fca0007ffe0ff */
[----:B------:R1:W-:Y:S01]  /*296e0*/  STL [R1+0xa44], R5 ;  /* 0x000a440501007387 */ /* 0x0003e20000100800 */
[----:B------:R-:W-:Y:S02]  /*296f0*/  VIADD R2, R2, 0xfffffffa ;  /* 0xfffffffa02027836 */ /* 0x000fe40000000000 */
[----:B------:R-:W-:Y:S02]  /*29700*/  IMAD.MOV.U32 R4, RZ, RZ, RZ ;  /* 0x000000ffff047224 */ /* 0x000fe400078e00ff */
[----:B------:R-:W-:Y:S01]  /*29710*/  IMAD.MOV.U32 R2, RZ, RZ, RZ ;  /* 0x000000ffff027224 */ /* 0x000fe200078e00ff */
[----:B------:R-:W-:Y:S01]  /*29720*/  UMOV UR17, 0x1 ;  /* 0x0000000100117882 */ /* 0x000fe20000000000 */
[----:B------:R-:W-:Y:S01]  /*29730*/  UMOV UR18, 0x5 ;  /* 0x0000000500127882 */ /* 0x000fe20000000000 */
[----:B------:R-:W-:Y:S01]  /*29740*/  UMOV UR5, URZ ;  /* 0x000000ff00057c82 */ /* 0x000fe20008000000 */
[----:B------:R-:W-:Y:S01]  /*29750*/  UMOV UR6, URZ ;  /* 0x000000ff00067c82 */ /* 0x000fe20008000000 */
[----:B-1----:R-:W-:-:S05]  /*29760*/  UMOV UR9, URZ ;  /* 0x000000ff00097c82 */ /* 0x002fca0008000000 */
.L_x_12:
[----:B------:R-:W-:Y:S01]  /*29770*/  SHF.L.U32 R4, R4, 0x1f, RZ ;  /* 0x0000001f04047819 */ /* 0x000fe200000006ff */
[----:B------:R-:W-:-:S03]  /*29780*/  UIADD3 UR6, UPT, UPT, UR6, 0x1, URZ ;  /* 0x0000000106067890 */ /* 0x000fc6000fffe0ff */
[----:B------:R-:W1:Y:S01]  /*29790*/  SYNCS.PHASECHK.TRANS64.TRYWAIT P3, [UR8], R4 ;  /* 0x00000004ff0075a7 */ /* 0x000e620008061108 */
[----:B------:R-:W-:-:S04]  /*297a0*/  UISETP.GT.AND UP1, UPT, UR6, 0x4, UPT ;  /* 0x000000040600788c */ /* 0x000fc8000bf24270 */
[----:B------:R-:W-:-:S04]  /*297b0*/  USEL UR6, UR6, URZ, !UP1 ;  /* 0x000000ff06067287 */ /* 0x000fc8000c800000 */
[----:B------:R-:W-:Y:S01]  /*297c0*/  ULEA UR19, UR6, UR7, 0x11 ;  /* 0x0000000706137291 */ /* 0x000fe2000f8e88ff */
[----:B-1----:R-:W-:Y:S11]  /*297d0*/  @!P3 BRA `(.L_x_10) ;  /* 0x0000012c00dcb947 */ /* 0x002ff60003800000 */
.L_x_18:
[----:B------:R-:W-:-:S04]  /*297e0*/  DEPBAR.LE SB0, 0x8 ;  /* 0x000082000000791a */ /* 0x000fc80000000000 */
[----:B------:R-:W-:Y:S06]  /*297f0*/  BAR.SYNC.DEFER_BLOCKING 0x0 ;  /* 0x0000000000007b1d */ /* 0x000fec0000010000 */
[----:B------:R-:W-:Y:S04]  /*29800*/  STL [R1+0xbc4], R252 ;  /* 0x000bc4fc01007387 */ /* 0x000fe80000100800 */
[----:B------:R-:W-:Y:S04]  /*29810*/  STL [R1+0xbc0], R2 ;  /* 0x000bc00201007387 */ /* 0x000fe80000100800 */
[----:B------:R-:W1:Y:S04]  /*29820*/  LDSM.16.M88.4 R48, [R0+UR19+0x15000] ;  /* 0x015000130030783b */ /* 0x000e680008000200 */
[----:B------:R-:W2:Y:S04]  /*29830*/  LDSM.16.M88.4 R136, [R0+UR19+0x17000] ;  /* 0x017000130088783b */ /* 0x000ea80008000200 */
[----:B------:R-:W-:Y:S04]  /*29840*/  LDSM.16.M88.4 R8, [R0+UR19+0x1800] ;  /* 0x001800130008783b */ /* 0x000fe80008000200 */
[----:B------:R-:W3:Y:S04]  /*29850*/  LDSM.16.M88.4 R12, [R0+UR19+0x3000] ;  /* 0x00300013000c783b */ /* 0x000ee80008000200 */
[----:B------:R-:W4:Y:S04]  /*29860*/  LDSM.16.M88.4 R16, [R0+UR19+0x5000] ;  /* 0x005000130010783b */ /* 0x000f280008000200 */
[----:B------:R-:W4:Y:S04]  /*29870*/  LDSM.16.M88.4 R96, [R0+UR19+0xd800] ;  /* 0x00d800130060783b */ /* 0x000f280008000200 */
[----:B------:R-:W4:Y:S04]  /*29880*/  LDSM.16.M88.4 R168, [R0+UR19+0x1a000] ;  /* 0x01a0001300a8783b */ /* 0x000f280008000200 */
[----:B------:R-:W4:Y:S04]  /*29890*/  LDSM.16.M88.4 R92, [R0+UR19+0xb800] ;  /* 0x00b80013005c783b */ /* 0x000f280008000200 */
[----:B------:R-:W4:Y:S04]  /*298a0*/  LDSM.16.M88.4 R88, [R0+UR19+0x9800] ;  /* 0x009800130058783b */ /* 0x000f280008000200 */
[----:B------:R-:W4:Y:S04]  /*298b0*/  LDSM.16.M88.4 R84, [R0+UR19+0x7800] ;  /* 0x007800130054783b */ /* 0x000f280008000200 */
[----:B-1----:R-:W-:Y:S01]  /*298c0*/  STL [R1+0x4], R49 ;  /* 0x0000043101007387 */ /* 0x002fe20000100800 */
[----:B------:R-:W-:Y:S01]  /*298d0*/  IMAD.MOV.U32 R178, RZ, RZ, R48 ;  /* 0x000000ffffb27224 */ /* 0x000fe200078e0030 */
[----:B------:R-:W-:Y:S01]  /*298e0*/  MOV R68, R51 ;  /* 0x0000003300447202 */ /* 0x000fe20000000f00 */
[----:B------:R-:W-:Y:S01]  /*298f0*/  IMAD.MOV.U32 R69, RZ, RZ, R50 ;  /* 0x000000ffff457224 */ /* 0x000fe200078e0032 */
[----:B--2---:R-:W-:Y:S01]  /*29900*/  STL [R1+0x44], R137 ;  /* 0x0000448901007387 */ /* 0x004fe20000100800 */
[----:B------:R-:W-:-:S03]  /*29910*/  IMAD.MOV.U32 R182, RZ, RZ, R136 ;  /* 0x000000ffffb67224 */ /* 0x000fc600078e0088 */
[----:B------:R-:W-:Y:S04]  /*29920*/  STL.64 [R1+0x48], R138 ;  /* 0x0000488a01007387 */ /* 0x000fe80000100a00 */
[----:B------:R-:W1:Y:S01]  /*29930*/  LDSM.16.M88.4 R136, [R0+UR19+0x17800] ;  /* 0x017800130088783b */ /* 0x000e620008000200 */
[----:B---3--:R-:W-:Y:S02]  /*29940*/  IMAD.MOV.U32 R142, RZ, RZ, R12 ;  /* 0x000000ffff8e7224 */ /* 0x008fe400078e000c */
[----:B----4-:R-:W-:Y:S01]  /*29950*/  IMAD.MOV.U32 R146, RZ, RZ, R16 ;  /* 0x000000ffff927224 */ /* 0x010fe200078e0010 */
[----:B------:R-:W2:Y:S01]  /*29960*/  LDSM.16.M88.4 R80, [R0+UR19+0x5800] ;  /* 0x005800130050783b */ /* 0x000ea20008000200 */
[----:B------:R-:W-:-:S03]  /*29970*/  IMAD.MOV.U32 R163, RZ, RZ, R96 ;  /* 0x000000ffffa37224 */ /* 0x000fc600078e0060 */
[----:B------:R-:W3:Y:S01]  /*29980*/  LDSM.16.M88.4 R124, [R0+UR19+0xe000] ;  /* 0x00e00013007c783b */ /* 0x000ee20008000200 */
[----:B------:R-:W-:Y:S01]  /*29990*/  IMAD.MOV.U32 R96, RZ, RZ, R168 ;  /* 0x000000ffff607224 */ /* 0x000fe200078e00a8 */
[----:B------:R-:W-:Y:S01]  /*299a0*/  MOV R16, R170 ;  /* 0x000000aa00107202 */ /* 0x000fe20000000f00 */
[----:B------:R-:W-:Y:S01]  /*299b0*/  IMAD.MOV.U32 R12, RZ, RZ, R171 ;  /* 0x000000ffff0c7224 */ /* 0x000fe200078e00ab */
[----:B------:R-:W4:Y:S01]  /*299c0*/  LDSM.16.M88.4 R76, [R0+UR19+0x3800] ;  /* 0x00380013004c783b */ /* 0x000f220008000200 */
[----:B------:R-:W-:Y:S02]  /*299d0*/  MOV R159, R92 ;  /* 0x0000005c009f7202 */ /* 0x000fe40000000f00 */
[----:B------:R-:W-:Y:S01]  /*299e0*/  MOV R188, R96 ;  /* 0x0000006000bc7202 */ /* 0x000fe20000000f00 */
[----:B------:R-:W4:Y:S01]  /*299f0*/  LDSM.16.M88.4 R72, [R0+UR19+0x2000] ;  /* 0x002000130048783b */ /* 0x000f220008000200 */
[----:B------:R-:W-:-:S03]  /*29a00*/  IMAD.MOV.U32 R155, RZ, RZ, R88 ;  /* 0x000000ffff9b7224 */ /* 0x000fc600078e0058 */
[----:B------:R-:W-:Y:S01]  /*29a10*/  LDSM.16.M88.4 R4, [R0+UR19] ;  /* 0x000000130004783b */ /* 0x000fe20008000200 */
[----:B------:R-:W-:-:S03]  /*29a20*/  IMAD.MOV.U32 R151, RZ, RZ, R84 ;  /* 0x000000ffff977224 */ /* 0x000fc600078e0054 */
[----:B------:R-:W-:Y:S04]  /*29a30*/  LDSM.16.M88.4 R132, [R0+UR19+0x800] ;  /* 0x000800130084783b */ /* 0x000fe80008000200 */
[----:B------:R-:W4:Y:S04]  /*29a40*/  LDSM.16.M88.4 R244, [R0+UR19+0x2800] ;  /* 0x0028001300f4783b */ /* 0x000f280008000200 */
[----:B------:R-:W4:Y:S04]  /*29a50*/  LDSM.16.M88.4 R36, [R0+UR19+0xf000] ;  /* 0x00f000130024783b */ /* 0x000f280008000200 */
[----:B------:R-:W-:Y:S01]  /*29a60*/  LDSM.16.M88.4 R240, [R0+UR19+0x1000] ;  /* 0x0010001300f0783b */ /* 0x000fe20008000200 */
[----:B-1----:R-:W-:-:S03]  /*29a70*/  IMAD.MOV.U32 R183, RZ, RZ, R136 ;  /* 0x000000ffffb77224 */ /* 0x002fc600078e0088 */
[----:B------:R-:W-:Y:S01]  /*29a80*/  STL [R1+0x34], R137 ;  /* 0x0000348901007387 */ /* 0x000fe20000100800 */
[----:B--2---:R-:W-:-:S03]  /*29a90*/  MOV R147, R80 ;  /* 0x0000005000937202 */ /* 0x004fc60000000f00 */
[----:B------:R-:W-:Y:S01]  /*29aa0*/  STL.64 [R1+0x38], R138 ;  /* 0x0000388a01007387 */ /* 0x000fe20000100a00 */
[----:B---3--:R-:W-:Y:S01]  /*29ab0*/  IMAD.MOV.U32 R164, RZ, RZ, R124 ;  /* 0x000000ffffa47224 */ /* 0x008fe200078e007c */
[----:B------:R-:W-:Y:S02]  /*29ac0*/  MOV R96, R126 ;  /* 0x0000007e00607202 */ /* 0x000fe40000000f00 */
[----:B------:R-:W1:Y:S01]  /*29ad0*/  LDSM.16.M88.4 R136, [R0+UR19+0x18000] ;  /* 0x018000130088783b */ /* 0x000e620008000200 */
[----:B----4-:R-:W-:-:S03]  /*29ae0*/  IMAD.MOV.U32 R143, RZ, RZ, R76 ;  /* 0x000000ffff8f7224 */ /* 0x010fc600078e004c */
[----:B------:R-:W2:Y:S01]  /*29af0*/  LDSM.16.M88.4 R236, [R0+UR19+0x4800] ;  /* 0x0048001300ec783b */ /* 0x000ea20008000200 */
[----:B------:R-:W-:-:S03]  /*29b00*/  IMAD.MOV.U32 R140, RZ, RZ, R72 ;  /* 0x000000ffff8c7224 */ /* 0x000fc600078e0048 */
[----:B------:R-:W3:Y:S04]  /*29b10*/  LDSM.16.M88.4 R32, [R0+UR19+0xd000] ;  /* 0x00d000130020783b */ /* 0x000ee80008000200 */
[----:B------:R-:W4:Y:S04]  /*29b20*/  LDSM.16.M88.4 R128, [R0+UR19+0xe800] ;  /* 0x00e800130080783b */ /* 0x000f280008000200 */
[----:B------:R-:W4:Y:S01]  /*29b30*/  LDSM.16.M88.4 R232, [R0+UR19+0x4000] ;  /* 0x0040001300e8783b */ /* 0x000f220008000200 */
[----:B------:R-:W-:-:S03]  /*29b40*/  MOV R141, R244 ;  /* 0x000000f4008d7202 */ /* 0x000fc60000000f00 */
[----:B------:R-:W4:Y:S01]  /*29b50*/  LDSM.16.M88.4 R224, [R0+UR19+0x6000] ;  /* 0x0060001300e0783b */ /* 0x000f220008000200 */
[----:B------:R-:W-:-:S03]  /*29b60*/  IMAD.MOV.U32 R166, RZ, RZ, R36 ;  /* 0x000000ffffa67224 */ /* 0x000fc600078e0024 */
[----:B------:R-:W4:Y:S04]  /*29b70*/  LDSM.16.M88.4 R228, [R0+UR19+0x6800] ;  /* 0x0068001300e4783b */ /* 0x000f280008000200 */
[----:B------:R-:W4:Y:S04]  /*29b80*/  LDSM.16.M88.4 R28, [R0+UR19+0xb000] ;  /* 0x00b00013001c783b */ /* 0x000f280008000200 */
[----:B------:R-:W4:Y:S04]  /*29b90*/  LDSM.16.M88.4 R216, [R0+UR19+0x8000] ;  /* 0x0080001300d8783b */ /* 0x000f280008000200 */
[----:B------:R-:W4:Y:S01]  /*29ba0*/  LDSM.16.M88.4 R220, [R0+UR19+0x8800] ;  /* 0x0088001300dc783b */ /* 0x000f220008000200 */
[----:B-1----:R-:W-:Y:S01]  /*29bb0*/  MOV R184, R136 ;  /* 0x0000008800b87202 */ /* 0x002fe20000000f00 */
[----:B------:R-:W-:-:S02]  /*29bc0*/  IMAD.MOV.U32 R71, RZ, RZ, R138 ;  /* 0x000000ffff477224 */ /* 0x000fc400078e008a */
[----:B------:R-:W-:Y:S01]  /*29bd0*/  STL [R1+0x24], R137 ;  /* 0x0000248901007387 */ /* 0x000fe20000100800 */
[----:B------:R-:W-:Y:S02]  /*29be0*/  IMAD.MOV.U32 R70, RZ, RZ, R139 ;  /* 0x000000ffff467224 */ /* 0x000fe400078e008b */
[----:B--2---:R-:W-:Y:S01]  /*29bf0*/  IMAD.MOV.U32 R145, RZ, RZ, R236 ;  /* 0x000000ffff917224 */ /* 0x004fe200078e00ec */
[----:B------:R-:W1:Y:S01]  /*29c00*/  LDSM.16.M88.4 R136, [R0+UR19+0x18800] ;  /* 0x018800130088783b */ /* 0x000e620008000200 */
[----:B---3--:R-:W-:-:S03]  /*29c10*/  MOV R162, R32 ;  /* 0x0000002000a27202 */ /* 0x008fc60000000f00 */
[----:B------:R-:W2:Y:S01]  /*29c20*/  LDSM.16.M88.4 R24, [R0+UR19+0x9000] ;  /* 0x009000130018783b */ /* 0x000ea20008000200 */
[----:B----4-:R-:W-:-:S03]  /*29c30*/  MOV R165, R128 ;  /* 0x0000008000a57202 */ /* 0x010fc60000000f00 */
[----:B------:R-:W3:Y:S01]  /*29c40*/  LDSM.16.M88.4 R212, [R0+UR19+0xa800] ;  /* 0x00a8001300d4783b */ /* 0x000ee20008000200 */
[----:B------:R-:W-:-:S03]  /*29c50*/  MOV R144, R232 ;  /* 0x000000e800907202 */ /* 0x000fc60000000f00 */
[----:B------:R-:W4:Y:S01]  /*29c60*/  LDSM.16.M88.4 R20, [R0+UR19+0x7000] ;  /* 0x007000130014783b */ /* 0x000f220008000200 */
[----:B------:R-:W-:-:S03]  /*29c70*/  IMAD.MOV.U32 R148, RZ, RZ, R224 ;  /* 0x000000ffff947224 */ /* 0x000fc600078e00e0 */
[----:B------:R-:W4:Y:S01]  /*29c80*/  LDSM.16.M88.4 R208, [R0+UR19+0xa000] ;  /* 0x00a0001300d0783b */ /* 0x000f220008000200 */
[----:B------:R-:W-:-:S03]  /*29c90*/  IMAD.MOV.U32 R149, RZ, RZ, R228 ;  /* 0x000000ffff957224 */ /* 0x000fc600078e00e4 */
[----:B------:R-:W4:Y:S01]  /*29ca0*/  LDSM.16.M88.4 R200, [R0+UR19+0xc000] ;  /* 0x00c0001300c8783b */ /* 0x000f220008000200 */
[----:B------:R-:W-:-:S03]  /*29cb0*/  IMAD.MOV.U32 R158, RZ, RZ, R28 ;  /* 0x000000ffff9e7224 */ /* 0x000fc600078e001c */
[----:B------:R-:W4:Y:S01]  /*29cc0*/  LDSM.16.M88.4 R204, [R0+UR19+0xc800] ;  /* 0x00c8001300cc783b */ /* 0x000f220008000200 */
[----:B------:R-:W-:-:S03]  /*29cd0*/  IMAD.MOV.U32 R152, RZ, RZ, R216 ;  /* 0x000000ffff987224 */ /* 0x000fc600078e00d8 */
[----:B------:R-:W4:Y:S01]  /*29ce0*/  LDSM.16.M88.4 R44, [R0+UR19+0x13000] ;  /* 0x01300013002c783b */ /* 0x000f220008000200 */
[----:B------:R-:W-:-:S03]  /*29cf0*/  MOV R153, R220 ;  /* 0x000000dc00997202 */ /* 0x000fc60000000f00 */
[----:B------:R-:W4:Y:S04]  /*29d00*/  LDSM.16.M88.4 R100, [R0+UR19+0xf800] ;  /* 0x00f800130064783b */ /* 0x000f280008000200 */
[----:B------:R-:W4:Y:S04]  /*29d10*/  LDSM.16.M88.4 R116, [R0+UR19+0x10000] ;  /* 0x010000130074783b */ /* 0x000f280008000200 */
[----:B-1----:R-:W-:Y:S01]  /*29d20*/  STL [R1+0x14], R137 ;  /* 0x0000148901007387 */ /* 0x002fe20000100800 */
[----:B------:R-:W-:-:S03]  /*29d30*/  MOV R185, R136 ;  /* 0x0000008800b97202 */ /* 0x000fc60000000f00 */
[----:B------:R-:W-:Y:S01]  /*29d40*/  STL.64 [R1+0x18], R138 ;  /* 0x0000188a01007387 */ /* 0x000fe20000100a00 */
[----:B--2---:R-:W-:-:S03]  /*29d50*/  IMAD.MOV.U32 R154, RZ, RZ, R24 ;  /* 0x000000ffff9a7224 */ /* 0x004fc600078e0018 */
[----:B------:R-:W1:Y:S01]  /*29d60*/  LDSM.16.M88.4 R136, [R0+UR19+0x19000] ;  /* 0x019000130088783b */ /* 0x000e620008000200 */
[----:B---3--:R-:W-:-:S03]  /*29d70*/  IMAD.MOV.U32 R157, RZ, RZ, R212 ;  /* 0x000000ffff9d7224 */ /* 0x008fc600078e00d4 */
[----:B------:R-:W-:Y:S01]  /*29d80*/  LDSM.16.M88.4 R120, [R0+UR19+0x10800] ;  /* 0x010800130078783b */ /* 0x000fe20008000200 */
[----:B----4-:R-:W-:-:S03]  /*29d90*/  MOV R150, R20 ;  /* 0x0000001400967202 */ /* 0x010fc60000000f00 */
[----:B------:R-:W-:Y:S01]  /*29da0*/  LDSM.16.M88.4 R40, [R0+UR19+0x11000] ;  /* 0x011000130028783b */ /* 0x000fe20008000200 */
[----:B------:R-:W-:-:S03]  /*29db0*/  MOV R156, R208 ;  /* 0x000000d0009c7202 */ /* 0x000fc60000000f00 */
[----:B------:R-:W-:Y:S01]  /*29dc0*/  LDSM.16.M88.4 R104, [R0+UR19+0x11800] ;  /* 0x011800130068783b */ /* 0x000fe20008000200 */
[----:B------:R-:W-:-:S03]  /*29dd0*/  IMAD.MOV.U32 R160, RZ, RZ, R200 ;  /* 0x000000ffffa07224 */ /* 0x000fc600078e00c8 */
[----:B------:R-:W2:Y:S01]  /*29de0*/  LDSM.16.M88.4 R108, [R0+UR19+0x12000] ;  /* 0x01200013006c783b */ /* 0x000ea20008000200 */
[----:B------:R-:W-:-:S03]  /*29df0*/  IMAD.MOV.U32 R161, RZ, RZ, R204 ;  /* 0x000000ffffa17224 */ /* 0x000fc600078e00cc */
[----:B------:R-:W3:Y:S01]  /*29e00*/  LDSM.16.M88.4 R112, [R0+UR19+0x12800] ;  /* 0x012800130070783b */ /* 0x000ee20008000200 */
        /* <DEDUP_REMOVED lines=8> */
[----:B------:R-:W-:-:S03]  /*29e90*/  IMAD.MOV.U32 R186, RZ, RZ, R136 ;  /* 0x000000ffffba7224 */ /* 0x000fc600078e0088 */
[----:B------:R-:W-:Y:S04]  /*29ea0*/  STL.64 [R1+0x88], R138 ;  /* 0x0000888a01007387 */ /* 0x000fe80000100a00 */
[----:B------:R-:W1:Y:S04]  /*29eb0*/  LDSM.16.M88.4 R136, [R0+UR19+0x19800] ;  /* 0x019800130088783b */ /* 0x000e680008000200 */
[----:B------:R-:W1:Y:S04]  /*29ec0*/  LDSM.16.M88.4 R48, [R0+UR19+0x16000] ;  /* 0x016000130030783b */ /* 0x000e680008000200 */
[----:B------:R-:W1:Y:S01]  /*29ed0*/  LDSM.16.M88.4 R52, [R0+UR19+0x16800] ;  /* 0x016800130034783b */ /* 0x000e620008000200 */
[----:B--2---:R-:W-:Y:S01]  /*29ee0*/  MOV R172, R108 ;  /* 0x0000006c00ac7202 */ /* 0x004fe20000000f00 */
[----:B---3--:R-:W-:-:S02]  /*29ef0*/  IMAD.MOV.U32 R173, RZ, RZ, R112 ;  /* 0x000000ffffad7224 */ /* 0x008fc400078e0070 */
[----:B------:R-:W-:Y:S01]  /*29f00*/  IMAD.MOV.U32 R112, RZ, RZ, R68 ;  /* 0x000000ffff707224 */ /* 0x000fe200078e0044 */
[----:B----4-:R-:W-:Y:S01]  /*29f10*/  MOV R175, R56 ;  /* 0x0000003800af7202 */ /* 0x010fe20000000f00 */
[----:B------:R-:W-:Y:S01]  /*29f20*/  UIADD3 UR5, UPT, UPT, UR5, 0x1, URZ ;  /* 0x0000000105057890 */ /* 0x000fe2000fffe0ff */
[----:B------:R-:W-:Y:S02]  /*29f30*/  IMAD.MOV.U32 R56, RZ, RZ, R12 ;  /* 0x000000ffff387224 */ /* 0x000fe400078e000c */
[----:B------:R-:W-:Y:S01]  /*29f40*/  IMAD.MOV.U32 R176, RZ, RZ, R60 ;  /* 0x000000ffffb07224 */ /* 0x000fe200078e003c */
[----:B------:R-:W-:Y:S01]  /*29f50*/  MOV R108, R62 ;  /* 0x0000003e006c7202 */ /* 0x000fe20000000f00 */
[----:B------:R-:W-:Y:S02]  /*29f60*/  IMAD.MOV.U32 R68, RZ, RZ, R6 ;  /* 0x000000ffff447224 */ /* 0x000fe400078e0006 */
[----:B------:R-:W-:Y:S02]  /*29f70*/  IMAD.MOV.U32 R177, RZ, RZ, R64 ;  /* 0x000000ffffb17224 */ /* 0x000fe400078e0040 */
[----:B------:R-:W-:Y:S01]  /*29f80*/  IMAD.MOV.U32 R44, RZ, RZ, R63 ;  /* 0x000000ffff2c7224 */ /* 0x000fe200078e003f */
[----:B------:R-:W-:Y:S01]  /*29f90*/  MOV R179, R248 ;  /* 0x000000f800b37202 */ /* 0x000fe20000000f00 */
[----:B------:R-:W-:-:S02]  /*29fa0*/  IMAD.MOV.U32 R6, RZ, RZ, R243 ;  /* 0x000000ffff067224 */ /* 0x000fc400078e00f3 */
[----:B------:R-:W-:Y:S02]  /*29fb0*/  IMAD.MOV.U32 R12, RZ, RZ, R235 ;  /* 0x000000ffff0c7224 */ /* 0x000fe400078e00eb */
[----:B-1----:R-:W-:Y:S01]  /*29fc0*/  IMAD.MOV.U32 R3, RZ, RZ, R139 ;  /* 0x000000ffff037224 */ /* 0x002fe200078e008b */
[----:B------:R1:W-:Y:S01]  /*29fd0*/  STL [R1+0x74], R137 ;  /* 0x0000748901007387 */ /* 0x0003e20000100800 */
[----:B------:R-:W-:Y:S01]  /*29fe0*/  IMAD.MOV.U32 R139, RZ, RZ, R8 ;  /* 0x000000ffff8b7224 */ /* 0x000fe200078e0008 */
[----:B------:R-:W-:Y:S01]  /*29ff0*/  MOV R2, R138 ;  /* 0x0000008a00027202 */ /* 0x000fe20000000f00 */
[----:B------:R-:W-:Y:S01]  /*2a000*/  IMAD.MOV.U32 R8, RZ, RZ, R169 ;  /* 0x000000ffff087224 */ /* 0x000fe200078e00a9 */
[----:B------:R-:W-:Y:S01]  /*2a010*/  MOV R138, R240 ;  /* 0x000000f0008a7202 */ /* 0x000fe20000000f00 */
[----:B------:R-:W2:Y:S01]  /*2a020*/  LDSM.16.M88.4 R168, [R0+UR19+0x1a800] ;  /* 0x01a8001300a8783b */ /* 0x000ea20008000200 */
[----:B------:R-:W-:Y:S02]  /*2a030*/  IMAD.MOV.U32 R187, RZ, RZ, R136 ;  /* 0x000000ffffbb7224 */ /* 0x000fe400078e0088 */
[----:B------:R-:W-:Y:S01]  /*2a040*/  IMAD.MOV.U32 R136, RZ, RZ, R4 ;  /* 0x000000ffff887224 */ /* 0x000fe200078e0004 */
[----:B------:R-:W-:Y:S01]  /*2a050*/  MOV R4, R3 ;  /* 0x0000000300047202 */ /* 0x000fe20000000f00 */
[----:B-1----:R-:W-:-:S02]  /*2a060*/  IMAD.MOV.U32 R137, RZ, RZ, R132 ;  /* 0x000000ffff897224 */ /* 0x002fc400078e0084 */
[----:B------:R-:W-:Y:S02]  /*2a070*/  IMAD.MOV.U32 R132, RZ, RZ, R2 ;  /* 0x000000ffff847224 */ /* 0x000fe400078e0002 */
[----:B------:R-:W-:Y:S02]  /*2a080*/  IMAD.MOV.U32 R180, RZ, RZ, R48 ;  /* 0x000000ffffb47224 */ /* 0x000fe400078e0030 */
        /* <DEDUP_REMOVED lines=23> */
[----:B------:R-:W-:Y:S02]  /*2a200*/  IMAD.MOV.U32 R34, RZ, RZ, R39 ;  /* 0x000000ffff227224 */ /* 0x000fe400078e0027 */
[----:B------:R-:W-:Y:S01]  /*2a210*/  IMAD.MOV.U32 R27, RZ, RZ, R95 ;  /* 0x000000ffff1b7224 */ /* 0x000fe200078e005f */
[----:B------:R-:W-:Y:S01]  /*2a220*/  MOV R95, R98 ;  /* 0x00000062005f7202 */ /* 0x000fe20000000f00 */
[----:B------:R-:W-:Y:S01]  /*2a230*/  IMAD.MOV.U32 R39, RZ, RZ, R107 ;  /* 0x000000ffff277224 */ /* 0x000fe200078e006b */
[----:B--2---:R-:W-:Y:S01]  /*2a240*/  STL [R1+0x54], R169 ;  /* 0x000054a901007387 */ /* 0x004fe20000100800 */
[----:B------:R-:W-:Y:S01]  /*2a250*/  MOV R92, R168 ;  /* 0x000000a8005c7202 */ /* 0x000fe20000000f00 */
[----:B------:R-:W-:Y:S01]  /*2a260*/  IMAD.MOV.U32 R134, RZ, RZ, R241 ;  /* 0x000000ffff867224 */ /* 0x000fe200078e00f1 */
[----:B------:R-:W-:Y:S01]  /*2a270*/  MOV R107, R58 ;  /* 0x0000003a006b7202 */ /* 0x000fe20000000f00 */
[----:B------:R-:W-:Y:S01]  /*2a280*/  STL.64 [R1+0x58], R170 ;  /* 0x000058aa01007387 */ /* 0x000fe20000100a00 */
[----:B------:R-:W-:Y:S01]  /*2a290*/  MOV R98, R38 ;  /* 0x0000002600627202 */ /* 0x000fe20000000f00 */
[----:B------:R-:W-:Y:S01]  /*2a2a0*/  IMAD.MOV.U32 R189, RZ, RZ, R92 ;  /* 0x000000ffffbd7224 */ /* 0x000fe200078e005c */
[----:B------:R-:W-:Y:S01]  /*2a2b0*/  MOV R92, R202 ;  /* 0x000000ca005c7202 */ /* 0x000fe20000000f00 */
[----:B------:R-:W1:Y:S01]  /*2a2c0*/  LDSM.16.M88.4 R168, [R0+UR19+0x1b000] ;  /* 0x01b0001300a8783b */ /* 0x000e620008000200 */
[----:B------:R-:W-:-:S02]  /*2a2d0*/  IMAD.MOV.U32 R38, RZ, RZ, R43 ;  /* 0x000000ffff267224 */ /* 0x000fc400078e002b */
[----:B------:R-:W-:Y:S02]  /*2a2e0*/  IMAD.MOV.U32 R43, RZ, RZ, R59 ;  /* 0x000000ffff2b7224 */ /* 0x000fe400078e003b */
[----:B------:R-:W-:Y:S02]  /*2a2f0*/  IMAD.MOV.U32 R135, RZ, RZ, R9 ;  /* 0x000000ffff877224 */ /* 0x000fe400078e0009 */
[----:B------:R-:W-:Y:S01]  /*2a300*/  IMAD.MOV.U32 R9, RZ, RZ, R247 ;  /* 0x000000ffff097224 */ /* 0x000fe200078e00f7 */
[----:B-1----:R-:W-:Y:S01]  /*2a310*/  STL [R1+0xc4], R169 ;  /* 0x0000c4a901007387 */ /* 0x002fe20000100800 */
[----:B------:R-:W-:-:S03]  /*2a320*/  IMAD.MOV.U32 R88, RZ, RZ, R168 ;  /* 0x000000ffff587224 */ /* 0x000fc600078e00a8 */
[----:B------:R-:W-:Y:S01]  /*2a330*/  STL.64 [R1+0xc8], R170 ;  /* 0x0000c8aa01007387 */ /* 0x000fe20000100a00 */
[----:B------:R-:W-:Y:S01]  /*2a340*/  IMAD.MOV.U32 R190, RZ, RZ, R88 ;  /* 0x000000ffffbe7224 */ /* 0x000fe200078e0058 */
[----:B------:R-:W-:Y:S02]  /*2a350*/  MOV R88, R210 ;  /* 0x000000d200587202 */ /* 0x000fe40000000f00 */
[----:B------:R-:W1:Y:S04]  /*2a360*/  LDSM.16.M88.4 R168, [R0+UR19+0x1b800] ;  /* 0x01b8001300a8783b */ /* 0x000e680008000200 */
[----:B-1----:R-:W-:Y:S01]  /*2a370*/  STL [R1+0xb4], R169 ;  /* 0x0000b4a901007387 */ /* 0x002fe20000100800 */
[----:B------:R-:W-:-:S03]  /*2a380*/  IMAD.MOV.U32 R84, RZ, RZ, R168 ;  /* 0x000000ffff547224 */ /* 0x000fc600078e00a8 */
[----:B------:R-:W-:Y:S02]  /*2a390*/  STL.64 [R1+0xb8], R170 ;  /* 0x0000b8aa01007387 */ /* 0x000fe40000100a00 */
[----:B------:R-:W-:Y:S02]  /*2a3a0*/  MOV R191, R84 ;  /* 0x0000005400bf7202 */ /* 0x000fe40000000f00 */
[----:B------:R-:W1:Y:S01]  /*2a3b0*/  LDSM.16.M88.4 R168, [R0+UR19+0x1c000] ;  /* 0x01c0001300a8783b */ /* 0x000e620008000200 */
[----:B------:R-:W-:-:S03]  /*2a3c0*/  MOV R84, R218 ;  /* 0x000000da00547202 */ /* 0x000fc60000000f00 */
[----:B-1----:R-:W-:Y:S01]  /*2a3d0*/  STL [R1+0xa4], R169 ;  /* 0x0000a4a901007387 */ /* 0x002fe20000100800 */
[----:B------:R-:W-:Y:S01]  /*2a3e0*/  MOV R80, R168 ;  /* 0x000000a800507202 */ /* 0x000fe20000000f00 */
[----:B------:R-:W-:Y:S02]  /*2a3f0*/  IMAD.MOV.U32 R124, RZ, RZ, R170 ;  /* 0x000000ffff7c7224 */ /* 0x000fe400078e00aa */
[----:B------:R-:W-:Y:S02]  /*2a400*/  STL [R1+0xac], R171 ;  /* 0x0000acab01007387 */ /* 0x000fe40000100800 */
[----:B------:R-:W-:Y:S01]  /*2a410*/  IMAD.MOV.U32 R192, RZ, RZ, R80 ;  /* 0x000000ffffc07224 */ /* 0x000fe200078e0050 */
[----:B------:R-:W-:Y:S01]  /*2a420*/  MOV R80, R226 ;  /* 0x000000e200507202 */ /* 0x000fe20000000f00 */
[----:B------:R-:W1:Y:S04]  /*2a430*/  LDSM.16.M88.4 R168, [R0+UR19+0x1c800] ;  /* 0x01c8001300a8783b */ /* 0x000e680008000200 */
[----:B-1----:R-:W-:Y:S01]  /*2a440*/  STL [R1+0x94], R169 ;  /* 0x000094a901007387 */ /* 0x002fe20000100800 */
[----:B------:R-:W-:-:S03]  /*2a450*/  IMAD.MOV.U32 R76, RZ, RZ, R168 ;  /* 0x000000ffff4c7224 */ /* 0x000fc600078e00a8 */
[----:B------:R-:W-:Y:S01]  /*2a460*/  STL.64 [R1+0x98], R170 ;  /* 0x000098aa01007387 */ /* 0x000fe20000100a00 */
[----:B------:R-:W-:Y:S01]  /*2a470*/  IMAD.MOV.U32 R193, RZ, RZ, R76 ;  /* 0x000000ffffc17224 */ /* 0x000fe200078e004c */
[----:B------:R-:W-:Y:S02]  /*2a480*/  MOV R76, R234 ;  /* 0x000000ea004c7202 */ /* 0x000fe40000000f00 */
[----:B------:R-:W1:Y:S04]  /*2a490*/  LDSM.16.M88.4 R168, [R0+UR19+0x1d000] ;  /* 0x01d0001300a8783b */ /* 0x000e680008000200 */
[----:B-1----:R-:W-:Y:S01]  /*2a4a0*/  STL [R1+0x104], R169 ;  /* 0x000104a901007387 */ /* 0x002fe20000100800 */
[----:B------:R-:W-:Y:S01]  /*2a4b0*/  MOV R72, R168 ;  /* 0x000000a800487202 */ /* 0x000fe20000000f00 */
[----:B------:R-:W-:-:S02]  /*2a4c0*/  IMAD.MOV.U32 R252, RZ, RZ, R171 ;  /* 0x000000fffffc7224 */ /* 0x000fc400078e00ab */
[----:B------:R-:W-:Y:S01]  /*2a4d0*/  STL [R1+0x108], R170 ;  /* 0x000108aa01007387 */ /* 0x000fe20000100800 */
[----:B------:R-:W-:Y:S02]  /*2a4e0*/  MOV R194, R72 ;  /* 0x0000004800c27202 */ /* 0x000fe40000000f00 */
[----:B------:R-:W-:Y:S01]  /*2a4f0*/  MOV R72, R74 ;  /* 0x0000004a00487202 */ /* 0x000fe20000000f00 */
[----:B------:R-:W1:Y:S01]  /*2a500*/  LDSM.16.M88.4 R168, [R0+UR19+0x1d800] ;  /* 0x01d8001300a8783b */ /* 0x000e620008000200 */
[----:B------:R-:W-:Y:S01]  /*2a510*/  MOV R74, R14 ;  /* 0x0000000e004a7202 */ /* 0x000fe20000000f00 */
[----:B------:R-:W-:Y:S02]  /*2a520*/  IMAD.MOV.U32 R14, RZ, RZ, R19 ;  /* 0x000000ffff0e7224 */ /* 0x000fe400078e0013 */
[----:B------:R-:W-:Y:S01]  /*2a530*/  IMAD.MOV.U32 R19, RZ, RZ, R87 ;  /* 0x000000ffff137224 */ /* 0x000fe200078e0057 */
[----:B------:R-:W-:Y:S02]  /*2a540*/  MOV R87, R90 ;  /* 0x0000005a00577202 */ /* 0x000fe40000000f00 */
[----:B------:R-:W-:Y:S01]  /*2a550*/  MOV R90, R30 ;  /* 0x0000001e005a7202 */ /* 0x000fe20000000f00 */
[----:B------:R-:W-:-:S02]  /*2a560*/  IMAD.MOV.U32 R30, RZ, RZ, R35 ;  /* 0x000000ffff1e7224 */ /* 0x000fc400078e0023 */
[----:B------:R-:W-:Y:S01]  /*2a570*/  IMAD.MOV.U32 R35, RZ, RZ, R103 ;  /* 0x000000ffff237224 */ /* 0x000fe200078e0067 */
[----:B------:R-:W-:Y:S02]  /*2a580*/  MOV R103, R106 ;  /* 0x0000006a00677202 */ /* 0x000fe40000000f00 */
[----:B------:R-:W-:Y:S01]  /*2a590*/  MOV R106, R46 ;  /* 0x0000002e006a7202 */ /* 0x000fe20000000f00 */
[----:B-1----:R-:W-:Y:S01]  /*2a5a0*/  IMAD.MOV.U32 R36, RZ, RZ, R168 ;  /* 0x000000ffff247224 */ /* 0x002fe200078e00a8 */
[----:B------:R-:W-:Y:S01]  /*2a5b0*/  MOV R2, R169 ;  /* 0x000000a900027202 */ /* 0x000fe20000000f00 */
[----:B------:R-:W-:Y:S02]  /*2a5c0*/  IMAD.MOV.U32 R3, RZ, RZ, R170 ;  /* 0x000000ffff037224 */ /* 0x000fe400078e00aa */
[----:B------:R-:W-:Y:S02]  /*2a5d0*/  IMAD.MOV.U32 R244, RZ, RZ, R171 ;  /* 0x000000fffff47224 */ /* 0x000fe400078e00ab */
[----:B------:R-:W1:Y:S01]  /*2a5e0*/  LDSM.16.M88.4 R168, [R0+UR19+0x1e000] ;  /* 0x01e0001300a8783b */ /* 0x000e620008000200 */
[----:B------:R-:W-:Y:S01]  /*2a5f0*/  IMAD.MOV.U32 R195, RZ, RZ, R36 ;  /* 0x000000ffffc37224 */ /* 0x000fe200078e0024 */
[----:B------:R-:W-:-:S02]  /*2a600*/  MOV R46, R112 ;  /* 0x00000070002e7202 */ /* 0x000fc40000000f00 */
[----:B-1----:R-:W-:Y:S01]  /*2a610*/  MOV R32, R168 ;  /* 0x000000a800207202 */ /* 0x002fe20000000f00 */
[----:B------:R-:W-:Y:S01]  /*2a620*/  IMAD.MOV.U32 R240, RZ, RZ, R169 ;  /* 0x000000fffff07224 */ /* 0x000fe200078e00a9 */
[----:B------:R-:W-:Y:S01]  /*2a630*/  MOV R236, R171 ;  /* 0x000000ab00ec7202 */ /* 0x000fe20000000f00 */
[----:B------:R-:W-:Y:S02]  /*2a640*/  IMAD.MOV.U32 R128, RZ, RZ, R170 ;  /* 0x000000ffff807224 */ /* 0x000fe400078e00aa */
[----:B------:R-:W1:Y:S01]  /*2a650*/  LDSM.16.M88.4 R168, [R0+UR19+0x1e800] ;  /* 0x01e8001300a8783b */ /* 0x000e620008000200 */
[----:B------:R-:W-:Y:S02]  /*2a660*/  IMAD.MOV.U32 R196, RZ, RZ, R32 ;  /* 0x000000ffffc47224 */ /* 0x000fe400078e0020 */
[----:B------:R-:W-:Y:S02]  /*2a670*/  IMAD.MOV.U32 R112, RZ, RZ, R50 ;  /* 0x000000ffff707224 */ /* 0x000fe400078e0032 */
[----:B------:R-:W-:-:S02]  /*2a680*/  IMAD.MOV.U32 R62, RZ, RZ, R252 ;  /* 0x000000ffff3e7224 */ /* 0x000fc400078e00fc */
[----:B------:R-:W-:Y:S02]  /*2a690*/  IMAD.MOV.U32 R32, RZ, RZ, R127 ;  /* 0x000000ffff207224 */ /* 0x000fe400078e007f */
[----:B------:R-:W-:Y:S02]  /*2a6a0*/  IMAD.MOV.U32 R36, RZ, RZ, R119 ;  /* 0x000000ffff247224 */ /* 0x000fe400078e0077 */
[----:B-1----:R-:W-:Y:S01]  /*2a6b0*/  IMAD.MOV.U32 R28, RZ, RZ, R168 ;  /* 0x000000ffff1c7224 */ /* 0x002fe200078e00a8 */
[----:B------:R-:W-:Y:S01]  /*2a6c0*/  MOV R228, R170 ;  /* 0x000000aa00e47202 */ /* 0x000fe20000000f00 */
[----:B------:R-:W-:Y:S02]  /*2a6d0*/  IMAD.MOV.U32 R232, RZ, RZ, R169 ;  /* 0x000000ffffe87224 */ /* 0x000fe400078e00a9 */
[----:B------:R-:W-:Y:S01]  /*2a6e0*/  IMAD.MOV.U32 R224, RZ, RZ, R171 ;  /* 0x000000ffffe07224 */ /* 0x000fe200078e00ab */
[----:B------:R-:W-:Y:S01]  /*2a6f0*/  MOV R197, R28 ;  /* 0x0000001c00c57202 */ /* 0x000fe20000000f00 */
[----:B------:R-:W1:Y:S01]  /*2a700*/  LDSM.16.M88.4 R168, [R0+UR19+0x1f000] ;  /* 0x01f0001300a8783b */ /* 0x000e620008000200 */
[----:B------:R-:W-:Y:S01]  /*2a710*/  MOV R127, R3 ;  /* 0x00000003007f7202 */ /* 0x000fe20000000f00 */
[----:B------:R-:W-:-:S02]  /*2a720*/  IMAD.MOV.U32 R119, RZ, RZ, R248 ;  /* 0x000000ffff777224 */ /* 0x000fc400078e00f8 */
[----:B------:R-:W-:Y:S02]  /*2a730*/  IMAD.MOV.U32 R28, RZ, RZ, R203 ;  /* 0x000000ffff1c7224 */ /* 0x000fe400078e00cb */
[----:B-1----:R-:W-:Y:S01]  /*2a740*/  IMAD.MOV.U32 R24, RZ, RZ, R168 ;  /* 0x000000ffff187224 */ /* 0x002fe200078e00a8 */
[----:B------:R-:W-:Y:S01]  /*2a750*/  MOV R220, R169 ;  /* 0x000000a900dc7202 */ /* 0x000fe20000000f00 */
[----:B------:R-:W-:Y:S02]  /*2a760*/  IMAD.MOV.U32 R216, RZ, RZ, R170 ;  /* 0x000000ffffd87224 */ /* 0x000fe400078e00aa */
[----:B------:R-:W-:Y:S02]  /*2a770*/  IMAD.MOV.U32 R212, RZ, RZ, R171 ;  /* 0x000000ffffd47224 */ /* 0x000fe400078e00ab */
[----:B------:R-:W1:Y:S01]  /*2a780*/  LDSM.16.M88.4 R168, [R0+UR19+0x1f800] ;  /* 0x01f8001300a8783b */ /* 0x000e620008000200 */
        /* <DEDUP_REMOVED lines=8> */
[----:B------:R-:W1:Y:S01]  /*2a810*/  S2R R3, SR_TID.X ;  /* 0x0000000000037919 */ /* 0x000e620000002100 */
[----:B------:R-:W-:Y:S01]  /*2a820*/  IMAD.MOV.U32 R170, RZ, RZ, R40 ;  /* 0x000000ffffaa7224 */ /* 0x000fe200078e0028 */
[----:B------:R-:W-:Y:S01]  /*2a830*/  MOV R120, R16 ;  /* 0x0000001000787202 */ /* 0x000fe20000000f00 */
[----:B------:R-:W-:Y:S01]  /*2a840*/  IMAD.MOV.U32 R171, RZ, RZ, R104 ;  /* 0x000000ffffab7224 */ /* 0x000fe200078e0068 */
[----:B------:R-:W-:Y:S01]  /*2a850*/  MOV R104, R110 ;  /* 0x0000006e00687202 */ /* 0x000fe20000000f00 */
[----:B------:R-:W-:-:S02]  /*2a860*/  IMAD.MOV.U32 R199, RZ, RZ, R20 ;  /* 0x000000ffffc77224 */ /* 0x000fc400078e0014 */
[----:B------:R-:W-:Y:S02]  /*2a870*/  IMAD.MOV.U32 R110, RZ, RZ, R48 ;  /* 0x000000ffff6e7224 */ /* 0x000fe400078e0030 */
[----:B------:R2:W-:Y:S01]  /*2a880*/  STTM.x64 tmem[UR11+0x100], R136 ;  /* 0x00010088000079ed */ /* 0x0005e2000834000b */
[----:B------:R-:W-:Y:S01]  /*2a890*/  MOV R48, R51 ;  /* 0x0000003300307202 */ /* 0x000fe20000000f00 */
[----:B------:R-:W-:Y:S01]  /*2a8a0*/  IMAD.MOV.U32 R116, RZ, RZ, R71 ;  /* 0x000000ffff747224 */ /* 0x000fe200078e0047 */
[----:B------:R-:W-:Y:S01]  /*2a8b0*/  MOV R71, R10 ;  /* 0x0000000a00477202 */ /* 0x000fe20000000f00 */
[----:B------:R-:W-:Y:S02]  /*2a8c0*/  IMAD.MOV.U32 R10, RZ, RZ, R15 ;  /* 0x000000ffff0a7224 */ /* 0x000fe400078e000f */
        /* <DEDUP_REMOVED lines=9> */
[----:B------:R-:W-:Y:S02]  /*2a960*/  IMAD.MOV.U32 R42, RZ, RZ, R47 ;  /* 0x000000ffff2a7224 */ /* 0x000fe400078e002f */
[----:B------:R-:W-:Y:S02]  /*2a970*/  IMAD.MOV.U32 R20, RZ, RZ, R219 ;  /* 0x000000ffff147224 */ /* 0x000fe400078e00db */
[----:B--2---:R-:W-:Y:S01]  /*2a980*/  IMAD.MOV.U32 R167, RZ, RZ, R105 ;  /* 0x000000ffffa77224 */ /* 0x004fe200078e0069 */
[----:B------:R-:W2:Y:S01]  /*2a990*/  LDL.LU R174, [R1+0x4] ;  /* 0x0000040001ae7983 */ /* 0x000ea20000300800 */
[----:B------:R-:W-:Y:S01]  /*2a9a0*/  MOV R105, R114 ;  /* 0x0000007200697202 */ /* 0x000fe20000000f00 */
[----:B------:R-:W-:-:S02]  /*2a9b0*/  IMAD.MOV.U32 R166, RZ, RZ, R41 ;  /* 0x000000ffffa67224 */ /* 0x000fc400078e0029 */
[----:B------:R-:W2:Y:S01]  /*2a9c0*/  LDL.LU R178, [R1+0x44] ;  /* 0x0000440001b27983 */ /* 0x000ea20000300800 */
[----:B------:R-:W-:Y:S02]  /*2a9d0*/  IMAD.MOV.U32 R41, RZ, RZ, R115 ;  /* 0x000000ffff297224 */ /* 0x000fe400078e0073 */
[----:B------:R-:W-:Y:S01]  /*2a9e0*/  IMAD.MOV.U32 R164, RZ, RZ, R117 ;  /* 0x000000ffffa47224 */ /* 0x000fe200078e0075 */
[----:B------:R-:W3:Y:S01]  /*2a9f0*/  LDL.LU R114, [R1+0x48] ;  /* 0x0000480001727983 */ /* 0x000ee20000300800 */
[----:B------:R-:W-:Y:S02]  /*2aa00*/  IMAD.MOV.U32 R169, RZ, RZ, R113 ;  /* 0x000000ffffa97224 */ /* 0x000fe400078e0071 */
[----:B------:R-:W-:Y:S01]  /*2aa10*/  IMAD.MOV.U32 R165, RZ, RZ, R121 ;  /* 0x000000ffffa57224 */ /* 0x000fe200078e0079 */
[----:B------:R-:W4:Y:S01]  /*2aa20*/  LDL.LU R50, [R1+0x4c] ;  /* 0x00004c0001327983 */ /* 0x000f220000300800 */
[----:B------:R-:W-:Y:S02]  /*2aa30*/  IMAD.MOV.U32 R171, RZ, RZ, R57 ;  /* 0x000000ffffab7224 */ /* 0x000fe400078e0039 */
[----:B------:R-:W-:Y:S01]  /*2aa40*/  IMAD.MOV.U32 R163, RZ, RZ, R101 ;  /* 0x000000ffffa37224 */ /* 0x000fe200078e0065 */
[----:B------:R-:W2:Y:S01]  /*2aa50*/  LDL.LU R179, [R1+0x34] ;  /* 0x0000340001b37983 */ /* 0x000ea20000300800 */
[----:B------:R-:W-:Y:S01]  /*2aa60*/  IMAD.MOV.U32 R177, RZ, RZ, R53 ;  /* 0x000000ffffb17224 */ /* 0x000fe200078e0035 */
[----:B------:R-:W-:Y:S01]  /*2aa70*/  MOV R101, R122 ;  /* 0x0000007a00657202 */ /* 0x000fe20000000f00 */
[----:B------:R-:W-:Y:S01]  /*2aa80*/  IMAD.MOV.U32 R162, RZ, RZ, R37 ;  /* 0x000000ffffa27224 */ /* 0x000fe200078e0025 */
[----:B------:R-:W3:Y:S01]  /*2aa90*/  LDL.LU R115, [R1+0x38] ;  /* 0x0000380001737983 */ /* 0x000ee20000300800 */
[----:B------:R-:W-:-:S02]  /*2aaa0*/  IMAD.MOV.U32 R113, RZ, RZ, R54 ;  /* 0x000000ffff717224 */ /* 0x000fc400078e0036 */
        /* <DEDUP_REMOVED lines=28> */
[----:B------:R-:W-:Y:S01]  /*2ac70*/  IMAD.MOV.U32 R144, RZ, RZ, R225 ;  /* 0x000000ffff907224 */ /* 0x000fe200078e00e1 */
[----:B------:R-:W-:Y:S01]  /*2ac80*/  MOV R81, R230 ;  /* 0x000000e600517202 */ /* 0x000fe20000000f00 */
[----:B------:R-:W-:Y:S01]  /*2ac90*/  IMAD.MOV.U32 R145, RZ, RZ, R229 ;  /* 0x000000ffff917224 */ /* 0x000fe200078e00e5 */
[----:B------:R-:W2:Y:S01]  /*2aca0*/  LDL.LU R183, [R1+0x74] ;  /* 0x0000740001b77983 */ /* 0x000ea20000300800 */
        /* <DEDUP_REMOVED lines=16> */
[----:B------:R-:W3:Y:S01]  /*2adb0*/  LDL.LU R122, [R1+0xc8] ;  /* 0x0000c800017a7983 */ /* 0x000ee20000300800 */
[----:B------:R-:W-:Y:S01]  /*2adc0*/  IMAD.MOV.U32 R156, RZ, RZ, R201 ;  /* 0x000000ffff9c7224 */ /* 0x000fe200078e00c9 */
[----:B------:R-:W-:Y:S01]  /*2add0*/  MOV R93, R206 ;  /* 0x000000ce005d7202 */ /* 0x000fe20000000f00 */
[----:B------:R-:W-:Y:S01]  /*2ade0*/  IMAD.MOV.U32 R157, RZ, RZ, R205 ;  /* 0x000000ffff9d7224 */ /* 0x000fe200078e00cd */
[----:B------:R-:W4:Y:S01]  /*2adf0*/  LDL.LU R58, [R1+0xcc] ;  /* 0x0000cc00013a7983 */ /* 0x000f220000300800 */
[----:B------:R-:W-:-:S02]  /*2ae00*/  IMAD.MOV.U32 R161, RZ, RZ, R129 ;  /* 0x000000ffffa17224 */ /* 0x000fc400078e0081 */
[----:B------:R-:W-:Y:S01]  /*2ae10*/  IMAD.MOV.U32 R33, RZ, RZ, R131 ;  /* 0x000000ffff217224 */ /* 0x000fe200078e0083 */
[----:B------:R-:W2:Y:S01]  /*2ae20*/  LDL.LU R187, [R1+0xb4] ;  /* 0x0000b40001bb7983 */ /* 0x000ea20000300800 */
[----:B------:R-:W-:Y:S01]  /*2ae30*/  IMAD.MOV.U32 R168, RZ, RZ, R109 ;  /* 0x000000ffffa87224 */ /* 0x000fe200078e006d */
[----:B------:R-:W-:Y:S01]  /*2ae40*/  MOV R109, R66 ;  /* 0x00000042006d7202 */ /* 0x000fe20000000f00 */
[----:B------:R-:W-:Y:S01]  /*2ae50*/  IMAD.MOV.U32 R170, RZ, RZ, R45 ;  /* 0x000000ffffaa7224 */ /* 0x000fe200078e002d */
[----:B------:R-:W3:Y:S01]  /*2ae60*/  LDL.LU R123, [R1+0xb8] ;  /* 0x0000b800017b7983 */ /* 0x000ee20000300800 */
[----:B------:R-:W-:Y:S02]  /*2ae70*/  IMAD.MOV.U32 R173, RZ, RZ, R65 ;  /* 0x000000ffffad7224 */ /* 0x000fe400078e0041 */
[----:B------:R-:W-:Y:S01]  /*2ae80*/  IMAD.MOV.U32 R175, RZ, RZ, R249 ;  /* 0x000000ffffaf7224 */ /* 0x000fe200078e00f9 */
[----:B------:R-:W4:Y:S01]  /*2ae90*/  LDL.LU R59, [R1+0xbc] ;  /* 0x0000bc00013b7983 */ /* 0x000f220000300800 */
[----:B------:R-:W-:-:S02]  /*2aea0*/  IMAD.MOV.U32 R192, RZ, RZ, R240 ;  /* 0x000000ffffc07224 */ /* 0x000fc400078e00f0 */
[----:B------:R-:W-:Y:S01]  /*2aeb0*/  IMAD.MOV.U32 R193, RZ, RZ, R232 ;  /* 0x000000ffffc17224 */ /* 0x000fe200078e00e8 */
[----:B------:R-:W2:Y:S01]  /*2aec0*/  LDL.LU R188, [R1+0xa4] ;  /* 0x0000a40001bc7983 */ /* 0x000ea20000300800 */
[----:B------:R-:W-:Y:S02]  /*2aed0*/  IMAD.MOV.U32 R194, RZ, RZ, R220 ;  /* 0x000000ffffc27224 */ /* 0x000fe400078e00dc */
[----:B------:R-:W-:Y:S01]  /*2aee0*/  IMAD.MOV.U32 R195, RZ, RZ, R208 ;  /* 0x000000ffffc37224 */ /* 0x000fe200078e00d0 */
[----:B------:R-:W4:Y:S01]  /*2aef0*/  LDL.LU R60, [R1+0xac] ;  /* 0x0000ac00013c7983 */ /* 0x000f220000300800 */
[----:B------:R-:W-:Y:S01]  /*2af00*/  IMAD.MOV.U32 R45, RZ, RZ, R67 ;  /* 0x000000ffff2d7224 */ /* 0x000fe200078e0043 */
[----:B------:R-:W-:Y:S01]  /*2af10*/  MOV R47, R251 ;  /* 0x000000fb002f7202 */ /* 0x000fe20000000f00 */
[----:B------:R-:W-:Y:S01]  /*2af20*/  IMAD.MOV.U32 R111, RZ, RZ, R250 ;  /* 0x000000ffff6f7224 */ /* 0x000fe200078e00fa */
[----:B------:R-:W2:Y:S01]  /*2af30*/  LDL.LU R189, [R1+0x94] ;  /* 0x0000940001bd7983 */ /* 0x000ea20000300800 */
[----:B------:R-:W-:-:S02]  /*2af40*/  IMAD.MOV.U32 R55, RZ, RZ, R64 ;  /* 0x000000ffff377224 */ /* 0x000fc400078e0040 */
        /* <DEDUP_REMOVED lines=8> */
[----:B------:R-:W-:-:S03]  /*2afd0*/  IMAD.MOV.U32 R29, RZ, RZ, R207 ;  /* 0x000000ffff1d7224 */ /* 0x000fc600078e00cf */
[----:B------:R-:W3:Y:S04]  /*2afe0*/  LDL.LU R126, [R1+0x108] ;  /* 0x00010800017e7983 */ /* 0x000ee80000300800 */
[----:B------:R1:W5:Y:S04]  /*2aff0*/  LDL.LU R252, [R1+0xbc4] ;  /* 0x000bc40001fc7983 */ /* 0x0003680000300800 */
[----:B------:R1:W5:Y:S01]  /*2b000*/  LDL.LU R2, [R1+0xbc0] ;  /* 0x000bc00001027983 */ /* 0x0003620000300800 */
[----:B------:R-:W-:Y:S01]  /*2b010*/  IMAD.MOV.U32 R129, RZ, RZ, R228 ;  /* 0x000000ffff817224 */ /* 0x000fe200078e00e4 */
[----:B------:R-:W-:Y:S01]  /*2b020*/  MOV R64, R236 ;  /* 0x000000ec00407202 */ /* 0x000fe20000000f00 */
[----:B------:R-:W-:Y:S01]  /*2b030*/  IMAD.MOV.U32 R131, RZ, RZ, R204 ;  /* 0x000000ffff837224 */ /* 0x000fe200078e00cc */
[----:B------:R-:W-:Y:S01]  /*2b040*/  MOV R65, R224 ;  /* 0x000000e000417202 */ /* 0x000fe20000000f00 */
[----:B------:R-:W-:Y:S01]  /*2b050*/  IMAD.MOV.U32 R63, RZ, RZ, R244 ;  /* 0x000000ffff3f7224 */ /* 0x000fe200078e00f4 */
[----:B------:R-:W-:-:S02]  /*2b060*/  MOV R66, R212 ;  /* 0x000000d400427202 */ /* 0x000fc40000000f00 */
[----:B------:R-:W-:Y:S01]  /*2b070*/  MOV R67, R200 ;  /* 0x000000c800437202 */ /* 0x000fe20000000f00 */
[----:B------:R-:W-:Y:S02]  /*2b080*/  UISETP.GT.AND UP1, UPT, UR5, 0x5, UPT ;  /* 0x000000050500788c */ /* 0x000fe4000bf24270 */
[----:B------:R-:W-:Y:S02]  /*2b090*/  ULEA UR8, UR17, UR7, 0x3 ;  /* 0x0000000711087291 */ /* 0x000fe4000f8e18ff */
[----:B------:R-:W-:Y:S02]  /*2b0a0*/  USEL UR5, UR5, URZ, !UP1 ;  /* 0x000000ff05057287 */ /* 0x000fe4000c800000 */
[----:B------:R-:W-:Y:S01]  /*2b0b0*/  UIADD3 UR8, UPT, UPT, UR8, 0xb8000, URZ ;  /* 0x000b800008087890 */ /* 0x000fe2000fffe0ff */
[----:B------:R-:W-:Y:S01]  /*2b0c0*/  UMOV UR4, UR9 ;  /* 0x0000000900047c82 */ /* 0x000fe20008000000 */
[----:B-1----:R-:W-:Y:S01]  /*2b0d0*/  LOP3.LUT R3, R3, 0x7f, RZ, 0xc0, !PT ;  /* 0x0000007f03037812 */ /* 0x002fe200078ec0ff */
[----:B--2---:R1:W-:Y:S01]  /*2b0e0*/  STTM.x64 tmem[UR11+0x140], R132 ;  /* 0x00014084000079ed */ /* 0x0043e2000834000b */
[----:B---3--:R1:W-:Y:S01]  /*2b0f0*/  STTM.x64 tmem[UR11+0x180], R68 ;  /* 0x00018044000079ed */ /* 0x0083e2000834000b */
[----:B----4-:R1:W-:Y:S01]  /*2b100*/  STTM.x64 tmem[UR11+0x1c0], R4 ;  /* 0x0001c004000079ed */ /* 0x0103e2000834000b */
[----:B------:R-:W2:Y:S02]  /*2b110*/  FENCE.VIEW.ASYNC.T ;  /* 0x00000000000073c6 */ /* 0x000ea40000000200 */
[----:B--2---:R-:W-:Y:S06]  /*2b120*/  BAR.SYNC.DEFER_BLOCKING 0x0 ;  /* 0x0000000000007b1d */ /* 0x004fec0000010000 */
[----:B------:R-:W-:Y:S05]  /*2b130*/  @P2 BRA `(.L_x_11) ;  /* 0x0000000800502947 */ /* 0x000fea0003800000 */
[----:B------:R-:W-:Y:S01]  /*2b140*/  ULEA UR26, UR5, UR7, 0xe ;  /* 0x00000007051a7291 */ /* 0x000fe2000f8e70ff */
[----:B-1----:R-:W-:Y:S01]  /*2b150*/  MOV.SPILL R4, UR13 ;  /* 0x0000000d00047c02 */ /* 0x002fe20009000f00 */
[----:B------:R-:W-:Y:S01]  /*2b160*/  UMOV UR27, URZ ;  /* 0x000000ff001b7c82 */ /* 0x000fe20008000000 */
[----:B------:R-:W-:Y:S01]  /*2b170*/  UIADD3 UR77, UPT, UPT, UR10, 0x108, URZ ;  /* 0x000001080a4d7890 */ /* 0x000fe2000fffe0ff */
[----:B------:R-:W-:Y:S01]  /*2b180*/  MOV.SPILL R5, UR12 ;  /* 0x0000000c00057c02 */ /* 0x000fe20009000f00 */
[----:B------:R-:W-:Y:S02]  /*2b190*/  UIADD3 UR26, UPT, UPT, UR26, 0xa0000, URZ ;  /* 0x000a00001a1a7890 */ /* 0x000fe4000fffe0ff */
[----:B------:R-:W-:Y:S02]  /*2b1a0*/  UIADD3 UR35, UPT, UPT, UR10, 0x110, URZ ;  /* 0x000001100a237890 */ /* 0x000fe4000fffe0ff */
[----:B------:R-:W-:Y:S01]  /*2b1b0*/  USHF.R.U32.HI UR26, URZ, 0x4, UR26 ;  /* 0x00000004ff1a7899 */ /* 0x000fe2000801161a */
[----:B------:R-:W-:Y:S01]  /*2b1c0*/  UMOV UR38, 0x0 ;  /* 0x0000000000267882 */ /* 0x000fe20000000000 */
[----:B------:R-:W-:-:S02]  /*2b1d0*/  UMOV UR39, 0x8100910 ;  /* 0x0810091000277882 */ /* 0x000fc40000000000 */
[----:B------:R-:W-:Y:S01]  /*2b1e0*/  USGXT.U32 UR26, UR26, 0xe ;  /* 0x0000000e1a1a789a */ /* 0x000fe20008000000 */
[----:B------:R-:W-:Y:S01]  /*2b1f0*/  UMOV UR60, 0x0 ;  /* 0x00000000003c7882 */ /* 0x000fe20000000000 */
[----:B------:R-:W-:Y:S02]  /*2b200*/  UMOV UR61, 0x8100910 ;  /* 0x08100910003d7882 */ /* 0x000fe40000000000 */
[----:B------:R-:W-:Y:S01]  /*2b210*/  UIADD3 UR28, UP1, UPT, UR26, 0x2, URZ ;  /* 0x000000021a1c7890 */ /* 0x000fe2000ff3e0ff */
[----:B------:R-:W-:Y:S01]  /*2b220*/  UMOV UR58, 0x0 ;  /* 0x00000000003a7882 */ /* 0x000fe20000000000 */
[----:B------:R-:W-:Y:S02]  /*2b230*/  UMOV UR59, 0x8100910 ;  /* 0x08100910003b7882 */ /* 0x000fe40000000000 */
[----:B------:R-:W-:Y:S02]  /*2b240*/  UIADD3.X UR29, UPT, UPT, UR27, 0x40004040, URZ, UP1, !UPT ;  /* 0x400040401b1d7890 */ /* 0x000fe40008ffe4ff */
[----:B------:R-:W-:-:S02]  /*2b250*/  UIADD3 UR30, UP1, UPT, UR28, 0x2, URZ ;  /* 0x000000021c1e7890 */ /* 0x000fc4000ff3e0ff */
[----:B------:R-:W-:Y:S02]  /*2b260*/  UIADD3 UR32, UP2, UPT, UR28, 0x4, URZ ;  /* 0x000000041c207890 */ /* 0x000fe4000ff5e0ff */
[----:B------:R-:W-:Y:S01]  /*2b270*/  UIADD3.X UR31, UPT, UPT, UR29, URZ, URZ, UP1, !UPT ;  /* 0x000000ff1d1f7290 */ /* 0x000fe20008ffe4ff */
[----:B------:R-:W-:Y:S01]  /*2b280*/  UMOV UR27, 0x40004040 ;  /* 0x40004040001b7882 */ /* 0x000fe20000000000 */
[----:B------:R-:W-:Y:S01]  /*2b290*/  UIADD3 UR34, UP1, UPT, UR28, 0x1fe, URZ ;  /* 0x000001fe1c227890 */ /* 0x000fe2000ff3e0ff */
[----:B------:R-:W-:Y:S01]  /*2b2a0*/  UTCHMMA tmem[UR16], gdesc[UR26], tmem[UR10], tmem[UR38], idesc[UR39], UPT ;  /* 0x00ff261a100079ea */ /* 0x000fe2000b80000a */
[----:B------:R-:W-:Y:S02]  /*2b2b0*/  UIADD3 UR37, UPT, UPT, UR10, 0x118, URZ ;  /* 0x000001180a257890 */ /* 0x000fe4000fffe0ff */
[----:B------:R-:W-:Y:S01]  /*2b2c0*/  UTCHMMA tmem[UR77], gdesc[UR28], tmem[UR10], tmem[UR60], idesc[UR61], UPT ;  /* 0x00ff3c1c4d0079ea */ /* 0x000fe2000b80000a */
[----:B------:R-:W-:Y:S02]  /*2b2d0*/  UIADD3.X UR33, UPT, UPT, UR29, URZ, URZ, UP2, !UPT ;  /* 0x000000ff1d217290 */ /* 0x000fe400097fe4ff */
[----:B------:R1:W-:Y:S01]  /*2b2e0*/  UTCHMMA tmem[UR35], gdesc[UR30], tmem[UR10], tmem[UR58], idesc[UR59], UPT ;  /* 0x00ff3a1e230079ea */ /* 0x0003e2000b80000a */
[----:B------:R-:W-:Y:S01]  /*2b2f0*/  UIADD3 UR36, UP2, UPT, UR28, 0x200, URZ ;  /* 0x000002001c247890 */ /* 0x000fe2000ff5e0ff */
[----:B------:R-:W-:Y:S01]  /*2b300*/  UMOV UR56, 0x0 ;  /* 0x0000000000387882 */ /* 0x000fe20000000000 */
[----:B------:R-:W-:Y:S01]  /*2b310*/  UMOV UR57, 0x8100910 ;  /* 0x0810091000397882 */ /* 0x000fe20000000000 */
[----:B------:R-:W-:-:S03]  /*2b320*/  UIADD3 UR74, UPT, UPT, UR10, 0x120, URZ ;  /* 0x000001200a4a7890 */ /* 0x000fc6000fffe0ff */
[----:B------:R2:W-:Y:S01]  /*2b330*/  UTCHMMA tmem[UR37], gdesc[UR32], tmem[UR10], tmem[UR56], idesc[UR57], UPT ;  /* 0x00ff3820250079ea */ /* 0x0005e2000b80000a */
[----:B------:R-:W-:Y:S02]  /*2b340*/  UIADD3 UR9, UPT, UPT, UR10, 0x128, URZ ;  /* 0x000001280a097890 */ /* 0x000fe4000fffe0ff */
[----:B-1----:R-:W-:Y:S02]  /*2b350*/  UIADD3.X UR35, UPT, UPT, UR29, URZ, URZ, UP1, !UPT ;  /* 0x000000ff1d237290 */ /* 0x002fe40008ffe4ff */
[----:B------:R-:W-:Y:S02]  /*2b360*/  UIADD3 UR38, UP1, UPT, UR28, 0x202, URZ ;  /* 0x000002021c267890 */ /* 0x000fe4000ff3e0ff */
[----:B------:R-:W-:Y:S02]  /*2b370*/  UIADD3 UR22, UPT, UPT, UR10, 0x130, URZ ;  /* 0x000001300a167890 */ /* 0x000fe4000fffe0ff */
[----:B------:R-:W-:Y:S02]  /*2b380*/  UIADD3.X UR39, UPT, UPT, UR29, URZ, URZ, UP1, !UPT ;  /* 0x000000ff1d277290 */ /* 0x000fe40008ffe4ff */
[----:B------:R-:W-:-:S02]  /*2b390*/  UIADD3 UR60, UP1, UPT, UR28, 0x204, URZ ;  /* 0x000002041c3c7890 */ /* 0x000fc4000ff3e0ff */
[----:B--2---:R-:W-:Y:S02]  /*2b3a0*/  UIADD3.X UR37, UPT, UPT, UR29, URZ, URZ, UP2, !UPT ;  /* 0x000000ff1d257290 */ /* 0x004fe400097fe4ff */
[----:B------:R-:W-:Y:S02]  /*2b3b0*/  UIADD3 UR23, UPT, UPT, UR10, 0x138, URZ ;  /* 0x000001380a177890 */ /* 0x000fe4000fffe0ff */
[----:B------:R-:W-:Y:S02]  /*2b3c0*/  UIADD3.X UR61, UPT, UPT, UR29, URZ, URZ, UP1, !UPT ;  /* 0x000000ff1d3d7290 */ /* 0x000fe40008ffe4ff */
[----:B------:R-:W-:Y:S02]  /*2b3d0*/  UIADD3 UR24, UPT, UPT, UR10, 0x40, URZ ;  /* 0x000000400a187890 */ /* 0x000fe4000fffe0ff */
[----:B------:R-:W-:Y:S02]  /*2b3e0*/  UIADD3 UR25, UPT, UPT, UR10, 0x140, URZ ;  /* 0x000001400a197890 */ /* 0x000fe4000fffe0ff */
[----:B------:R-:W-:-:S02]  /*2b3f0*/  UIADD3 UR62, UPT, UPT, UR10, 0x40, URZ ;  /* 0x000000400a3e7890 */ /* 0x000fc4000fffe0ff */
[----:B------:R-:W-:Y:S02]  /*2b400*/  UIADD3 UR63, UPT, UPT, UR10, 0x148, URZ ;  /* 0x000001480a3f7890 */ /* 0x000fe4000fffe0ff */
        /* <DEDUP_REMOVED lines=24> */
[----:B------:R-:W-:Y:S01]  /*2b590*/  UIADD3 UR75, UPT, UPT, UR10, 0x40, URZ ;  /* 0x000000400a4b7890 */ /* 0x000fe2000fffe0ff */
[----:B------:R-:W-:Y:S01]  /*2b5a0*/  UTCHMMA tmem[UR25], gdesc[UR26], tmem[UR24], tmem[UR48], idesc[UR49], UPT ;  /* 0x00ff301a190079ea */ /* 0x000fe2000b800018 */
        /* <DEDUP_REMOVED lines=13> */
[----:B-1----:R-:W-:Y:S01]  /*2b680*/  UIADD3 UR40, UPT, UPT, UR10, 0x80, URZ ;  /* 0x000000800a287890 */ /* 0x002fe2000fffe0ff */
[----:B------:R1:W-:Y:S01]  /*2b690*/  UTCHMMA tmem[UR67], gdesc[UR32], tmem[UR66], tmem[UR54], idesc[UR55], UPT ;  /* 0x00ff3620430079ea */ /* 0x0003e2000b800042 */
[----:B------:R-:W-:Y:S01]  /*2b6a0*/  UIADD3 UR41, UPT, UPT, UR10, 0x190, URZ ;  /* 0x000001900a297890 */ /* 0x000fe2000fffe0ff */
[----:B------:R-:W-:Y:S01]  /*2b6b0*/  UMOV UR12, 0x0 ;  /* 0x00000000000c7882 */ /* 0x000fe20000000000 */
[----:B------:R-:W-:Y:S01]  /*2b6c0*/  UMOV UR13, 0x8100910 ;  /* 0x08100910000d7882 */ /* 0x000fe20000000000 */
[----:B--2---:R-:W-:Y:S01]  /*2b6d0*/  UIADD3 UR9, UPT, UPT, UR10, 0x80, URZ ;  /* 0x000000800a097890 */ /* 0x004fe2000fffe0ff */
[----:B------:R2:W-:Y:S01]  /*2b6e0*/  UTCHMMA tmem[UR69], gdesc[UR34], tmem[UR68], tmem[UR12], idesc[UR13], UPT ;  /* 0x00ff0c22450079ea */ /* 0x0005e2000b800044 */
[----:B------:R-:W-:Y:S01]  /*2b6f0*/  UIADD3 UR43, UPT, UPT, UR10, 0x198, URZ ;  /* 0x000001980a2b7890 */ /* 0x000fe2000fffe0ff */
[----:B------:R1:W-:Y:S01]  /*2b700*/  UTCHMMA tmem[UR71], gdesc[UR36], tmem[UR70], tmem[UR44], idesc[UR45], UPT ;  /* 0x00ff2c24470079ea */ /* 0x0003e2000b800046 */
[----:B------:R-:W-:Y:S01]  /*2b710*/  UIADD3 UR42, UPT, UPT, UR10, 0x80, URZ ;  /* 0x000000800a2a7890 */ /* 0x000fe2000fffe0ff */
[----:B------:R1:W-:Y:S01]  /*2b720*/  UTCHMMA tmem[UR73], gdesc[UR38], tmem[UR72], tmem[UR44], idesc[UR45], UPT ;  /* 0x00ff2c26490079ea */ /* 0x0003e2000b800048 */
[----:B---3--:R-:W-:Y:S01]  /*2b730*/  UIADD3 UR47, UPT, UPT, UR10, 0x1a0, URZ ;  /* 0x000001a00a2f7890 */ /* 0x008fe2000fffe0ff */
[----:B------:R-:W-:Y:S01]  /*2b740*/  UTCHMMA tmem[UR76], gdesc[UR60], tmem[UR75], tmem[UR44], idesc[UR45], UPT ;  /* 0x00ff2c3c4c0079ea */ /* 0x000fe2000b80004b */
[----:B------:R-:W-:Y:S01]  /*2b750*/  UIADD3 UR46, UPT, UPT, UR10, 0x80, URZ ;  /* 0x000000800a2e7890 */ /* 0x000fe2000fffe0ff */
[----:B------:R-:W-:Y:S01]  /*2b760*/  UTCHMMA tmem[UR58], gdesc[UR26], tmem[UR77], tmem[UR48], idesc[UR49], UPT ;  /* 0x00ff301a3a0079ea */ /* 0x000fe2000b80004d */
[----:B------:R-:W-:Y:S01]  /*2b770*/  UIADD3 UR74, UPT, UPT, UR10, 0x1a8, URZ ;  /* 0x000001a80a4a7890 */ /* 0x000fe2000fffe0ff */
[----:B------:R3:W-:Y:S01]  /*2b780*/  UTCHMMA tmem[UR56], gdesc[UR28], tmem[UR57], tmem[UR50], idesc[UR51], UPT ;  /* 0x00ff321c380079ea */ /* 0x0007e2000b800039 */
[----:B------:R-:W-:Y:S01]  /*2b790*/  UIADD3 UR59, UPT, UPT, UR10, 0x80, URZ ;  /* 0x000000800a3b7890 */ /* 0x000fe2000fffe0ff */
[----:B------:R2:W-:Y:S01]  /*2b7a0*/  UTCHMMA tmem[UR41], gdesc[UR30], tmem[UR40], tmem[UR52], idesc[UR53], UPT ;  /* 0x00ff341e290079ea */ /* 0x0005e2000b800028 */
[----:B----4-:R-:W-:Y:S01]  /*2b7b0*/  UIADD3 UR63, UPT, UPT, UR10, 0x1b0, URZ ;  /* 0x000001b00a3f7890 */ /* 0x010fe2000fffe0ff */
[----:B------:R4:W-:Y:S01]  /*2b7c0*/  UTCHMMA tmem[UR43], gdesc[UR32], tmem[UR9], tmem[UR54], idesc[UR55], UPT ;  /* 0x00ff36202b0079ea */ /* 0x0009e2000b800009 */
[----:B------:R-:W-:-:S02]  /*2b7d0*/  UIADD3 UR62, UPT, UPT, UR10, 0x80, URZ ;  /* 0x000000800a3e7890 */ /* 0x000fc4000fffe0ff */
[----:B------:R-:W-:Y:S02]  /*2b7e0*/  UIADD3 UR65, UPT, UPT, UR10, 0x1b8, URZ ;  /* 0x000001b80a417890 */ /* 0x000fe4000fffe0ff */
[----:B------:R-:W-:Y:S02]  /*2b7f0*/  UIADD3 UR64, UPT, UPT, UR10, 0xc0, URZ ;  /* 0x000000c00a407890 */ /* 0x000fe4000fffe0ff */
[----:B-1----:R-:W-:Y:S02]  /*2b800*/  UIADD3 UR67, UPT, UPT, UR10, 0x1c0, URZ ;  /* 0x000001c00a437890 */ /* 0x002fe4000fffe0ff */
[----:B------:R-:W-:Y:S02]  /*2b810*/  UIADD3 UR66, UPT, UPT, UR10, 0xc0, URZ ;  /* 0x000000c00a427890 */ /* 0x000fe4000fffe0ff */
[----:B--2---:R-:W-:Y:S02]  /*2b820*/  UIADD3 UR68, UPT, UPT, UR10, 0x1c8, URZ ;  /* 0x000001c80a447890 */ /* 0x004fe4000fffe0ff */
[----:B------:R-:W-:-:S02]  /*2b830*/  UIADD3 UR69, UPT, UPT, UR10, 0xc0, URZ ;  /* 0x000000c00a457890 */ /* 0x000fc4000fffe0ff */
[----:B------:R-:W-:Y:S02]  /*2b840*/  UIADD3 UR71, UPT, UPT, UR10, 0x1d0, URZ ;  /* 0x000001d00a477890 */ /* 0x000fe4000fffe0ff */
[----:B------:R-:W-:Y:S02]  /*2b850*/  UIADD3 UR70, UPT, UPT, UR10, 0xc0, URZ ;  /* 0x000000c00a467890 */ /* 0x000fe4000fffe0ff */
[----:B------:R-:W-:Y:S01]  /*2b860*/  UIADD3 UR73, UPT, UPT, UR10, 0x1d8, URZ ;  /* 0x000001d80a497890 */ /* 0x000fe2000fffe0ff */
[----:B---3--:R-:W-:Y:S01]  /*2b870*/  UMOV UR56, 0x0 ;  /* 0x0000000000387882 */ /* 0x008fe20000000000 */
        /* <DEDUP_REMOVED lines=12> */
[----:B------:R-:W-:Y:S01]  /*2b940*/  UIADD3 UR76, UPT, UPT, UR10, 0xc0, URZ ;  /* 0x000000c00a4c7890 */ /* 0x000fe2000fffe0ff */
[----:B------:R3:W-:Y:S01]  /*2b950*/  UTCHMMA tmem[UR65], gdesc[UR60], tmem[UR62], tmem[UR22], idesc[UR23], UPT ;  /* 0x00ff163c410079ea */ /* 0x0007e2000b80003e */
[----:B----4-:R-:W-:Y:S01]  /*2b960*/  UIADD3 UR43, UPT, UPT, UR10, 0x1f0, URZ ;  /* 0x000001f00a2b7890 */ /* 0x010fe2000fffe0ff */
[----:B------:R-:W-:Y:S01]  /*2b970*/  UMOV UR24, 0x0 ;  /* 0x0000000000187882 */ /* 0x000fe20000000000 */
[----:B------:R-:W-:Y:S01]  /*2b980*/  UMOV UR25, 0x8100910 ;  /* 0x0810091000197882 */ /* 0x000fe20000000000 */
[----:B-1----:R-:W-:Y:S01]  /*2b990*/  UIADD3 UR42, UPT, UPT, UR10, 0xc0, URZ ;  /* 0x000000c00a2a7890 */ /* 0x002fe2000fffe0ff */
[----:B------:R4:W-:Y:S01]  /*2b9a0*/  UTCHMMA tmem[UR67], gdesc[UR26], tmem[UR64], tmem[UR24], idesc[UR25], UPT ;  /* 0x00ff181a430079ea */ /* 0x0009e2000b800040 */
[----:B--2---:R-:W-:Y:S01]  /*2b9b0*/  UIADD3 UR46, UPT, UPT, UR10, 0x1f8, URZ ;  /* 0x000001f80a2e7890 */ /* 0x004fe2000fffe0ff */
[----:B------:R4:W-:Y:S01]  /*2b9c0*/  UTCHMMA tmem[UR68], gdesc[UR28], tmem[UR66], tmem[UR44], idesc[UR45], UPT ;  /* 0x00ff2c1c440079ea */ /* 0x0009e2000b800042 */
[----:B------:R4:W-:Y:S01]  /*2b9d0*/  UTCHMMA tmem[UR71], gdesc[UR30], tmem[UR69], tmem[UR48], idesc[UR49], UPT ;  /* 0x00ff301e470079ea */ /* 0x0009e2000b800045 */
[----:B------:R4:W-:Y:S01]  /*2b9e0*/  UTCHMMA tmem[UR73], gdesc[UR32], tmem[UR70], tmem[UR50], idesc[UR51], UPT ;  /* 0x00ff3220490079ea */ /* 0x0009e2000b800046 */
[----:B------:R-:W-:Y:S01]  /*2b9f0*/  UMOV UR9, URZ ;  /* 0x000000ff00097c82 */ /* 0x000fe20008000000 */
[----:B------:R4:W-:Y:S01]  /*2ba00*/  UTCHMMA tmem[UR75], gdesc[UR34], tmem[UR72], tmem[UR52], idesc[UR53], UPT ;  /* 0x00ff34224b0079ea */ /* 0x0009e2000b800048 */
[----:B------:R4:W-:Y:S01]  /*2ba10*/  UTCHMMA tmem[UR77], gdesc[UR36], tmem[UR58], tmem[UR54], idesc[UR55], UPT ;  /* 0x00ff36244d0079ea */ /* 0x0009e2000b80003a */
[----:B------:R-:W-:Y:S01]  /*2ba20*/  UMOV UR9, UR8 ;  /* 0x0000000800097c82 */ /* 0x000fe20008000000 */
[----:B------:R4:W-:Y:S01]  /*2ba30*/  UTCHMMA tmem[UR43], gdesc[UR38], tmem[UR76], tmem[UR56], idesc[UR57], UPT ;  /* 0x00ff38262b0079ea */ /* 0x0009e2000b80004c */
[----:B------:R4:W-:Y:S01]  /*2ba40*/  UTCHMMA tmem[UR46], gdesc[UR60], tmem[UR42], tmem[UR40], idesc[UR41], UPT ;  /* 0x00ff283c2e0079ea */ /* 0x0009e2000b80002a */
[----:B------:R4:W-:Y:S01]  /*2ba50*/  UTCBAR [UR9], URZ ;  /* 0x000000ff090073e9 */ /* 0x0009e200080000ff */
[----:B---3--:R-:W-:-:S02]  /*2ba60*/  R2UR.FILL UR13, R4 ;  /* 0x00000000040d72ca */ /* 0x008fc400004e0000 */
[----:B------:R-:W-:-:S15]  /*2ba70*/  R2UR.FILL UR12, R5 ;  /* 0x00000000050c72ca */ /* 0x000fde00004e0000 */
.L_x_11:
[----:B-1----:R-:W2:Y:S01]  /*2ba80*/  LDL.LU R7, [R1+0xa24] ;  /* 0x000a240001077983 */ /* 0x002ea20000300800 */
[----:B------:R-:W1:Y:S03]  /*2ba90*/  LDC R4, c[0x0][0x3a0] ;  /* 0x0000e800ff047b82 */ /* 0x000e660000000800 */
[----:B------:R-:W3:Y:S04]  /*2baa0*/  LDL.LU R6, [R1+0xa2c] ;  /* 0x000a2c0001067983 */ /* 0x000ee80000300800 */
[----:B----4-:R-:W4:Y:S01]  /*2bab0*/  LDL.LU R20, [R1+0xa1c] ;  /* 0x000a1c0001147983 */ /* 0x010f220000300800 */
[----:B------:R-:W1:Y:S03]  /*2bac0*/  LDC R8, c[0x0][0x3a0] ;  /* 0x0000e800ff087b82 */ /* 0x000e660000000800 */
[----:B------:R-:W4:Y:S04]  /*2bad0*/  LDL.LU R19, [R1+0xa28] ;  /* 0x000a280001137983 */ /* 0x000f280000300800 */
[----:B------:R-:W4:Y:S04]  /*2bae0*/  LDL.LU R11, [R1+0xa14] ;  /* 0x000a1400010b7983 */ /* 0x000f280000300800 */
[----:B------:R-:W4:Y:S04]  /*2baf0*/  LDL.LU R9, [R1+0xa20] ;  /* 0x000a200001097983 */ /* 0x000f280000300800 */
[----:B------:R-:W4:Y:S01]  /*2bb00*/  LDL.LU R18, [R1+0xa0c] ;  /* 0x000a0c0001127983 */ /* 0x000f220000300800 */
[----:B-1----:R-:W-:-:S03]  /*2bb10*/  VIADD R4, R4, 0x3f ;  /* 0x0000003f04047836 */ /* 0x002fc60000000000 */
[----:B------:R-:W4:Y:S04]  /*2bb20*/  LDL.LU R17, [R1+0xa18] ;  /* 0x000a180001117983 */ /* 0x000f280000300800 */
[----:B------:R-:W4:Y:S04]  /*2bb30*/  LDL.LU R12, [R1+0xa04] ;  /* 0x000a0400010c7983 */ /* 0x000f280000300800 */
[----:B------:R-:W4:Y:S01]  /*2bb40*/  LDL.LU R10, [R1+0xa10] ;  /* 0x000a1000010a7983 */ /* 0x000f220000300800 */
[----:B------:R-:W-:Y:S02]  /*2bb50*/  SHF.R.S32.HI R5, RZ, 0x1f, R4 ;  /* 0x0000001fff057819 */ /* 0x000fe40000011404 */
[----:B------:R-:W-:-:S02]  /*2bb60*/  IADD3 R8, PT, PT, R8, -0x180, RZ ;  /* 0xfffffe8008087810 */ /* 0x000fc40007ffe0ff */
[----:B------:R-:W-:-:S04]  /*2bb70*/  LEA.HI R5, R5, R4, RZ, 0x6 ;  /* 0x0000000405057211 */ /* 0x000fc800078f30ff */
[----:B------:R-:W-:Y:S01]  /*2bb80*/  SHF.R.S32.HI R5, RZ, 0x6, R5 ;  /* 0x00000006ff057819 */ /* 0x000fe20000011405 */
[----:B-----5:R-:W-:-:S04]  /*2bb90*/  IMAD R4, R2, -0x40, R8 ;  /* 0xffffffc002047824 */ /* 0x020fc800078e0208 */
[----:B------:R-:W-:Y:S01]  /*2bba0*/  VIADD R5, R5, 0xfffffffa ;  /* 0xfffffffa05057836 */ /* 0x000fe20000000000 */
[----:B------:R-:W-:Y:S01]  /*2bbb0*/  BAR.SYNC.DEFER_BLOCKING 0x0 ;  /* 0x0000000000007b1d */ /* 0x000fe20000010000 */
[----:B------:R-:W-:-:S03]  /*2bbc0*/  ISETP.GT.AND P4, PT, R4, RZ, PT ;  /* 0x000000ff0400720c */ /* 0x000fc60003f84270 */
[----:B------:R-:W-:Y:S02]  /*2bbd0*/  ISETP.GE.AND P3, PT, R2, R5, PT ;  /* 0x000000050200720c */ /* 0x000fe40003f66270 */
[----:B------:R-:W-:-:S04]  /*2bbe0*/  SEL R5, RZ, 0x4, !P4 ;  /* 0x00000004ff057807 */ /* 0x000fc80006000000 */
[----:B------:R-:W-:Y:S02]  /*2bbf0*/  SEL R5, R5, RZ, !P3 ;  /* 0x000000ff05057207 */ /* 0x000fe40005800000 */
[----:B---3--:R-:W-:-:S04]  /*2bc00*/  IADD3 R6, P4, PT, R6, UR14, RZ ;  /* 0x0000000e06067c10 */ /* 0x008fc8000ff9e0ff */
[----:B--2---:R-:W-:Y:S01]  /*2bc10*/  IADD3.X R7, PT, PT, R7, UR15, RZ, P4, !PT ;  /* 0x0000000f07077c10 */ /* 0x004fe2000a7fe4ff */
[----:B------:R1:W-:Y:S04]  /*2bc20*/  STL [R1+0xa2c], R6 ;  /* 0x000a2c0601007387 */ /* 0x0003e80000100800 */
[----:B------:R2:W-:Y:S04]  /*2bc30*/  STL [R1+0xa24], R7 ;  /* 0x000a240701007387 */ /* 0x0005e80000100800 */
[----:B------:R-:W3:Y:S04]  /*2bc40*/  LDL.LU R16, [R1+0x9fc] ;  /* 0x0009fc0001107983 */ /* 0x000ee80000300800 */
[----:B------:R-:W3:Y:S04]  /*2bc50*/  LDL.LU R15, [R1+0xa08] ;  /* 0x000a0800010f7983 */ /* 0x000ee80000300800 */
[----:B------:R-:W3:Y:S04]  /*2bc60*/  LDL.LU R14, [R1+0x9f4] ;  /* 0x0009f400010e7983 */ /* 0x000ee80000300800 */
[----:B------:R-:W3:Y:S01]  /*2bc70*/  LDL.LU R13, [R1+0xa00] ;  /* 0x000a0000010d7983 */ /* 0x000ee20000300800 */
[----:B------:R-:W-:-:S02]  /*2bc80*/  ISETP.NE.U32.AND P5, PT, R5, RZ, PT ;  /* 0x000000ff0500720c */ /* 0x000fc40003fa5070 */
[----:B----4-:R-:W-:Y:S02]  /*2bc90*/  IADD3 R19, P4, PT, R19, UR14, RZ ;  /* 0x0000000e13137c10 */ /* 0x010fe4000ff9e0ff */
[----:B------:R-:W-:Y:S02]  /*2bca0*/  IADD3 R9, P6, PT, R9, UR14, RZ ;  /* 0x0000000e09097c10 */ /* 0x000fe4000ffde0ff */
[----:B------:R-:W-:Y:S02]  /*2bcb0*/  LEA R5, R3, UR19, 0x2 ;  /* 0x0000001303057c11 */ /* 0x000fe4000f8e10ff */
[----:B------:R-:W-:Y:S02]  /*2bcc0*/  IADD3.X R20, PT, PT, R20, UR15, RZ, P4, !PT ;  /* 0x0000000f14147c10 */ /* 0x000fe4000a7fe4ff */
[----:B------:R-:W-:Y:S01]  /*2bcd0*/  IADD3.X R11, PT, PT, R11, UR15, RZ, P6, !PT ;  /* 0x0000000f0b0b7c10 */ /* 0x000fe2000b7fe4ff */
[----:B------:R-:W-:Y:S04]  /*2bce0*/  STL [R1+0xa28], R19 ;  /* 0x000a281301007387 */ /* 0x000fe80000100800 */
[----:B------:R-:W-:Y:S01]  /*2bcf0*/  @!PT LDS RZ, [RZ] ;  /* 0x00000000fffff984 */ /* 0x000fe20000000800 */
[----:B------:R-:W-:Y:S01]  /*2bd00*/  @!PT LDS RZ, [RZ] ;  /* 0x00000000fffff984 */ /* 0x000fe20000000800 */
[----:B------:R-:W-:Y:S01]  /*2bd10*/  @!PT LDS RZ, [RZ] ;  /* 0x00000000fffff984 */ /* 0x000fe20000000800 */
[----:B------:R1:W-:Y:S04]  /*2bd20*/  LDGSTS.E [R5], desc[UR20][R6.64], P5 ;  /* 0x0000000006057fae */ /* 0x0003e8000a9a1014 */
[----:B------:R4:W-:Y:S04]  /*2bd30*/  STL [R1+0xa1c], R20 ;  /* 0x000a1c1401007387 */ /* 0x0009e80000100800 */
[----:B------:R-:W-:Y:S01]  /*2bd40*/  STL [R1+0xa20], R9 ;  /* 0x000a200901007387 */ /* 0x000fe20000100800 */
[----:B-1----:R-:W-:-:S02]  /*2bd50*/  IMAD.MOV.U32 R6, RZ, RZ, R19 ;  /* 0x000000ffff067224 */ /* 0x002fc400078e0013 */
[----:B--2---:R-:W-:Y:S01]  /*2bd60*/  IMAD.MOV.U32 R7, RZ, RZ, R20 ;  /* 0x000000ffff077224 */ /* 0x004fe200078e0014 */
[----:B------:R1:W-:Y:S04]  /*2bd70*/  STL [R1+0xa14], R11 ;  /* 0x000a140b01007387 */ /* 0x0003e80000100800 */
[----:B----4-:R-:W2:Y:S04]  /*2bd80*/  LDL.LU R20, [R1+0x9ec] ;  /* 0x0009ec0001147983 */ /* 0x010ea80000300800 */
[----:B------:R-:W4:Y:S01]  /*2bd90*/  LDL.LU R19, [R1+0x9f8] ;  /* 0x0009f80001137983 */ /* 0x000f220000300800 */
[----:B------:R-:W-:-:S03]  /*2bda0*/  ISETP.GT.AND P4, PT, R4, 0x1, PT ;  /* 0x000000010400780c */ /* 0x000fc60003f84270 */
[----:B------:R1:W-:Y:S01]  /*2bdb0*/  LDGSTS.E [R5+0x200], desc[UR20][R6.64], P5 ;  /* 0x0020000006057fae */ /* 0x0003e2000a9a1014 */
[----:B------:R-:W-:Y:S02]  /*2bdc0*/  IADD3 R17, P6, PT, R17, UR14, RZ ;  /* 0x0000000e11117c10 */ /* 0x000fe4000ffde0ff */
[----:B-1----:R-:W-:Y:S01]  /*2bdd0*/  MOV R6, R9 ;  /* 0x0000000900067202 */ /* 0x002fe20000000f00 */
[----:B------:R-:W-:Y:S02]  /*2bde0*/  IMAD.MOV.U32 R7, RZ, RZ, R11 ;  /* 0x000000ffff077224 */ /* 0x000fe400078e000b */
[----:B------:R-:W2:Y:S04]  /*2bdf0*/  LDL.LU R11, [R1+0x9e4] ;  /* 0x0009e400010b7983 */ /* 0x000ea80000300800 */
[----:B------:R-:W2:Y:S04]  /*2be00*/  LDL.LU R9, [R1+0x9f0] ;  /* 0x0009f00001097983 */ /* 0x000ea80000300800 */
[----:B------:R1:W-:Y:S01]  /*2be10*/  LDGSTS.E [R5+0x400], desc[UR20][R6.64], P5 ;  /* 0x0040000006057fae */ /* 0x0003e2000a9a1014 */
[----:B------:R-:W-:-:S02]  /*2be20*/  IADD3.X R18, PT, PT, R18, UR15, RZ, P6, !PT ;  /* 0x0000000f12127c10 */ /* 0x000fc4000b7fe4ff */
[----:B------:R-:W-:Y:S02]  /*2be30*/  IADD3 R10, P6, PT, R10, UR14, RZ ;  /* 0x0000000e0a0a7c10 */ /* 0x000fe4000ffde0ff */
[----:B-1----:R-:W-:-:S04]  /*2be40*/  SEL R6, RZ, 0x4, !P4 ;  /* 0x00000004ff067807 */ /* 0x002fc80006000000 */
[----:B------:R-:W-:Y:S02]  /*2be50*/  SEL R6, R6, RZ, !P3 ;  /* 0x000000ff06067207 */ /* 0x000fe40005800000 */
[----:B------:R-:W-:Y:S02]  /*2be60*/  IADD3.X R12, PT, PT, R12, UR15, RZ, P6, !PT ;  /* 0x0000000f0c0c7c10 */ /* 0x000fe4000b7fe4ff */
[----:B------:R-:W-:Y:S01]  /*2be70*/  ISETP.NE.U32.AND P4, PT, R6, RZ, PT ;  /* 0x000000ff0600720c */ /* 0x000fe20003f85070 */
[----:B------:R-:W-:Y:S01]  /*2be80*/  IMAD.MOV.U32 R6, RZ, RZ, R17 ;  /* 0x000000ffff067224 */ /* 0x000fe200078e0011 */
[----:B------:R-:W-:Y:S01]  /*2be90*/  MOV R7, R18 ;  /* 0x0000001200077202 */ /* 0x000fe20000000f00 */
[----:B------:R-:W-:Y:S04]  /*2bea0*/  STL [R1+0xa18], R17 ;  /* 0x000a181101007387 */ /* 0x000fe80000100800 */
[----:B------:R1:W-:Y:S04]  /*2beb0*/  STL [R1+0xa0c], R18 ;  /* 0x000a0c1201007387 */ /* 0x0003e80000100800 */
[----:B------:R-:W-:Y:S04]  /*2bec0*/  STL [R1+0xa10], R10 ;  /* 0x000a100a01007387 */ /* 0x000fe80000100800 */
[----:B------:R1:W-:Y:S04]  /*2bed0*/  STL [R1+0xa04], R12 ;  /* 0x000a040c01007387 */ /* 0x0003e80000100800 */
[----:B------:R1:W-:Y:S04]  /*2bee0*/  LDGSTS.E [R5+0x600], desc[UR20][R6.64], P5 ;  /* 0x0060000006057fae */ /* 0x0003e8000a9a1014 */
[----:B-1----:R-:W2:Y:S04]  /*2bef0*/  LDL.LU R18, [R1+0x9dc] ;  /* 0x0009dc0001127983 */ /* 0x002ea80000300800 */
[----:B------:R-:W2:Y:S01]  /*2bf00*/  LDL.LU R17, [R1+0x9e8] ;  /* 0x0009e80001117983 */ /* 0x000ea20000300800 */
[----:B------:R-:W-:-:S02]  /*2bf10*/  IMAD.MOV.U32 R7, RZ, RZ, R12 ;  /* 0x000000ffff077224 */ /* 0x000fc400078e000c */
[----:B------:R-:W-:Y:S01]  /*2bf20*/  IMAD.MOV.U32 R6, RZ, RZ, R10 ;  /* 0x000000ffff067224 */ /* 0x000fe200078e000a */
[----:B------:R-:W2:Y:S04]  /*2bf30*/  LDL.LU R12, [R1+0x9d4] ;  /* 0x0009d400010c7983 */ /* 0x000ea80000300800 */
[----:B------:R-:W2:Y:S04]  /*2bf40*/  LDL.LU R10, [R1+0x9e0] ;  /* 0x0009e000010a7983 */ /* 0x000ea80000300800 */
[----:B------:R1:W-:Y:S01]  /*2bf50*/  LDGSTS.E [R5+0x800], desc[UR20][R6.64], P4 ;  /* 0x0080000006057fae */ /* 0x0003e2000a1a1014 */
[----:B---3--:R-:W-:-:S04]  /*2bf60*/  IADD3 R15, P5, PT, R15, UR14, RZ ;  /* 0x0000000e0f0f7c10 */ /* 0x008fc8000ffbe0ff */
[----:B------:R-:W-:Y:S02]  /*2bf70*/  IADD3.X R16, PT, PT, R16, UR15, RZ, P5, !PT ;  /* 0x0000000f10107c10 */ /* 0x000fe4000affe4ff */
[----:B------:R-:W-:Y:S01]  /*2bf80*/  IADD3 R13, P6, PT, R13, UR14, RZ ;  /* 0x0000000e0d0d7c10 */ /* 0x000fe2000ffde0ff */
[----:B------:R-:W-:Y:S03]  /*2bf90*/  STL [R1+0xa08], R15 ;  /* 0x000a080f01007387 */ /* 0x000fe60000100800 */
[----:B------:R-:W-:Y:S01]  /*2bfa0*/  IADD3.X R14, PT, PT, R14, UR15, RZ, P6, !PT ;  /* 0x0000000f0e0e7c10 */ /* 0x000fe2000b7fe4ff */
[----:B------:R3:W-:Y:S01]  /*2bfb0*/  STL [R1+0x9fc], R16 ;  /* 0x0009fc1001007387 */ /* 0x0007e20000100800 */
[----:B-1----:R-:W-:Y:S01]  /*2bfc0*/  MOV R6, R15 ;  /* 0x0000000f00067202 */ /* 0x002fe20000000f00 */
[----:B------:R-:W-:Y:S02]  /*2bfd0*/  IMAD.MOV.U32 R7, RZ, RZ, R16 ;  /* 0x000000ffff077224 */ /* 0x000fe400078e0010 */
[----:B------:R-:W-:Y:S04]  /*2bfe0*/  STL [R1+0xa00], R13 ;  /* 0x000a000d01007387 */ /* 0x000fe80000100800 */
[----:B------:R1:W-:Y:S04]  /*2bff0*/  STL [R1+0x9f4], R14 ;  /* 0x0009f40e01007387 */ /* 0x0003e80000100800 */
[----:B---3--:R-:W3:Y:S04]  /*2c000*/  LDL.LU R16, [R1+0x9cc] ;  /* 0x0009cc0001107983 */ /* 0x008ee80000300800 */
[----:B------:R-:W3:Y:S04]  /*2c010*/  LDL.LU R15, [R1+0x9d8] ;  /* 0x0009d800010f7983 */ /* 0x000ee80000300800 */
[----:B------:R1:W-:Y:S02]  /*2c020*/  LDGSTS.E [R5+0xa00], desc[UR20][R6.64], P4 ;  /* 0x00a0000006057fae */ /* 0x0003e4000a1a1014 */
[----:B-1----:R-:W-:Y:S01]  /*2c030*/  MOV R7, R14 ;  /* 0x0000000e00077202 */ /* 0x002fe20000000f00 */
[----:B------:R-:W-:Y:S01]  /*2c040*/  IMAD.MOV.U32 R6, RZ, RZ, R13 ;  /* 0x000000ffff067224 */ /* 0x000fe200078e000d */
[----:B------:R-:W3:Y:S04]  /*2c050*/  LDL.LU R14, [R1+0x9c4] ;  /* 0x0009c400010e7983 */ /* 0x000ee80000300800 */
[----:B------:R-:W3:Y:S01]  /*2c060*/  LDL.LU R13, [R1+0x9d0] ;  /* 0x0009d000010d7983 */ /* 0x000ee20000300800 */
[----:B------:R-:W-:-:S02]  /*2c070*/  ISETP.GT.AND P5, PT, R4, 0x2, PT ;  /* 0x000000020400780c */ /* 0x000fc40003fa4270 */
[----:B----4-:R-:W-:Y:S01]  /*2c080*/  IADD3 R19, P6, PT, R19, UR14, RZ ;  /* 0x0000000e13137c10 */ /* 0x010fe2000ffde0ff */
[----:B------:R1:W-:Y:S03]  /*2c090*/  LDGSTS.E [R5+0xc00], desc[UR20][R6.64], P4 ;  /* 0x00c0000006057fae */ /* 0x0003e6000a1a1014 */
[----:B--2---:R-:W-:Y:S02]  /*2c0a0*/  IADD3.X R20, PT, PT, R20, UR15, RZ, P6, !PT ;  /* 0x0000000f14147c10 */ /* 0x004fe4000b7fe4ff */
[----:B-1----:R-:W-:Y:S02]  /*2c0b0*/  SEL R6, RZ, 0x4, !P5 ;  /* 0x00000004ff067807 */ /* 0x002fe40006800000 */
[----:B------:R-:W-:Y:S02]  /*2c0c0*/  IADD3 R9, P6, PT, R9, UR14, RZ ;  /* 0x0000000e09097c10 */ /* 0x000fe4000ffde0ff */
[----:B------:R-:W-:Y:S01]  /*2c0d0*/  SEL R6, R6, RZ, !P3 ;  /* 0x000000ff06067207 */ /* 0x000fe20005800000 */
[----:B------:R-:W-:Y:S01]  /*2c0e0*/  IMAD.MOV.U32 R7, RZ, RZ, R20 ;  /* 0x000000ffff077224 */ /* 0x000fe200078e0014 */
[----:B------:R-:W-:-:S02]  /*2c0f0*/  IADD3.X R11, PT, PT, R11, UR15, RZ, P6, !PT ;  /* 0x0000000f0b0b7c10 */ /* 0x000fc4000b7fe4ff */
[----:B------:R-:W-:Y:S01]  /*2c100*/  ISETP.NE.U32.AND P5, PT, R6, RZ, PT ;  /* 0x000000ff0600720c */ /* 0x000fe20003fa5070 */
[----:B------:R-:W-:Y:S01]  /*2c110*/  IMAD.MOV.U32 R6, RZ, RZ, R19 ;  /* 0x000000ffff067224 */ /* 0x000fe200078e0013 */
[----:B------:R-:W-:Y:S04]  /*2c120*/  STL [R1+0x9f8], R19 ;  /* 0x0009f81301007387 */ /* 0x000fe80000100800 */
[----:B------:R1:W-:Y:S04]  /*2c130*/  STL [R1+0x9ec], R20 ;  /* 0x0009ec1401007387 */ /* 0x0003e80000100800 */
[----:B------:R-:W-:Y:S04]  /*2c140*/  STL [R1+0x9f0], R9 ;  /* 0x0009f00901007387 */ /* 0x000fe80000100800 */
[----:B------:R2:W-:Y:S04]  /*2c150*/  STL [R1+0x9e4], R11 ;  /* 0x0009e40b01007387 */ /* 0x0005e80000100800 */
[----:B------:R4:W-:Y:S04]  /*2c160*/  LDGSTS.E [R5+0xe00], desc[UR20][R6.64], P4 ;  /* 0x00e0000006057fae */ /* 0x0009e8000a1a1014 */
[----:B-1----:R-:W3:Y:S04]  /*2c170*/  LDL.LU R20, [R1+0x9bc] ;  /* 0x0009bc0001147983 */ /* 0x002ee80000300800 */
[----:B------:R-:W3:Y:S01]  /*2c180*/  LDL.LU R19, [R1+0x9c8] ;  /* 0x0009c80001137983 */ /* 0x000ee20000300800 */
[----:B----4-:R-:W-:Y:S01]  /*2c190*/  IMAD.MOV.U32 R7, RZ, RZ, R11 ;  /* 0x000000ffff077224 */ /* 0x010fe200078e000b */
[----:B------:R-:W-:-:S02]  /*2c1a0*/  MOV R6, R9 ;  /* 0x0000000900067202 */ /* 0x000fc40000000f00 */
[----:B--2---:R-:W2:Y:S04]  /*2c1b0*/  LDL.LU R11, [R1+0x9b4] ;  /* 0x0009b400010b7983 */ /* 0x004ea80000300800 */
[----:B------:R-:W4:Y:S04]  /*2c1c0*/  LDL.LU R9, [R1+0x9c0] ;  /* 0x0009c00001097983 */ /* 0x000f280000300800 */
[----:B------:R1:W-:Y:S01]  /*2c1d0*/  LDGSTS.E [R5+0x1000], desc[UR20][R6.64], P5 ;  /* 0x0100000006057fae */ /* 0x0003e2000a9a1014 */
[----:B------:R-:W-:-:S04]  /*2c1e0*/  IADD3 R17, P4, PT, R17, UR14, RZ ;  /* 0x0000000e11117c10 */ /* 0x000fc8000ff9e0ff */
[----:B------:R-:W-:Y:S01]  /*2c1f0*/  IADD3.X R18, PT, PT, R18, UR15, RZ, P4, !PT ;  /* 0x0000000f12127c10 */ /* 0x000fe2000a7fe4ff */
[----:B------:R-:W-:Y:S01]  /*2c200*/  STL [R1+0x9e8], R17 ;  /* 0x0009e81101007387 */ /* 0x000fe20000100800 */
[----:B------:R-:W-:-:S03]  /*2c210*/  IADD3 R10, P6, PT, R10, UR14, RZ ;  /* 0x0000000e0a0a7c10 */ /* 0x000fc6000ffde0ff */
[----:B------:R1:W-:Y:S01]  /*2c220*/  STL [R1+0x9dc], R18 ;  /* 0x0009dc1201007387 */ /* 0x0003e20000100800 */
[----:B------:R-:W-:Y:S01]  /*2c230*/  IADD3.X R12, PT, PT, R12, UR15, RZ, P6, !PT ;  /* 0x0000000f0c0c7c10 */ /* 0x000fe2000b7fe4ff */
[----:B-1----:R-:W-:Y:S01]  /*2c240*/  IMAD.MOV.U32 R6, RZ, RZ, R17 ;  /* 0x000000ffff067224 */ /* 0x002fe200078e0011 */
[----:B------:R-:W-:Y:S01]  /*2c250*/  MOV R7, R18 ;  /* 0x0000001200077202 */ /* 0x000fe20000000f00 */
[----:B------:R-:W-:Y:S04]  /*2c260*/  STL [R1+0x9e0], R10 ;  /* 0x0009e00a01007387 */ /* 0x000fe80000100800 */
[----:B------:R1:W-:Y:S04]  /*2c270*/  STL [R1+0x9d4], R12 ;  /* 0x0009d40c01007387 */ /* 0x0003e80000100800 */
[----:B------:R-:W2:Y:S04]  /*2c280*/  LDL.LU R18, [R1+0x9ac] ;  /* 0x0009ac0001127983 */ /* 0x000ea80000300800 */
[----:B------:R-:W2:Y:S04]  /*2c290*/  LDL.LU R17, [R1+0x9b8] ;  /* 0x0009b80001117983 */ /* 0x000ea80000300800 */
[----:B------:R1:W-:Y:S02]  /*2c2a0*/  LDGSTS.E [R5+0x1200], desc[UR20][R6.64], P5 ;  /* 0x0120000006057fae */ /* 0x0003e4000a9a1014 */
[----:B-1----:R-:W-:-:S02]  /*2c2b0*/  IMAD.MOV.U32 R7, RZ, RZ, R12 ;  /* 0x000000ffff077224 */ /* 0x002fc400078e000c */
[----:B------:R-:W-:Y:S01]  /*2c2c0*/  IMAD.MOV.U32 R6, RZ, RZ, R10 ;  /* 0x000000ffff067224 */ /* 0x000fe200078e000a */
[----:B------:R-:W2:Y:S04]  /*2c2d0*/  LDL.LU R12, [R1+0x9a4] ;  /* 0x0009a400010c7983 */ /* 0x000ea80000300800 */
[----:B------:R-:W2:Y:S01]  /*2c2e0*/  LDL.LU R10, [R1+0x9b0] ;  /* 0x0009b000010a7983 */ /* 0x000ea20000300800 */
[----:B------:R-:W-:-:S03]  /*2c2f0*/  ISETP.GT.AND P4, PT, R4, 0x3, PT ;  /* 0x000000030400780c */ /* 0x000fc60003f84270 */
[----:B------:R1:W-:Y:S02]  /*2c300*/  LDGSTS.E [R5+0x1400], desc[UR20][R6.64], P5 ;  /* 0x0140000006057fae */ /* 0x0003e4000a9a1014 */
[----:B-1----:R-:W-:-:S04]  /*2c310*/  SEL R6, RZ, 0x4, !P4 ;  /* 0x00000004ff067807 */ /* 0x002fc80006000000 */
[----:B------:R-:W-:-:S04]  /*2c320*/  SEL R6, R6, RZ, !P3 ;  /* 0x000000ff06067207 */ /* 0x000fc80005800000 */
[----:B------:R-:W-:Y:S02]  /*2c330*/  ISETP.NE.U32.AND P4, PT, R6, RZ, PT ;  /* 0x000000ff0600720c */ /* 0x000fe40003f85070 */
[----:B---3--:R-:W-:-:S04]  /*2c340*/  IADD3 R15, P6, PT, R15, UR14, RZ ;  /* 0x0000000e0f0f7c10 */ /* 0x008fc8000ffde0ff */
[----:B------:R-:W-:Y:S01]  /*2c350*/  IADD3.X R16, PT, PT, R16, UR15, RZ, P6, !PT ;  /* 0x0000000f10107c10 */ /* 0x000fe2000b7fe4ff */
[----:B------:R-:W-:Y:S01]  /*2c360*/  STL [R1+0x9d8], R15 ;  /* 0x0009d80f01007387 */ /* 0x000fe20000100800 */
[----:B------:R-:W-:-:S03]  /*2c370*/  MOV R6, R15 ;  /* 0x0000000f00067202 */ /* 0x000fc60000000f00 */
[----:B------:R-:W-:Y:S01]  /*2c380*/  IMAD.MOV.U32 R7, RZ, RZ, R16 ;  /* 0x000000ffff077224 */ /* 0x000fe200078e0010 */
[----:B------:R1:W-:Y:S04]  /*2c390*/  STL [R1+0x9cc], R16 ;  /* 0x0009cc1001007387 */ /* 0x0003e80000100800 */
[----:B------:R3:W-:Y:S01]  /*2c3a0*/  LDGSTS.E [R5+0x1600], desc[UR20][R6.64], P5 ;  /* 0x0160000006057fae */ /* 0x0007e2000a9a1014 */
[----:B------:R-:W-:-:S04]  /*2c3b0*/  IADD3 R13, P6, PT, R13, UR14, RZ ;  /* 0x0000000e0d0d7c10 */ /* 0x000fc8000ffde0ff */
[----:B------:R-:W-:Y:S01]  /*2c3c0*/  IADD3.X R14, PT, PT, R14, UR15, RZ, P6, !PT ;  /* 0x0000000f0e0e7c10 */ /* 0x000fe2000b7fe4ff */
[----:B------:R-:W-:Y:S01]  /*2c3d0*/  STL [R1+0x9d0], R13 ;  /* 0x0009d00d01007387 */ /* 0x000fe20000100800 */
[----:B---3--:R-:W-:-:S03]  /*2c3e0*/  IMAD.MOV.U32 R6, RZ, RZ, R13 ;  /* 0x000000ffff067224 */ /* 0x008fc600078e000d */
[----:B------:R3:W-:Y:S01]  /*2c3f0*/  STL [R1+0x9c4], R14 ;  /* 0x0009c40e01007387 */ /* 0x0007e20000100800 */
[----:B------:R-:W-:-:S03]  /*2c400*/  MOV R7, R14 ;  /* 0x0000000e00077202 */ /* 0x000fc60000000f00 */
[----:B-1----:R-:W2:Y:S04]  /*2c410*/  LDL.LU R16, [R1+0x130] ;  /* 0x0001300001107983 */ /* 0x002ea80000300800 */
[----:B------:R-:W2:Y:S04]  /*2c420*/  LDL.LU R15, [R1+0x9a8] ;  /* 0x0009a800010f7983 */ /* 0x000ea80000300800 */
[----:B---3--:R-:W3:Y:S04]  /*2c430*/  LDL.LU R14, [R1+0x134] ;  /* 0x00013400010e7983 */ /* 0x008ee80000300800 */
[----:B------:R-:W3:Y:S04]  /*2c440*/  LDL.LU R13, [R1+0x138] ;  /* 0x00013800010d7983 */ /* 0x000ee80000300800 */
[----:B------:R1:W-:Y:S01]  /*2c450*/  LDGSTS.E [R5+0x1800], desc[UR20][R6.64], P4 ;  /* 0x0180000006057fae */ /* 0x0003e2000a1a1014 */
[----:B------:R-:W-:-:S04]  /*2c460*/  IADD3 R19, P5, PT, R19, UR14, RZ ;  /* 0x0000000e13137c10 */ /* 0x000fc8000ffbe0ff */
[----:B------:R-:W-:Y:S02]  /*2c470*/  IADD3.X R20, PT, PT, R20, UR15, RZ, P5, !PT ;  /* 0x0000000f14147c10 */ /* 0x000fe4000affe4ff */
[----:B----4-:R-:W-:Y:S01]  /*2c480*/  IADD3 R9, P6, PT, R9, UR14, RZ ;  /* 0x0000000e09097c10 */ /* 0x010fe2000ffde0ff */
[----:B------:R-:W-:Y:S03]  /*2c490*/  STL [R1+0x9c8], R19 ;  /* 0x0009c81301007387 */ /* 0x000fe60000100800 */
[----:B--2---:R-:W-:Y:S01]  /*2c4a0*/  IADD3.X R11, PT, PT, R11, UR15, RZ, P6, !PT ;  /* 0x0000000f0b0b7c10 */ /* 0x004fe2000b7fe4ff */
[----:B------:R2:W-:Y:S01]  /*2c4b0*/  STL [R1+0x9bc], R20 ;  /* 0x0009bc1401007387 */ /* 0x0005e20000100800 */
[----:B-1----:R-:W-:Y:S02]  /*2c4c0*/  IMAD.MOV.U32 R6, RZ, RZ, R19 ;  /* 0x000000ffff067224 */ /* 0x002fe400078e0013 */
[----:B------:R-:W-:Y:S01]  /*2c4d0*/  IMAD.MOV.U32 R7, RZ, RZ, R20 ;  /* 0x000000ffff077224 */ /* 0x000fe200078e0014 */
[----:B------:R-:W-:Y:S04]  /*2c4e0*/  STL [R1+0x9c0], R9 ;  /* 0x0009c00901007387 */ /* 0x000fe80000100800 */
[----:B------:R1:W-:Y:S04]  /*2c4f0*/  STL [R1+0x9b4], R11 ;  /* 0x0009b40b01007387 */ /* 0x0003e80000100800 */
[----:B--2---:R-:W2:Y:S04]  /*2c500*/  LDL.LU R20, [R1+0x13c] ;  /* 0x00013c0001147983 */ /* 0x004ea80000300800 */
[----:B------:R-:W4:Y:S01]  /*2c510*/  LDL.LU R19, [R1+0x140] ;  /* 0x0001400001137983 */ /* 0x000f220000300800 */
[----:B------:R-:W-:-:S03]  /*2c520*/  ISETP.GT.AND P5, PT, R4, 0x4, PT ;  /* 0x000000040400780c */ /* 0x000fc60003fa4270 */
[----:B------:R1:W-:Y:S02]  /*2c530*/  LDGSTS.E [R5+0x1a00], desc[UR20][R6.64], P4 ;  /* 0x01a0000006057fae */ /* 0x0003e4000a1a1014 */
[----:B-1----:R-:W-:Y:S01]  /*2c540*/  MOV R6, R9 ;  /* 0x0000000900067202 */ /* 0x002fe20000000f00 */
[----:B------:R-:W-:Y:S02]  /*2c550*/  IMAD.MOV.U32 R7, RZ, RZ, R11 ;  /* 0x000000ffff077224 */ /* 0x000fe400078e000b */
[----:B------:R-:W2:Y:S01]  /*2c560*/  LDL.LU R11, [R1+0x144] ;  /* 0x00014400010b7983 */ /* 0x000ea20000300800 */
[----:B------:R-:W-:-:S03]  /*2c570*/  IADD3 R17, P6, PT, R17, UR14, RZ ;  /* 0x0000000e11117c10 */ /* 0x000fc6000ffde0ff */
[----:B------:R-:W2:Y:S04]  /*2c580*/  LDL.LU R9, [R1+0x148] ;  /* 0x0001480001097983 */ /* 0x000ea80000300800 */
[----:B------:R1:W-:Y:S01]  /*2c590*/  LDGSTS.E [R5+0x1c00], desc[UR20][R6.64], P4 ;  /* 0x01c0000006057fae */ /* 0x0003e2000a1a1014 */
[----:B------:R-:W-:Y:S02]  /*2c5a0*/  IADD3.X R18, PT, PT, R18, UR15, RZ, P6, !PT ;  /* 0x0000000f12127c10 */ /* 0x000fe4000b7fe4ff */
[----:B-1----:R-:W-:Y:S02]  /*2c5b0*/  SEL R6, RZ, 0x4, !P5 ;  /* 0x00000004ff067807 */ /* 0x002fe40006800000 */
[----:B------:R-:W-:Y:S02]  /*2c5c0*/  IADD3 R10, P6, PT, R10, UR14, RZ ;  /* 0x0000000e0a0a7c10 */ /* 0x000fe4000ffde0ff */
[----:B------:R-:W-:-:S02]  /*2c5d0*/  SEL R6, R6, RZ, !P3 ;  /* 0x000000ff06067207 */ /* 0x000fc40005800000 */
        /* <DEDUP_REMOVED lines=16> */
[----:B------:R-:W-:-:S04]  /*2c6e0*/  IADD3 R15, P4, PT, R15, UR14, RZ ;  /* 0x0000000e0f0f7c10 */ /* 0x000fc8000ff9e0ff */
[----:B------:R-:W-:Y:S02]  /*2c6f0*/  IADD3.X R16, PT, PT, R16, UR15, RZ, P4, !PT ;  /* 0x0000000f10107c10 */ /* 0x000fe4000a7fe4ff */
[----:B---3--:R-:W-:Y:S01]  /*2c700*/  IADD3 R13, P6, PT, R13, UR14, RZ ;  /* 0x0000000e0d0d7c10 */ /* 0x008fe2000ffde0ff */
        /* <DEDUP_REMOVED lines=14> */
[----:B------:R-:W-:-:S03]  /*2c7f0*/  ISETP.GT.AND P4, PT, R4, 0x5, PT ;  /* 0x000000050400780c */ /* 0x000fc60003f84270 */
[----:B------:R1:W-:Y:S01]  /*2c800*/  LDGSTS.E [R5+0x2400], desc[UR20][R6.64], P5 ;  /* 0x0240000006057fae */ /* 0x0003e2000a9a1014 */
[----:B----4-:R-:W-:Y:S02]  /*2c810*/  IADD3 R19, P6, PT, R19, UR14, RZ ;  /* 0x0000000e13137c10 */ /* 0x010fe4000ffde0ff */
[----:B-1----:R-:W-:Y:S02]  /*2c820*/  SEL R6, RZ, 0x4, !P4 ;  /* 0x00000004ff067807 */ /* 0x002fe40006000000 */
[----:B--2---:R-:W-:Y:S02]  /*2c830*/  IADD3.X R20, PT, PT, R20, UR15, RZ, P6, !PT ;  /* 0x0000000f14147c10 */ /* 0x004fe4000b7fe4ff */
[----:B------:R-:W-:Y:S01]  /*2c840*/  SEL R6, R6, RZ, !P3 ;  /* 0x000000ff06067207 */ /* 0x000fe20005800000 */
[----:B------:R-:W-:Y:S02]  /*2c850*/  STL [R1+0x140], R19 ;  /* 0x0001401301007387 */ /* 0x000fe40000100800 */
[----:B------:R-:W-:Y:S01]  /*2c860*/  IMAD.MOV.U32 R7, RZ, RZ, R20 ;  /* 0x000000ffff077224 */ /* 0x000fe200078e0014 */
[----:B------:R-:W-:Y:S01]  /*2c870*/  ISETP.NE.U32.AND P4, PT, R6, RZ, PT ;  /* 0x000000ff0600720c */ /* 0x000fe20003f85070 */
[----:B------:R-:W-:Y:S01]  /*2c880*/  IMAD.MOV.U32 R6, RZ, RZ, R19 ;  /* 0x000000ffff067224 */ /* 0x000fe200078e0013 */
[----:B------:R1:W-:Y:S04]  /*2c890*/  STL [R1+0x13c], R20 ;  /* 0x00013c1401007387 */ /* 0x0003e80000100800 */
[----:B------:R2:W-:Y:S01]  /*2c8a0*/  LDGSTS.E [R5+0x2600], desc[UR20][R6.64], P5 ;  /* 0x0260000006057fae */ /* 0x0005e2000a9a1014 */
[----:B------:R-:W-:-:S04]  /*2c8b0*/  IADD3 R9, P6, PT, R9, UR14, RZ ;  /* 0x0000000e09097c10 */ /* 0x000fc8000ffde0ff */
[----:B------:R-:W-:Y:S01]  /*2c8c0*/  IADD3.X R11, PT, PT, R11, UR15, RZ, P6, !PT ;  /* 0x0000000f0b0b7c10 */ /* 0x000fe2000b7fe4ff */
[----:B------:R-:W-:Y:S01]  /*2c8d0*/  STL [R1+0x148], R9 ;  /* 0x0001480901007387 */ /* 0x000fe20000100800 */
[----:B--2---:R-:W-:-:S03]  /*2c8e0*/  MOV R6, R9 ;  /* 0x0000000900067202 */ /* 0x004fc60000000f00 */
[----:B------:R2:W-:Y:S01]  /*2c8f0*/  STL [R1+0x144], R11 ;  /* 0x0001440b01007387 */ /* 0x0005e20000100800 */
[----:B------:R-:W-:-:S03]  /*2c900*/  IMAD.MOV.U32 R7, RZ, RZ, R11 ;  /* 0x000000ffff077224 */ /* 0x000fc600078e000b */
[----:B-1----:R-:W4:Y:S04]  /*2c910*/  LDL.LU R20, [R1+0x16c] ;  /* 0x00016c0001147983 */ /* 0x002f280000300800 */
[----:B------:R-:W4:Y:S04]  /*2c920*/  LDL.LU R19, [R1+0x170] ;  /* 0x0001700001137983 */ /* 0x000f280000300800 */
[----:B--2---:R-:W2:Y:S04]  /*2c930*/  LDL.LU R11, [R1+0x174] ;  /* 0x00017400010b7983 */ /* 0x004ea80000300800 */
[----:B------:R-:W2:Y:S04]  /*2c940*/  LDL.LU R9, [R1+0x178] ;  /* 0x0001780001097983 */ /* 0x000ea80000300800 */
        /* <DEDUP_REMOVED lines=41> */
[----:B----4-:R-:W-:-:S04]  /*2cbe0*/  IADD3 R19, P4, PT, R19, UR14, RZ ;  /* 0x0000000e13137c10 */ /* 0x010fc8000ff9e0ff */
[----:B------:R-:W-:Y:S02]  /*2cbf0*/  IADD3.X R20, PT, PT, R20, UR15, RZ, P4, !PT ;  /* 0x0000000f14147c10 */ /* 0x000fe4000a7fe4ff */
[----:B--2---:R-:W-:Y:S01]  /*2cc00*/  IADD3 R9, P6, PT, R9, UR14, RZ ;  /* 0x0000000e09097c10 */ /* 0x004fe2000ffde0ff */
[----:B------:R-:W-:Y:S03]  /*2cc10*/  STL [R1+0x170], R19 ;  /* 0x0001701301007387 */ /* 0x000fe60000100800 */
[----:B------:R-:W-:Y:S01]  /*2cc20*/  IADD3.X R11, PT, PT, R11, UR15, RZ, P6, !PT ;  /* 0x0000000f0b0b7c10 */ /* 0x000fe2000b7fe4ff */
        /* <DEDUP_REMOVED lines=11> */
[----:B------:R-:W2:Y:S04]  /*2cce0*/  LDL.LU R11, [R1+0x1a4] ;  /* 0x0001a400010b7983 */ /* 0x000ea80000300800 */
[----:B------:R-:W2:Y:S04]  /*2ccf0*/  LDL.LU R9, [R1+0x1a8] ;  /* 0x0001a80001097983 */ /* 0x000ea80000300800 */
[----:B------:R1:W-:Y:S01]  /*2cd00*/  LDGSTS.E [R5+0x3400], desc[UR20][R6.64], P5 ;  /* 0x0340000006057fae */ /* 0x0003e2000a9a1014 */
[----:B------:R-:W-:-:S02]  /*2cd10*/  IADD3 R17, P6, PT, R17, UR14, RZ ;  /* 0x0000000e11117c10 */ /* 0x000fc4000ffde0ff */
[----:B-1----:R-:W-:Y:S02]  /*2cd20*/  SEL R6, RZ, 0x4, !P4 ;  /* 0x00000004ff067807 */ /* 0x002fe40006000000 */
[----:B------:R-:W-:Y:S02]  /*2cd30*/  IADD3.X R18, PT, PT, R18, UR15, RZ, P6, !PT ;  /* 0x0000000f12127c10 */ /* 0x000fe4000b7fe4ff */
[----:B------:R-:W-:Y:S01]  /*2cd40*/  SEL R6, R6, RZ, !P3 ;  /* 0x000000ff06067207 */ /* 0x000fe20005800000 */
[----:B------:R-:W-:Y:S01]  /*2cd50*/  STL [R1+0x180], R17 ;  /* 0x0001801101007387 */ /* 0x000fe20000100800 */
[----:B------:R-:W-:Y:S02]  /*2cd60*/  MOV R7, R18 ;  /* 0x0000001200077202 */ /* 0x000fe40000000f00 */
[----:B------:R-:W-:Y:S01]  /*2cd70*/  ISETP.NE.U32.AND P4, PT, R6, RZ, PT ;  /* 0x000000ff0600720c */ /* 0x000fe20003f85070 */
[----:B------:R-:W-:Y:S01]  /*2cd80*/  IMAD.MOV.U32 R6, RZ, RZ, R17 ;  /* 0x000000ffff067224 */ /* 0x000fe200078e0011 */
[----:B------:R1:W-:Y:S04]  /*2cd90*/  STL [R1+0x17c], R18 ;  /* 0x00017c1201007387 */ /* 0x0003e80000100800 */
[----:B------:R1:W-:Y:S01]  /*2cda0*/  LDGSTS.E [R5+0x3600], desc[UR20][R6.64], P5 ;  /* 0x0360000006057fae */ /* 0x0003e2000a9a1014 */
[----:B------:R-:W-:-:S04]  /*2cdb0*/  IADD3 R10, P6, PT, R10, UR14, RZ ;  /* 0x0000000e0a0a7c10 */ /* 0x000fc8000ffde0ff */
[----:B------:R-:W-:Y:S01]  /*2cdc0*/  IADD3.X R12, PT, PT, R12, UR15, RZ, P6, !PT ;  /* 0x0000000f0c0c7c10 */ /* 0x000fe2000b7fe4ff */
[----:B------:R-:W-:Y:S04]  /*2cdd0*/  STL [R1+0x188], R10 ;  /* 0x0001880a01007387 */ /* 0x000fe80000100800 */
[----:B------:R1:W-:Y:S02]  /*2cde0*/  STL [R1+0x184], R12 ;  /* 0x0001840c01007387 */ /* 0x0003e40000100800 */
[----:B-1----:R-:W-:Y:S02]  /*2cdf0*/  IMAD.MOV.U32 R7, RZ, RZ, R12 ;  /* 0x000000ffff077224 */ /* 0x002fe400078e000c */
[----:B------:R-:W2:Y:S01]  /*2ce00*/  LDL.LU R18, [R1+0x1ac] ;  /* 0x0001ac0001127983 */ /* 0x000ea20000300800 */
[----:B------:R-:W-:-:S03]  /*2ce10*/  IMAD.MOV.U32 R6, RZ, RZ, R10 ;  /* 0x000000ffff067224 */ /* 0x000fc600078e000a */
[----:B------:R-:W2:Y:S04]  /*2ce20*/  LDL.LU R17, [R1+0x1b0] ;  /* 0x0001b00001117983 */ /* 0x000ea80000300800 */
        /* <DEDUP_REMOVED lines=44> */
[----:B------:R-:W-:Y:S02]  /*2d0f0*/  IADD3.X R18, PT, PT, R18, UR15, RZ, P4, !PT ;  /* 0x0000000f12127c10 */ /* 0x000fe4000a7fe4ff */
[----:B------:R-:W-:Y:S01]  /*2d100*/  IADD3 R10, P6, PT, R10, UR14, RZ ;  /* 0x0000000e0a0a7c10 */ /* 0x000fe2000ffde0ff */
[----:B------:R-:W-:Y:S03]  /*2d110*/  STL [R1+0x1b0], R17 ;  /* 0x0001b01101007387 */ /* 0x000fe60000100800 */
[----:B------:R-:W-:Y:S01]  /*2d120*/  IADD3.X R12, PT, PT, R12, UR15, RZ, P6, !PT ;  /* 0x0000000f0c0c7c10 */ /* 0x000fe2000b7fe4ff */
[----:B------:R1:W-:Y:S02]  /*2d130*/  STL [R1+0x1ac], R18 ;  /* 0x0001ac1201007387 */ /* 0x0003e40000100800 */
        /* <DEDUP_REMOVED lines=212> */
[----:B------:R1:W-:Y:S02]  /*2de80*/  LDGSTS.E [R5+0x6c00], desc[UR20][R6.64], P4 ;  /* 0x06c0000006057fae */ /* 0x0003e4000a1a1014 */
[----:B-1----:R-:W-:Y:S02]  /*2de90*/  SEL R6, RZ, 0x4, !P5 ;  /* 0x00000004ff067807 */ /* 0x002fe40006800000 */
[----:B----4-:R-:W-:Y:S02]  /*2dea0*/  IADD3 R19, P6, PT, R19, UR14, RZ ;  /* 0x0000000e13137c10 */ /* 0x010fe4000ffde0ff */
[----:B------:R-:W-:Y:S02]  /*2deb0*/  SEL R6, R6, RZ, !P3 ;  /* 0x000000ff06067207 */ /* 0x000fe40005800000 */
[----:B--2---:R-:W-:Y:S02]  /*2dec0*/  IADD3.X R20, PT, PT, R20, UR15, RZ, P6, !PT ;  /* 0x0000000f14147c10 */ /* 0x004fe4000b7fe4ff */
[----:B------:R-:W-:Y:S01]  /*2ded0*/  ISETP.NE.U32.AND P5, PT, R6, RZ, PT ;  /* 0x000000ff0600720c */ /* 0x000fe20003fa5070 */
[----:B------:R-:W-:Y:S01]  /*2dee0*/  IMAD.MOV.U32 R6, RZ, RZ, R19 ;  /* 0x000000ffff067224 */ /* 0x000fe200078e0013 */
[----:B------:R-:W-:Y:S01]  /*2def0*/  STL [R1+0x260], R19 ;  /* 0x0002601301007387 */ /* 0x000fe20000100800 */
[----:B------:R-:W-:-:S03]  /*2df00*/  IMAD.MOV.U32 R7, RZ, RZ, R20 ;  /* 0x000000ffff077224 */ /* 0x000fc600078e0014 */
        /* <DEDUP_REMOVED lines=952> */
[----:B-1----:R-:W-:-:S04]  /*31a90*/  SEL R6, RZ, 0x4, !P5 ;  /* 0x00000004ff067807 */ /* 0x002fc80006800000 */
[----:B------:R-:W-:Y:S02]  /*31aa0*/  SEL R6, R6, RZ, !P3 ;  /* 0x000000ff06067207 */ /* 0x000fe40005800000 */
[----:B----4-:R-:W-:-:S04]  /*31ab0*/  IADD3 R19, P6, PT, R19, UR14, RZ ;  /* 0x0000000e13137c10 */ /* 0x010fc8000ffde0ff */
        /* <DEDUP_REMOVED lines=600> */
[----:B--2---:R-:W-:Y:S01]  /*34040*/  IADD3.X R20, PT, PT, R20, UR15, RZ, P6, !PT ;  /* 0x0000000f14147c10 */ /* 0x004fe2000b7fe4ff */
[----:B------:R-:W-:Y:S01]  /*34050*/  STL [R1+0x740], R19 ;  /* 0x0007401301007387 */ /* 0x000fe20000100800 */
[----:B------:R-:W-:Y:S01]  /*34060*/  ISETP.NE.U32.AND P4, PT, R6, RZ, PT ;  /* 0x000000ff0600720c */ /* 0x000fe20003f85070 */
[----:B------:R-:W-:Y:S02]  /*34070*/  IMAD.MOV.U32 R6, RZ, RZ, R19 ;  /* 0x000000ffff067224 */ /* 0x000fe400078e0013 */
[----:B------:R-:W-:Y:S01]  /*34080*/  IMAD.MOV.U32 R7, RZ, RZ, R20 ;  /* 0x000000ffff077224 */ /* 0x000fe200078e0014 */
[----:B------:R1:W-:Y:S04]  /*34090*/  STL [R1+0x73c], R20 ;  /* 0x00073c1401007387 */ /* 0x0003e80000100800 */
[----:B------:R2:W-:Y:S01]  /*340a0*/  LDGSTS.E [R5+0x1a600], desc[UR20][R6.64], P5 ;  /* 0x1a60000006057fae */ /* 0x0005e2000a9a1014 */
[----:B------:R-:W-:-:S04]  /*340b0*/  IADD3 R9, P6, PT, R9, UR14, RZ ;  /* 0x0000000e09097c10 */ /* 0x000fc8000ffde0ff */
[----:B------:R-:W-:Y:S01]  /*340c0*/  IADD3.X R11, PT, PT, R11, UR15, RZ, P6, !PT ;  /* 0x0000000f0b0b7c10 */ /* 0x000fe2000b7fe4ff */
[----:B------:R-:W-:Y:S04]  /*340d0*/  STL [R1+0x748], R9 ;  /* 0x0007480901007387 */ /* 0x000fe80000100800 */
[----:B------:R4:W-:Y:S01]  /*340e0*/  STL [R1+0x744], R11 ;  /* 0x0007440b01007387 */ /* 0x0009e20000100800 */
[----:B--2---:R-:W-:-:S03]  /*340f0*/  IMAD.MOV.U32 R7, RZ, RZ, R11 ;  /* 0x000000ffff077224 */ /* 0x004fc600078e000b */
[----:B-1----:R-:W2:Y:S01]  /*34100*/  LDL.LU R20, [R1+0x76c] ;  /* 0x00076c0001147983 */ /* 0x002ea20000300800 */
[----:B------:R-:W-:-:S03]  /*34110*/  MOV R6, R9 ;  /* 0x0000000900067202 */ /* 0x000fc60000000f00 */
[----:B------:R-:W2:Y:S04]  /*34120*/  LDL.LU R19, [R1+0x770] ;  /* 0x0007700001137983 */ /* 0x000ea80000300800 */
[----:B----4-:R-:W4:Y:S04]  /*34130*/  LDL.LU R11, [R1+0x774] ;  /* 0x00077400010b7983 */ /* 0x010f280000300800 */
[----:B------:R-:W4:Y:S04]  /*34140*/  LDL.LU R9, [R1+0x778] ;  /* 0x0007780001097983 */ /* 0x000f280000300800 */
        /* <DEDUP_REMOVED lines=11> */
[----:B------:R-:W4:Y:S04]  /*34200*/  LDL.LU R18, [R1+0x77c] ;  /* 0x00077c0001127983 */ /* 0x000f280000300800 */
[----:B------:R-:W4:Y:S04]  /*34210*/  LDL.LU R17, [R1+0x780] ;  /* 0x0007800001117983 */ /* 0x000f280000300800 */
[----:B------:R1:W-:Y:S02]  /*34220*/  LDGSTS.E [R5+0x1aa00], desc[UR20][R6.64], P4 ;  /* 0x1aa0000006057fae */ /* 0x0003e4000a1a1014 */
[----:B-1----:R-:W-:-:S02]  /*34230*/  IMAD.MOV.U32 R7, RZ, RZ, R12 ;  /* 0x000000ffff077224 */ /* 0x002fc400078e000c */
[----:B------:R-:W-:Y:S01]  /*34240*/  IMAD.MOV.U32 R6, RZ, RZ, R10 ;  /* 0x000000ffff067224 */ /* 0x000fe200078e000a */
[----:B------:R-:W4:Y:S04]  /*34250*/  LDL.LU R12, [R1+0x784] ;  /* 0x00078400010c7983 */ /* 0x000f280000300800 */
[----:B------:R-:W4:Y:S01]  /*34260*/  LDL.LU R10, [R1+0x788] ;  /* 0x00078800010a7983 */ /* 0x000f220000300800 */
        /* <DEDUP_REMOVED lines=18> */
[----:B-1----:R-:W4:Y:S04]  /*34390*/  LDL.LU R16, [R1+0x78c] ;  /* 0x00078c0001107983 */ /* 0x002f280000300800 */
[----:B------:R-:W4:Y:S04]  /*343a0*/  LDL.LU R15, [R1+0x790] ;  /* 0x00079000010f7983 */ /* 0x000f280000300800 */
[----:B---3--:R-:W3:Y:S04]  /*343b0*/  LDL.LU R14, [R1+0x794] ;  /* 0x00079400010e7983 */ /* 0x008ee80000300800 */
[----:B------:R-:W3:Y:S04]  /*343c0*/  LDL.LU R13, [R1+0x798] ;  /* 0x00079800010d7983 */ /* 0x000ee80000300800 */
[----:B------:R1:W-:Y:S01]  /*343d0*/  LDGSTS.E [R5+0x1b000], desc[UR20][R6.64], P5 ;  /* 0x1b00000006057fae */ /* 0x0003e2000a9a1014 */
[----:B--2---:R-:W-:-:S04]  /*343e0*/  IADD3 R19, P4, PT, R19, UR14, RZ ;  /* 0x0000000e13137c10 */ /* 0x004fc8000ff9e0ff */
[----:B------:R-:W-:Y:S02]  /*343f0*/  IADD3.X R20, PT, PT, R20, UR15, RZ, P4, !PT ;  /* 0x0000000f14147c10 */ /* 0x000fe4000a7fe4ff */
[----:B----4-:R-:W-:Y:S01]  /*34400*/  IADD3 R9, P6, PT, R9, UR14, RZ ;  /* 0x0000000e09097c10 */ /* 0x010fe2000ffde0ff */
[----:B------:R-:W-:Y:S01]  /*34410*/  STL [R1+0x770], R19 ;  /* 0x0007701301007387 */ /* 0x000fe20000100800 */
[----:B-1----:R-:W-:Y:S02]  /*34420*/  IMAD.MOV.U32 R6, RZ, RZ, R19 ;  /* 0x000000ffff067224 */ /* 0x002fe400078e0013 */
[----:B------:R-:W-:Y:S01]  /*34430*/  IADD3.X R11, PT, PT, R11, UR15, RZ, P6, !PT ;  /* 0x0000000f0b0b7c10 */ /* 0x000fe2000b7fe4ff */
[----:B------:R-:W-:Y:S01]  /*34440*/  IMAD.MOV.U32 R7, RZ, RZ, R20 ;  /* 0x000000ffff077224 */ /* 0x000fe200078e0014 */
[----:B------:R1:W-:Y:S04]  /*34450*/  STL [R1+0x76c], R20 ;  /* 0x00076c1401007387 */ /* 0x0003e80000100800 */
[----:B------:R-:W-:Y:S04]  /*34460*/  STL [R1+0x778], R9 ;  /* 0x0007780901007387 */ /* 0x000fe80000100800 */
[----:B------:R2:W-:Y:S04]  /*34470*/  STL [R1+0x774], R11 ;  /* 0x0007740b01007387 */ /* 0x0005e80000100800 */
[----:B-1----:R-:W4:Y:S01]  /*34480*/  LDL.LU R20, [R1+0x79c] ;  /* 0x00079c0001147983 */ /* 0x002f220000300800 */
[----:B------:R-:W-:-:S03]  /*34490*/  ISETP.GT.AND P4, PT, R4, 0x37, PT ;  /* 0x000000370400780c */ /* 0x000fc60003f84270 */
[----:B------:R1:W-:Y:S04]  /*344a0*/  LDGSTS.E [R5+0x1b200], desc[UR20][R6.64], P5 ;  /* 0x1b20000006057fae */ /* 0x0003e8000a9a1014 */
[----:B------:R-:W4:Y:S01]  /*344b0*/  LDL.LU R19, [R1+0x7a0] ;  /* 0x0007a00001137983 */ /* 0x000f220000300800 */
[----:B-1----:R-:W-:Y:S01]  /*344c0*/  MOV R6, R9 ;  /* 0x0000000900067202 */ /* 0x002fe20000000f00 */
[----:B------:R-:W-:Y:S02]  /*344d0*/  IMAD.MOV.U32 R7, RZ, RZ, R11 ;  /* 0x000000ffff077224 */ /* 0x000fe400078e000b */
[----:B--2---:R-:W2:Y:S04]  /*344e0*/  LDL.LU R11, [R1+0x7a4] ;  /* 0x0007a400010b7983 */ /* 0x004ea80000300800 */
        /* <DEDUP_REMOVED lines=14> */
[----:B------:R-:W-:Y:S01]  /*345d0*/  STL [R1+0x788], R10 ;  /* 0x0007880a01007387 */ /* 0x000fe20000100800 */
[----:B-1----:R-:W-:-:S03]  /*345e0*/  IMAD.MOV.U32 R6, RZ, RZ, R10 ;  /* 0x000000ffff067224 */ /* 0x002fc600078e000a */
[----:B------:R1:W-:Y:S01]  /*345f0*/  STL [R1+0x784], R12 ;  /* 0x0007840c01007387 */ /* 0x0003e20000100800 */
[----:B------:R-:W-:-:S03]  /*34600*/  IMAD.MOV.U32 R7, RZ, RZ, R12 ;  /* 0x000000ffff077224 */ /* 0x000fc600078e000c */
[----:B------:R-:W2:Y:S04]  /*34610*/  LDL.LU R18, [R1+0x7ac] ;  /* 0x0007ac0001127983 */ /* 0x000ea80000300800 */
[----:B------:R-:W2:Y:S04]  /*34620*/  LDL.LU R17, [R1+0x7b0] ;  /* 0x0007b00001117983 */ /* 0x000ea80000300800 */
[----:B-1----:R-:W2:Y:S04]  /*34630*/  LDL.LU R12, [R1+0x7b4] ;  /* 0x0007b400010c7983 */ /* 0x002ea80000300800 */
        /* <DEDUP_REMOVED lines=22> */
[----:B------:R-:W-:-:S04]  /*347a0*/  SEL R6, R6, RZ, !P3 ;  /* 0x000000ff06067207 */ /* 0x000fc80005800000 */
[----:B------:R-:W-:Y:S02]  /*347b0*/  ISETP.NE.U32.AND P5, PT, R6, RZ, PT ;  /* 0x000000ff0600720c */ /* 0x000fe40003fa5070 */
[----:B----4-:R-:W-:-:S04]  /*347c0*/  IADD3 R19, P6, PT, R19, UR14, RZ ;  /* 0x0000000e13137c10 */ /* 0x010fc8000ffde0ff */
[----:B------:R-:W-:Y:S01]  /*347d0*/  IADD3.X R20, PT, PT, R20, UR15, RZ, P6, !PT ;  /* 0x0000000f14147c10 */ /* 0x000fe2000b7fe4ff */
[----:B------:R-:W-:Y:S01]  /*347e0*/  IMAD.MOV.U32 R6, RZ, RZ, R19 ;  /* 0x000000ffff067224 */ /* 0x000fe200078e0013 */
[----:B------:R-:W-:Y:S03]  /*347f0*/  STL [R1+0x7a0], R19 ;  /* 0x0007a01301007387 */ /* 0x000fe60000100800 */
[----:B------:R-:W-:Y:S01]  /*34800*/  IMAD.MOV.U32 R7, RZ, RZ, R20 ;  /* 0x000000ffff077224 */ /* 0x000fe200078e0014 */
[----:B--2---:R-:W-:Y:S01]  /*34810*/  IADD3 R9, P6, PT, R9, UR14, RZ ;  /* 0x0000000e09097c10 */ /* 0x004fe2000ffde0ff */
[----:B------:R1:W-:Y:S03]  /*34820*/  STL [R1+0x79c], R20 ;  /* 0x00079c1401007387 */ /* 0x0003e60000100800 */
[----:B------:R-:W-:Y:S01]  /*34830*/  IADD3.X R11, PT, PT, R11, UR15, RZ, P6, !PT ;  /* 0x0000000f0b0b7c10 */ /* 0x000fe2000b7fe4ff */
        /* <DEDUP_REMOVED lines=36> */
[----:B------:R1:W-:Y:S01]  /*34a80*/  STL [R1+0x7bc], R16 ;  /* 0x0007bc1001007387 */ /* 0x0003e20000100800 */
[----:B------:R-:W-:-:S05]  /*34a90*/  IMAD.MOV.U32 R7, RZ, RZ, R16 ;  /* 0x000000ffff077224 */ /* 0x000fca00078e0010 */
[----:B------:R3:W-:Y:S01]  /*34aa0*/  LDGSTS.E [R5+0x1c600], desc[UR20][R6.64], P5 ;  /* 0x1c60000006057fae */ /* 0x0007e2000a9a1014 */
[----:B------:R-:W-:-:S04]  /*34ab0*/  IADD3 R13, P6, PT, R13, UR14, RZ ;  /* 0x0000000e0d0d7c10 */ /* 0x000fc8000ffde0ff */
[----:B------:R-:W-:Y:S01]  /*34ac0*/  IADD3.X R14, PT, PT, R14, UR15, RZ, P6, !PT ;  /* 0x0000000f0e0e7c10 */ /* 0x000fe2000b7fe4ff */
[----:B------:R-:W-:Y:S04]  /*34ad0*/  STL [R1+0x7c8], R13 ;  /* 0x0007c80d01007387 */ /* 0x000fe80000100800 */
[----:B------:R3:W-:Y:S04]  /*34ae0*/  STL [R1+0x7c4], R14 ;  /* 0x0007c40e01007387 */ /* 0x0007e80000100800 */
[----:B-1----:R-:W2:Y:S01]  /*34af0*/  LDL.LU R16, [R1+0x7ec] ;  /* 0x0007ec0001107983 */ /* 0x002ea20000300800 */
[----:B---3--:R-:W-:-:S03]  /*34b00*/  MOV R7, R14 ;  /* 0x0000000e00077202 */ /* 0x008fc60000000f00 */
[----:B------:R-:W3:Y:S01]  /*34b10*/  LDL.LU R15, [R1+0x7f0] ;  /* 0x0007f000010f7983 */ /* 0x000ee20000300800 */
[----:B------:R-:W-:-:S03]  /*34b20*/  IMAD.MOV.U32 R6, RZ, RZ, R13 ;  /* 0x000000ffff067224 */ /* 0x000fc600078e000d */
[----:B------:R-:W3:Y:S04]  /*34b30*/  LDL.LU R14, [R1+0x7f4] ;  /* 0x0007f400010e7983 */ /* 0x000ee80000300800 */
        /* <DEDUP_REMOVED lines=21> */
[----:B------:R-:W-:-:S04]  /*34c90*/  IADD3 R17, P6, PT, R17, UR14, RZ ;  /* 0x0000000e11117c10 */ /* 0x000fc8000ffde0ff */
[----:B------:R-:W-:Y:S02]  /*34ca0*/  IADD3.X R18, PT, PT, R18, UR15, RZ, P6, !PT ;  /* 0x0000000f12127c10 */ /* 0x000fe4000b7fe4ff */
[----:B-1----:R-:W-:-:S04]  /*34cb0*/  SEL R6, RZ, 0x4, !P5 ;  /* 0x00000004ff067807 */ /* 0x002fc80006800000 */
[----:B------:R-:W-:Y:S01]  /*34cc0*/  SEL R6, R6, RZ, !P3 ;  /* 0x000000ff06067207 */ /* 0x000fe20005800000 */
[----:B------:R-:W-:Y:S01]  /*34cd0*/  STL [R1+0x7e0], R17 ;  /* 0x0007e01101007387 */ /* 0x000fe20000100800 */
[----:B------:R-:W-:Y:S02]  /*34ce0*/  MOV R7, R18 ;  /* 0x0000001200077202 */ /* 0x000fe40000000f00 */
[----:B------:R-:W-:Y:S01]  /*34cf0*/  ISETP.NE.U32.AND P5, PT, R6, RZ, PT ;  /* 0x000000ff0600720c */ /* 0x000fe20003fa5070 */
[----:B------:R1:W-:Y:S01]  /*34d00*/  STL [R1+0x7dc], R18 ;  /* 0x0007dc1201007387 */ /* 0x0003e20000100800 */
[----:B------:R-:W-:Y:S01]  /*34d10*/  IADD3 R10, P6, PT, R10, UR14, RZ ;  /* 0x0000000e0a0a7c10 */ /* 0x000fe2000ffde0ff */
[----:B------:R-:W-:-:S03]  /*34d20*/  IMAD.MOV.U32 R6, RZ, RZ, R17 ;  /* 0x000000ffff067224 */ /* 0x000fc600078e0011 */
[----:B------:R-:W-:Y:S01]  /*34d30*/  IADD3.X R12, PT, PT, R12, UR15, RZ, P6, !PT ;  /* 0x0000000f0c0c7c10 */ /* 0x000fe2000b7fe4ff */
[----:B------:R-:W-:Y:S04]  /*34d40*/  STL [R1+0x7e8], R10 ;  /* 0x0007e80a01007387 */ /* 0x000fe80000100800 */
[----:B------:R1:W-:Y:S04]  /*34d50*/  STL [R1+0x7e4], R12 ;  /* 0x0007e40c01007387 */ /* 0x0003e80000100800 */
[----:B-1----:R-:W2:Y:S04]  /*34d60*/  LDL.LU R18, [R1+0x80c] ;  /* 0x00080c0001127983 */ /* 0x002ea80000300800 */
[----:B------:R-:W2:Y:S04]  /*34d70*/  LDL.LU R17, [R1+0x810] ;  /* 0x0008100001117983 */ /* 0x000ea80000300800 */
[----:B------:R1:W-:Y:S02]  /*34d80*/  LDGSTS.E [R5+0x1ce00], desc[UR20][R6.64], P4 ;  /* 0x1ce0000006057fae */ /* 0x0003e4000a1a1014 */
[----:B-1----:R-:W-:-:S02]  /*34d90*/  IMAD.MOV.U32 R7, RZ, RZ, R12 ;  /* 0x000000ffff077224 */ /* 0x002fc400078e000c */
[----:B------:R-:W-:Y:S01]  /*34da0*/  IMAD.MOV.U32 R6, RZ, RZ, R10 ;  /* 0x000000ffff067224 */ /* 0x000fe200078e000a */
[----:B------:R-:W2:Y:S04]  /*34db0*/  LDL.LU R12, [R1+0x814] ;  /* 0x00081400010c7983 */ /* 0x000ea80000300800 */
[----:B------:R-:W2:Y:S04]  /*34dc0*/  LDL.LU R10, [R1+0x818] ;  /* 0x00081800010a7983 */ /* 0x000ea80000300800 */
[----:B------:R1:W-:Y:S01]  /*34dd0*/  LDGSTS.E [R5+0x1d000], desc[UR20][R6.64], P5 ;  /* 0x1d00000006057fae */ /* 0x0003e2000a9a1014 */
[----:B---3--:R-:W-:-:S04]  /*34de0*/  IADD3 R15, P4, PT, R15, UR14, RZ ;  /* 0x0000000e0f0f7c10 */ /* 0x008fc8000ff9e0ff */
[----:B------:R-:W-:Y:S02]  /*34df0*/  IADD3.X R16, PT, PT, R16, UR15, RZ, P4, !PT ;  /* 0x0000000f10107c10 */ /* 0x000fe4000a7fe4ff */
[----:B------:R-:W-:-:S03]  /*34e00*/  IADD3 R13, P6, PT, R13, UR14, RZ ;  /* 0x0000000e0d0d7c10 */ /* 0x000fc6000ffde0ff */
[----:B-1----:R-:W-:Y:S01]  /*34e10*/  IMAD.MOV.U32 R7, RZ, RZ, R16 ;  /* 0x000000ffff077224 */ /* 0x002fe200078e0010 */
[----:B------:R-:W-:Y:S02]  /*34e20*/  MOV R6, R15 ;  /* 0x0000000f00067202 */ /* 0x000fe40000000f00 */
[----:B------:R-:W-:Y:S01]  /*34e30*/  IADD3.X R14, PT, PT, R14, UR15, RZ, P6, !PT ;  /* 0x0000000f0e0e7c10 */ /* 0x000fe2000b7fe4ff */
[----:B------:R1:W-:Y:S04]  /*34e40*/  STL [R1+0x7f0], R15 ;  /* 0x0007f00f01007387 */ /* 0x0003e80000100800 */
[----:B------:R-:W-:Y:S04]  /*34e50*/  STL [R1+0x7ec], R16 ;  /* 0x0007ec1001007387 */ /* 0x000fe80000100800 */
[----:B------:R3:W-:Y:S04]  /*34e60*/  STL [R1+0x7f8], R13 ;  /* 0x0007f80d01007387 */ /* 0x0007e80000100800 */
[----:B------:R3:W-:Y:S04]  /*34e70*/  LDGSTS.E [R5+0x1d200], desc[UR20][R6.64], P5 ;  /* 0x1d20000006057fae */ /* 0x0007e8000a9a1014 */
[----:B------:R3:W-:Y:S04]  /*34e80*/  STL [R1+0x7f4], R14 ;  /* 0x0007f40e01007387 */ /* 0x0007e80000100800 */
[----:B-1----:R-:W2:Y:S01]  /*34e90*/  LDL.LU R15, [R1+0x81c] ;  /* 0x00081c00010f7983 */ /* 0x002ea20000300800 */
[----:B---3--:R-:W-:-:S03]  /*34ea0*/  IMAD.MOV.U32 R6, RZ, RZ, R13 ;  /* 0x000000ffff067224 */ /* 0x008fc600078e000d */
[----:B------:R-:W3:Y:S01]  /*34eb0*/  LDL.LU R13, [R1+0x820] ;  /* 0x00082000010d7983 */ /* 0x000ee20000300800 */
[----:B------:R-:W-:-:S03]  /*34ec0*/  MOV R7, R14 ;  /* 0x0000000e00077202 */ /* 0x000fc60000000f00 */
        /* <DEDUP_REMOVED lines=8> */
[----:B--2---:R-:W-:Y:S01]  /*34f50*/  IADD3.X R20, PT, PT, R20, UR15, RZ, P6, !PT ;  /* 0x0000000f14147c10 */ /* 0x004fe2000b7fe4ff */
[----:B------:R-:W-:Y:S01]  /*34f60*/  STL [R1+0x800], R19 ;  /* 0x0008001301007387 */ /* 0x000fe20000100800 */
[----:B------:R-:W-:-:S03]  /*34f70*/  IMAD.MOV.U32 R6, RZ, RZ, R19 ;  /* 0x000000ffff067224 */ /* 0x000fc600078e0013 */
[----:B------:R1:W-:Y:S01]  /*34f80*/  STL [R1+0x7fc], R20 ;  /* 0x0007fc1401007387 */ /* 0x0003e20000100800 */
[----:B------:R-:W-:-:S05]  /*34f90*/  IMAD.MOV.U32 R7, RZ, RZ, R20 ;  /* 0x000000ffff077224 */ /* 0x000fca00078e0014 */
[----:B------:R2:W-:Y:S01]  /*34fa0*/  LDGSTS.E [R5+0x1d600], desc[UR20][R6.64], P5 ;  /* 0x1d60000006057fae */ /* 0x0005e2000a9a1014 */
[----:B------:R-:W-:-:S04]  /*34fb0*/  IADD3 R9, P6, PT, R9, UR14, RZ ;  /* 0x0000000e09097c10 */ /* 0x000fc8000ffde0ff */
[----:B------:R-:W-:Y:S01]  /*34fc0*/  IADD3.X R11, PT, PT, R11, UR15, RZ, P6, !PT ;  /* 0x0000000f0b0b7c10 */ /* 0x000fe2000b7fe4ff */
[----:B------:R-:W-:Y:S04]  /*34fd0*/  STL [R1+0x808], R9 ;  /* 0x0008080901007387 */ /* 0x000fe80000100800 */
[----:B------:R4:W-:Y:S04]  /*34fe0*/  STL [R1+0x804], R11 ;  /* 0x0008040b01007387 */ /* 0x0009e80000100800 */
[----:B-1----:R-:W3:Y:S04]  /*34ff0*/  LDL.LU R20, [R1+0x82c] ;  /* 0x00082c0001147983 */ /* 0x002ee80000300800 */
[----:B------:R-:W3:Y:S01]  /*35000*/  LDL.LU R19, [R1+0x830] ;  /* 0x0008300001137983 */ /* 0x000ee20000300800 */
[----:B--2---:R-:W-:Y:S01]  /*35010*/  IMAD.MOV.U32 R7, RZ, RZ, R11 ;  /* 0x000000ffff077224 */ /* 0x004fe200078e000b */
[----:B------:R-:W-:-:S02]  /*35020*/  MOV R6, R9 ;  /* 0x0000000900067202 */ /* 0x000fc40000000f00 */
[----:B----4-:R-:W2:Y:S04]  /*35030*/  LDL.LU R11, [R1+0x834] ;  /* 0x00083400010b7983 */ /* 0x010ea80000300800 */
[----:B------:R-:W4:Y:S04]  /*35040*/  LDL.LU R9, [R1+0x838] ;  /* 0x0008380001097983 */ /* 0x000f280000300800 */
[----:B------:R1:W-:Y:S01]  /*35050*/  LDGSTS.E [R5+0x1d800], desc[UR20][R6.64], P4 ;  /* 0x1d80000006057fae */ /* 0x0003e2000a1a1014 */
[----:B------:R-:W-:-:S04]  /*35060*/  IADD3 R17, P5, PT, R17, UR14, RZ ;  /* 0x0000000e11117c10 */ /* 0x000fc8000ffbe0ff */
[----:B------:R-:W-:Y:S01]  /*35070*/  IADD3.X R18, PT, PT, R18, UR15, RZ, P5, !PT ;  /* 0x0000000f12127c10 */ /* 0x000fe2000affe4ff */
[----:B-1----:R-:W-:Y:S01]  /*35080*/  IMAD.MOV.U32 R6, RZ, RZ, R17 ;  /* 0x000000ffff067224 */ /* 0x002fe200078e0011 */
[----:B------:R-:W-:Y:S02]  /*35090*/  STL [R1+0x810], R17 ;  /* 0x0008101101007387 */ /* 0x000fe40000100800 */
[----:B------:R-:W-:Y:S02]  /*350a0*/  MOV R7, R18 ;  /* 0x0000001200077202 */ /* 0x000fe40000000f00 */
[----:B------:R1:W-:Y:S04]  /*350b0*/  STL [R1+0x80c], R18 ;  /* 0x00080c1201007387 */ /* 0x0003e80000100800 */
[----:B------:R1:W-:Y:S01]  /*350c0*/  LDGSTS.E [R5+0x1da00], desc[UR20][R6.64], P4 ;  /* 0x1da0000006057fae */ /* 0x0003e2000a1a1014 */
[----:B------:R-:W-:-:S04]  /*350d0*/  IADD3 R10, P6, PT, R10, UR14, RZ ;  /* 0x0000000e0a0a7c10 */ /* 0x000fc8000ffde0ff */
[----:B------:R-:W-:Y:S01]  /*350e0*/  IADD3.X R12, PT, PT, R12, UR15, RZ, P6, !PT ;  /* 0x0000000f0c0c7c10 */ /* 0x000fe2000b7fe4ff */
[----:B------:R1:W-:Y:S02]  /*350f0*/  STL [R1+0x818], R10 ;  /* 0x0008180a01007387 */ /* 0x0003e40000100800 */
[----:B-1----:R-:W-:Y:S02]  /*35100*/  IMAD.MOV.U32 R6, RZ, RZ, R10 ;  /* 0x000000ffff067224 */ /* 0x002fe400078e000a */
[----:B------:R1:W-:Y:S04]  /*35110*/  STL [R1+0x814], R12 ;  /* 0x0008140c01007387 */ /* 0x0003e80000100800 */
[----:B------:R-:W2:Y:S04]  /*35120*/  LDL.LU R18, [R1+0x83c] ;  /* 0x00083c0001127983 */ /* 0x000ea80000300800 */
[----:B------:R-:W2:Y:S01]  /*35130*/  LDL.LU R10, [R1+0x840] ;  /* 0x00084000010a7983 */ /* 0x000ea20000300800 */
[----:B------:R-:W-:-:S03]  /*35140*/  IMAD.MOV.U32 R7, RZ, RZ, R12 ;  /* 0x000000ffff077224 */ /* 0x000fc600078e000c */
[----:B------:R-:W2:Y:S04]  /*35150*/  LDL.LU R17, [R1+0x844] ;  /* 0x0008440001117983 */ /* 0x000ea80000300800 */
[----:B-1----:R-:W2:Y:S01]  /*35160*/  LDL.LU R12, [R1+0x848] ;  /* 0x00084800010c7983 */ /* 0x002ea20000300800 */
[----:B------:R-:W-:-:S03]  /*35170*/  ISETP.GT.AND P5, PT, R4, 0x3c, PT ;  /* 0x0000003c0400780c */ /* 0x000fc60003fa4270 */
[----:B------:R1:W-:Y:S02]  /*35180*/  LDGSTS.E [R5+0x1dc00], desc[UR20][R6.64], P4 ;  /* 0x1dc0000006057fae */ /* 0x0003e4000a1a1014 */
[----:B-1----:R-:W-:-:S04]  /*35190*/  SEL R6, RZ, 0x4, !P5 ;  /* 0x00000004ff067807 */ /* 0x002fc80006800000 */
[----:B------:R-:W-:-:S04]  /*351a0*/  SEL R6, R6, RZ, !P3 ;  /* 0x000000ff06067207 */ /* 0x000fc80005800000 */
[----:B------:R-:W-:Y:S02]  /*351b0*/  ISETP.NE.U32.AND P5, PT, R6, RZ, PT ;  /* 0x000000ff0600720c */ /* 0x000fe40003fa5070 */
[----:B---3--:R-:W-:-:S04]  /*351c0*/  IADD3 R13, P6, PT, R13, UR14, RZ ;  /* 0x0000000e0d0d7c10 */ /* 0x008fc8000ffde0ff */
[----:B------:R-:W-:Y:S02]  /*351d0*/  IADD3.X R15, PT, PT, R15, UR15, RZ, P6, !PT ;  /* 0x0000000f0f0f7c10 */ /* 0x000fe4000b7fe4ff */
[----:B------:R-:W-:-:S03]  /*351e0*/  IADD3 R14, P6, PT, R14, UR14, RZ ;  /* 0x0000000e0e0e7c10 */ /* 0x000fc6000ffde0ff */
[----:B------:R-:W-:Y:S01]  /*351f0*/  IMAD.MOV.U32 R7, RZ, RZ, R15 ;  /* 0x000000ffff077224 */ /* 0x000fe200078e000f */
[----:B------:R-:W-:Y:S01]  /*35200*/  MOV R6, R13 ;  /* 0x0000000d00067202 */ /* 0x000fe20000000f00 */
[----:B------:R-:W-:Y:S01]  /*35210*/  STL [R1+0x820], R13 ;  /* 0x0008200d01007387 */ /* 0x000fe20000100800 */
[----:B------:R-:W-:-:S03]  /*35220*/  IADD3.X R16, PT, PT, R16, UR15, RZ, P6, !PT ;  /* 0x0000000f10107c10 */ /* 0x000fc6000b7fe4ff */
[----:B------:R1:W-:Y:S04]  /*35230*/  STL [R1+0x81c], R15 ;  /* 0x00081c0f01007387 */ /* 0x0003e80000100800 */
[----:B------:R3:W-:Y:S04]  /*35240*/  LDGSTS.E [R5+0x1de00], desc[UR20][R6.64], P4 ;  /* 0x1de0000006057fae */ /* 0x0007e8000a1a1014 */
[----:B-1----:R-:W2:Y:S04]  /*35250*/  LDL.LU R15, [R1+0x850] ;  /* 0x00085000010f7983 */ /* 0x002ea80000300800 */
[----:B------:R-:W-:Y:S01]  /*35260*/  STL [R1+0x828], R14 ;  /* 0x0008280e01007387 */ /* 0x000fe20000100800 */
[----:B---3--:R-:W-:-:S03]  /*35270*/  MOV R7, R16 ;  /* 0x0000001000077202 */ /* 0x008fc60000000f00 */
[----:B------:R1:W-:Y:S01]  /*35280*/  STL [R1+0x824], R16 ;  /* 0x0008241001007387 */ /* 0x0003e20000100800 */
[----:B------:R-:W-:-:S03]  /*35290*/  IMAD.MOV.U32 R6, RZ, RZ, R14 ;  /* 0x000000ffff067224 */ /* 0x000fc600078e000e */
[----:B------:R-:W3:Y:S04]  /*352a0*/  LDL.LU R13, [R1+0x858] ;  /* 0x00085800010d7983 */ /* 0x000ee80000300800 */
[----:B------:R4:W-:Y:S04]  /*352b0*/  LDGSTS.E [R5+0x1e000], desc[UR20][R6.64], P5 ;  /* 0x1e00000006057fae */ /* 0x0009e8000a9a1014 */
[----:B-1----:R-:W3:Y:S04]  /*352c0*/  LDL.LU R16, [R1+0x84c] ;  /* 0x00084c0001107983 */ /* 0x002ee80000300800 */
[----:B------:R-:W3:Y:S01]  /*352d0*/  LDL.LU R14, [R1+0x854] ;  /* 0x00085400010e7983 */ /* 0x000ee20000300800 */
[----:B------:R-:W-:-:S04]  /*352e0*/  IADD3 R19, P4, PT, R19, UR14, RZ ;  /* 0x0000000e13137c10 */ /* 0x000fc8000ff9e0ff */
[----:B------:R-:W-:Y:S01]  /*352f0*/  IADD3.X R20, PT, PT, R20, UR15, RZ, P4, !PT ;  /* 0x0000000f14147c10 */ /* 0x000fe2000a7fe4ff */
[----:B----4-:R-:W-:Y:S01]  /*35300*/  IMAD.MOV.U32 R6, RZ, RZ, R19 ;  /* 0x000000ffff067224 */ /* 0x010fe200078e0013 */
[----:B------:R-:W-:-:S03]  /*35310*/  IADD3 R9, P6, PT, R9, UR14, RZ ;  /* 0x0000000e09097c10 */ /* 0x000fc6000ffde0ff */
[----:B------:R-:W-:Y:S01]  /*35320*/  IMAD.MOV.U32 R7, RZ, RZ, R20 ;  /* 0x000000ffff077224 */ /* 0x000fe200078e0014 */
[----:B--2---:R-:W-:Y:S01]  /*35330*/  IADD3.X R11, PT, PT, R11, UR15, RZ, P6, !PT ;  /* 0x0000000f0b0b7c10 */ /* 0x004fe2000b7fe4ff */
[----:B------:R-:W-:Y:S01]  /*35340*/  STL [R1+0x830], R19 ;  /* 0x0008301301007387 */ /* 0x000fe20000100800 */
[----:B------:R-:W-:-:S03]  /*35350*/  ISETP.GT.AND P4, PT, R4, 0x3d, PT ;  /* 0x0000003d0400780c */ /* 0x000fc60003f84270 */
[----:B------:R-:W-:Y:S04]  /*35360*/  STL [R1+0x82c], R20 ;  /* 0x00082c1401007387 */ /* 0x000fe80000100800 */
[----:B------:R1:W-:Y:S04]  /*35370*/  LDGSTS.E [R5+0x1e200], desc[UR20][R6.64], P5 ;  /* 0x1e20000006057fae */ /* 0x0003e8000a9a1014 */
[----:B------:R-:W-:Y:S04]  /*35380*/  STL [R1+0x838], R9 ;  /* 0x0008380901007387 */ /* 0x000fe80000100800 */
[----:B------:R2:W-:Y:S01]  /*35390*/  STL [R1+0x834], R11 ;  /* 0x0008340b01007387 */ /* 0x0005e20000100800 */
[----:B-1----:R-:W-:Y:S01]  /*353a0*/  MOV R6, R9 ;  /* 0x0000000900067202 */ /* 0x002fe20000000f00 */
[----:B------:R-:W-:-:S02]  /*353b0*/  IMAD.MOV.U32 R7, RZ, RZ, R11 ;  /* 0x000000ffff077224 */ /* 0x000fc400078e000b */
[----:B--2---:R-:W2:Y:S04]  /*353c0*/  LDL.LU R11, [R1+0x85c] ;  /* 0x00085c00010b7983 */ /* 0x004ea80000300800 */
[----:B------:R-:W4:Y:S04]  /*353d0*/  LDL.LU R9, [R1+0x860] ;  /* 0x0008600001097983 */ /* 0x000f280000300800 */
[----:B------:R1:W-:Y:S02]  /*353e0*/  LDGSTS.E [R5+0x1e400], desc[UR20][R6.64], P5 ;  /* 0x1e40000006057fae */ /* 0x0003e4000a9a1014 */
[----:B-1----:R-:W-:-:S04]  /*353f0*/  SEL R6, RZ, 0x4, !P4 ;  /* 0x00000004ff067807 */ /* 0x002fc80006000000 */
[----:B------:R-:W-:Y:S02]  /*35400*/  SEL R6, R6, RZ, !P3 ;  /* 0x000000ff06067207 */ /* 0x000fe40005800000 */
[----:B------:R-:W-:-:S04]  /*35410*/  IADD3 R10, P6, PT, R10, UR14, RZ ;  /* 0x0000000e0a0a7c10 */ /* 0x000fc8000ffde0ff */
[----:B------:R-:W-:Y:S02]  /*35420*/  IADD3.X R18, PT, PT, R18, UR15, RZ, P6, !PT ;  /* 0x0000000f12127c10 */ /* 0x000fe4000b7fe4ff */
[----:B------:R-:W-:Y:S02]  /*35430*/  IADD3 R12, P6, PT, R12, UR14, RZ ;  /* 0x0000000e0c0c7c10 */ /* 0x000fe4000ffde0ff */
[----:B------:R-:W-:Y:S01]  /*35440*/  ISETP.NE.U32.AND P4, PT, R6, RZ, PT ;  /* 0x000000ff0600720c */ /* 0x000fe20003f85070 */
[----:B------:R-:W-:Y:S01]  /*35450*/  IMAD.MOV.U32 R6, RZ, RZ, R10 ;  /* 0x000000ffff067224 */ /* 0x000fe200078e000a */
[----:B------:R-:W-:Y:S01]  /*35460*/  IADD3.X R17, PT, PT, R17, UR15, RZ, P6, !PT ;  /* 0x0000000f11117c10 */ /* 0x000fe2000b7fe4ff */
[----:B------:R1:W-:Y:S01]  /*35470*/  STL [R1+0x840], R10 ;  /* 0x0008400a01007387 */ /* 0x0003e20000100800 */
[----:B------:R-:W-:-:S03]  /*35480*/  MOV R7, R18 ;  /* 0x0000001200077202 */ /* 0x000fc60000000f00 */
[----:B------:R-:W-:Y:S04]  /*35490*/  STL [R1+0x83c], R18 ;  /* 0x00083c1201007387 */ /* 0x000fe80000100800 */
[----:B------:R1:W-:Y:S04]  /*354a0*/  LDGSTS.E [R5+0x1e600], desc[UR20][R6.64], P5 ;  /* 0x1e60000006057fae */ /* 0x0003e8000a9a1014 */
[----:B-1----:R-:W2:Y:S04]  /*354b0*/  LDL.LU R10, [R1+0x868] ;  /* 0x00086800010a7983 */ /* 0x002ea80000300800 */
[----:B------:R1:W-:Y:S04]  /*354c0*/  STL [R1+0x848], R12 ;  /* 0x0008480c01007387 */ /* 0x0003e80000100800 */
[----:B------:R3:W-:Y:S01]  /*354d0*/  STL [R1+0x844], R17 ;  /* 0x0008441101007387 */ /* 0x0007e20000100800 */
[----:B------:R-:W-:-:S03]  /*354e0*/  IMAD.MOV.U32 R6, RZ, RZ, R12 ;  /* 0x000000ffff067224 */ /* 0x000fc600078e000c */
[----:B------:R-:W2:Y:S04]  /*354f0*/  LDL.LU R21, [R1+0x870] ;  /* 0x0008700001157983 */ /* 0x000ea80000300800 */
[----:B-1----:R-:W2:Y:S04]  /*35500*/  LDL.LU R12, [R1+0x864] ;  /* 0x00086400010c7983 */ /* 0x002ea80000300800 */
[----:B------:R-:W2:Y:S01]  /*35510*/  LDL.LU R22, [R1+0x86c] ;  /* 0x00086c0001167983 */ /* 0x000ea20000300800 */
[----:B------:R-:W-:-:S05]  /*35520*/  IMAD.MOV.U32 R7, RZ, RZ, R17 ;  /* 0x000000ffff077224 */ /* 0x000fca00078e0011 */
[----:B------:R1:W-:Y:S01]  /*35530*/  LDGSTS.E [R5+0x1e800], desc[UR20][R6.64], P4 ;  /* 0x1e80000006057fae */ /* 0x0003e2000a1a1014 */
[----:B------:R-:W-:-:S05]  /*35540*/  IADD3 R15, P5, PT, R15, UR14, RZ ;  /* 0x0000000e0f0f7c10 */ /* 0x000fca000ffbe0ff */
[----:B------:R-:W-:Y:S01]  /*35550*/  STL [R1+0x850], R15 ;  /* 0x0008500f01007387 */ /* 0x000fe20000100800 */
[----:B---3--:R-:W-:Y:S02]  /*35560*/  IADD3 R13, P6, PT, R13, UR14, RZ ;  /* 0x0000000e0d0d7c10 */ /* 0x008fe4000ffde0ff */
[----:B------:R-:W-:Y:S02]  /*35570*/  IADD3.X R16, PT, PT, R16, UR15, RZ, P5, !PT ;  /* 0x0000000f10107c10 */ /* 0x000fe4000affe4ff */
[----:B------:R-:W-:-:S03]  /*35580*/  IADD3.X R14, PT, PT, R14, UR15, RZ, P6, !PT ;  /* 0x0000000f0e0e7c10 */ /* 0x000fc6000b7fe4ff */
[----:B------:R3:W-:Y:S04]  /*35590*/  STL [R1+0x84c], R16 ;  /* 0x00084c1001007387 */ /* 0x0007e80000100800 */
[----:B------:R-:W-:Y:S04]  /*355a0*/  STL [R1+0x858], R13 ;  /* 0x0008580d01007387 */ /* 0x000fe80000100800 */
[----:B------:R-:W2:Y:S04]  /*355b0*/  LDL.LU R20, [R1+0x874] ;  /* 0x0008740001147983 */ /* 0x000ea80000300800 */
[----:B------:R1:W-:Y:S04]  /*355c0*/  STL [R1+0x854], R14 ;  /* 0x0008540e01007387 */ /* 0x0003e80000100800 */
[----:B------:R-:W2:Y:S04]  /*355d0*/  LDL.LU R19, [R1+0x878] ;  /* 0x0008780001137983 */ /* 0x000ea80000300800 */
[----:B------:R-:W2:Y:S04]  /*355e0*/  LDL.LU R18, [R1+0x87c] ;  /* 0x00087c0001127983 */ /* 0x000ea80000300800 */
[----:B------:R-:W2:Y:S01]  /*355f0*/  LDL.LU R17, [R1+0x880] ;  /* 0x0008800001117983 */ /* 0x000ea20000300800 */
[----:B-1----:R-:W-:Y:S01]  /*35600*/  MOV R6, R15 ;  /* 0x0000000f00067202 */ /* 0x002fe20000000f00 */
[----:B------:R-:W-:-:S02]  /*35610*/  IMAD.MOV.U32 R7, RZ, RZ, R16 ;  /* 0x000000ffff077224 */ /* 0x000fc400078e0010 */
        /* <DEDUP_REMOVED lines=14> */
[----:B------:R-:W-:Y:S02]  /*35700*/  IMAD.MOV.U32 R6, RZ, RZ, R9 ;  /* 0x000000ffff067224 */ /* 0x000fe400078e0009 */
[----:B------:R-:W-:-:S05]  /*35710*/  IMAD.MOV.U32 R7, RZ, RZ, R11 ;  /* 0x000000ffff077224 */ /* 0x000fca00078e000b */
[----:B------:R1:W-:Y:S04]  /*35720*/  LDGSTS.E [R5+0x1ee00], desc[UR20][R6.64], P4 ;  /* 0x1ee0000006057fae */ /* 0x0003e8000a1a1014 */
[----:B------:R-:W-:Y:S04]  /*35730*/  STL [R1+0x860], R9 ;  /* 0x0008600901007387 */ /* 0x000fe80000100800 */
[----:B------:R2:W-:Y:S04]  /*35740*/  STL [R1+0x85c], R11 ;  /* 0x00085c0b01007387 */ /* 0x0005e80000100800 */
[----:B--2---:R-:W2:Y:S04]  /*35750*/  LDL.LU R11, [R1+0x898] ;  /* 0x00089800010b7983 */ /* 0x004ea80000300800 */
[----:B------:R-:W4:Y:S01]  /*35760*/  LDL.LU R9, [R1+0x8a0] ;  /* 0x0008a00001097983 */ /* 0x000f220000300800 */
[----:B------:R-:W-:-:S05]  /*35770*/  IADD3 R10, P4, PT, R10, UR14, RZ ;  /* 0x0000000e0a0a7c10 */ /* 0x000fca000ff9e0ff */
[----:B------:R-:W-:Y:S01]  /*35780*/  STL [R1+0x868], R10 ;  /* 0x0008680a01007387 */ /* 0x000fe20000100800 */
[----:B------:R-:W-:Y:S02]  /*35790*/  IADD3 R21, P6, PT, R21, UR14, RZ ;  /* 0x0000000e15157c10 */ /* 0x000fe4000ffde0ff */
[----:B------:R-:W-:-:S05]  /*357a0*/  IADD3.X R12, PT, PT, R12, UR15, RZ, P4, !PT ;  /* 0x0000000f0c0c7c10 */ /* 0x000fca000a7fe4ff */
[----:B------:R1:W-:Y:S02]  /*357b0*/  STL [R1+0x864], R12 ;  /* 0x0008640c01007387 */ /* 0x0003e40000100800 */
[----:B-1----:R-:W-:Y:S01]  /*357c0*/  IMAD.MOV.U32 R7, RZ, RZ, R12 ;  /* 0x000000ffff077224 */ /* 0x002fe200078e000c */
[----:B------:R-:W-:Y:S01]  /*357d0*/  IADD3.X R22, PT, PT, R22, UR15, RZ, P6, !PT ;  /* 0x0000000f16167c10 */ /* 0x000fe2000b7fe4ff */
[----:B------:R-:W-:Y:S01]  /*357e0*/  STL [R1+0x870], R21 ;  /* 0x0008701501007387 */ /* 0x000fe20000100800 */
[----:B------:R-:W-:-:S03]  /*357f0*/  MOV R6, R10 ;  /* 0x0000000a00067202 */ /* 0x000fc60000000f00 */
[----:B------:R-:W4:Y:S04]  /*35800*/  LDL.LU R12, [R1+0x894] ;  /* 0x00089400010c7983 */ /* 0x000f280000300800 */
[----:B------:R-:W-:Y:S04]  /*35810*/  STL [R1+0x86c], R22 ;  /* 0x00086c1601007387 */ /* 0x000fe80000100800 */
[----:B------:R-:W4:Y:S04]  /*35820*/  LDL.LU R10, [R1+0x89c] ;  /* 0x00089c00010a7983 */ /* 0x000f280000300800 */
[----:B------:R1:W-:Y:S02]  /*35830*/  LDGSTS.E [R5+0x1f000], desc[UR20][R6.64], P5 ;  /* 0x1f00000006057fae */ /* 0x0003e4000a9a1014 */
[----:B-1----:R-:W-:Y:S01]  /*35840*/  IMAD.MOV.U32 R6, RZ, RZ, R21 ;  /* 0x000000ffff067224 */ /* 0x002fe200078e0015 */
[----:B------:R-:W-:-:S05]  /*35850*/  MOV R7, R22 ;  /* 0x0000001600077202 */ /* 0x000fca0000000f00 */
[----:B------:R1:W-:Y:S01]  /*35860*/  LDGSTS.E [R5+0x1f200], desc[UR20][R6.64], P5 ;  /* 0x1f20000006057fae */ /* 0x0003e2000a9a1014 */
[----:B------:R-:W-:-:S04]  /*35870*/  IADD3 R19, P4, PT, R19, UR14, RZ ;  /* 0x0000000e13137c10 */ /* 0x000fc8000ff9e0ff */
[----:B------:R-:W-:Y:S01]  /*35880*/  IADD3.X R20, PT, PT, R20, UR15, RZ, P4, !PT ;  /* 0x0000000f14147c10 */ /* 0x000fe2000a7fe4ff */
[----:B-1----:R-:W-:Y:S01]  /*35890*/  IMAD.MOV.U32 R6, RZ, RZ, R19 ;  /* 0x000000ffff067224 */ /* 0x002fe200078e0013 */
[----:B------:R-:W-:-:S03]  /*358a0*/  IADD3 R17, P6, PT, R17, UR14, RZ ;  /* 0x0000000e11117c10 */ /* 0x000fc6000ffde0ff */
[----:B------:R-:W-:Y:S01]  /*358b0*/  IMAD.MOV.U32 R7, RZ, RZ, R20 ;  /* 0x000000ffff077224 */ /* 0x000fe200078e0014 */
[----:B------:R-:W-:Y:S02]  /*358c0*/  ISETP.GT.AND P4, PT, R4, 0x3f, PT ;  /* 0x0000003f0400780c */ /* 0x000fe40003f84270 */
[----:B------:R-:W-:Y:S02]  /*358d0*/  IADD3.X R18, PT, PT, R18, UR15, RZ, P6, !PT ;  /* 0x0000000f12127c10 */ /* 0x000fe4000b7fe4ff */
[----:B------:R-:W-:Y:S01]  /*358e0*/  SEL R4, RZ, 0x4, !P4 ;  /* 0x00000004ff047807 */ /* 0x000fe20006000000 */
[----:B------:R1:W-:Y:S03]  /*358f0*/  LDGSTS.E [R5+0x1f400], desc[UR20][R6.64], P5 ;  /* 0x1f40000006057fae */ /* 0x0003e6000a9a1014 */
[----:B------:R-:W-:Y:S02]  /*35900*/  SEL R4, R4, RZ, !P3 ;  /* 0x000000ff04047207 */ /* 0x000fe40005800000 */
[----:B-1----:R-:W-:Y:S01]  /*35910*/  MOV R6, R17 ;  /* 0x0000001100067202 */ /* 0x002fe20000000f00 */
[----:B------:R-:W-:Y:S01]  /*35920*/  IMAD.MOV.U32 R7, RZ, RZ, R18 ;  /* 0x000000ffff077224 */ /* 0x000fe200078e0012 */
[----:B------:R-:W-:-:S04]  /*35930*/  ISETP.NE.U32.AND P4, PT, R4, RZ, PT ;  /* 0x000000ff0400720c */ /* 0x000fc80003f85070 */
[----:B------:R1:W-:Y:S01]  /*35940*/  LDGSTS.E [R5+0x1f600], desc[UR20][R6.64], P5 ;  /* 0x1f60000006057fae */ /* 0x0003e2000a9a1014 */
[----:B---3--:R-:W-:Y:S02]  /*35950*/  IADD3 R15, P5, PT, R15, UR14, RZ ;  /* 0x0000000e0f0f7c10 */ /* 0x008fe4000ffbe0ff */
[----:B------:R-:W-:Y:S02]  /*35960*/  IADD3 R13, P6, PT, R13, UR14, RZ ;  /* 0x0000000e0d0d7c10 */ /* 0x000fe4000ffde0ff */
[----:B------:R-:W-:Y:S01]  /*35970*/  IADD3.X R16, PT, PT, R16, UR15, RZ, P5, !PT ;  /* 0x0000000f10107c10 */ /* 0x000fe2000affe4ff */
[----:B------:R-:W-:Y:S01]  /*35980*/  STL [R1+0x878], R19 ;  /* 0x0008781301007387 */ /* 0x000fe20000100800 */
[----:B------:R-:W-:-:S03]  /*35990*/  IADD3.X R14, PT, PT, R14, UR15, RZ, P6, !PT ;  /* 0x0000000f0e0e7c10 */ /* 0x000fc6000b7fe4ff */
[----:B------:R-:W-:Y:S01]  /*359a0*/  STL [R1+0x874], R20 ;  /* 0x0008741401007387 */ /* 0x000fe20000100800 */
[----:B-1----:R-:W-:Y:S01]  /*359b0*/  IMAD.MOV.U32 R6, RZ, RZ, R15 ;  /* 0x000000ffff067224 */ /* 0x002fe200078e000f */
[----:B------:R-:W-:Y:S02]  /*359c0*/  MOV R7, R16 ;  /* 0x0000001000077202 */ /* 0x000fe40000000f00 */
[----:B------:R1:W-:Y:S04]  /*359d0*/  STL [R1+0x880], R17 ;  /* 0x0008801101007387 */ /* 0x0003e80000100800 */
[----:B------:R-:W-:Y:S04]  /*359e0*/  STL [R1+0x87c], R18 ;  /* 0x00087c1201007387 */ /* 0x000fe80000100800 */
[----:B------:R-:W-:Y:S04]  /*359f0*/  STL [R1+0x888], R15 ;  /* 0x0008880f01007387 */ /* 0x000fe80000100800 */
[----:B------:R-:W-:Y:S04]  /*35a00*/  STL [R1+0x884], R16 ;  /* 0x0008841001007387 */ /* 0x000fe80000100800 */
[----:B------:R3:W-:Y:S04]  /*35a10*/  STL [R1+0x890], R13 ;  /* 0x0008900d01007387 */ /* 0x0007e80000100800 */
[----:B------:R3:W-:Y:S04]  /*35a20*/  LDGSTS.E [R5+0x1f800], desc[UR20][R6.64], P4 ;  /* 0x1f80000006057fae */ /* 0x0007e8000a1a1014 */
[----:B------:R-:W-:Y:S04]  /*35a30*/  STL [R1+0x88c], R14 ;  /* 0x00088c0e01007387 */ /* 0x000fe80000100800 */
[----:B-1----:R-:W4:Y:S01]  /*35a40*/  LDL.LU R17, [R1+0x8a4] ;  /* 0x0008a40001117983 */ /* 0x002f220000300800 */
[----:B---3--:R-:W-:-:S03]  /*35a50*/  IMAD.MOV.U32 R6, RZ, RZ, R13 ;  /* 0x000000ffff067224 */ /* 0x008fc600078e000d */
[----:B------:R-:W3:Y:S04]  /*35a60*/  LDL.LU R13, [R1+0x8a8] ;  /* 0x0008a800010d7983 */ /* 0x000ee80000300800 */
[----:B------:R-:W3:Y:S04]  /*35a70*/  LDL.LU R21, [R1+0x8c4] ;  /* 0x0008c40001157983 */ /* 0x000ee80000300800 */
[----:B------:R-:W3:Y:S01]  /*35a80*/  LDL.LU R20, [R1+0x8c8] ;  /* 0x0008c80001147983 */ /* 0x000ee20000300800 */
[----:B------:R-:W-:Y:S01]  /*35a90*/  IMAD.MOV.U32 R7, RZ, RZ, R14 ;  /* 0x000000ffff077224 */ /* 0x000fe200078e000e */
[----:B--2---:R-:W-:-:S04]  /*35aa0*/  IADD3 R11, P5, PT, R11, UR14, RZ ;  /* 0x0000000e0b0b7c10 */ /* 0x004fc8000ffbe0ff */
[----:B------:R1:W-:Y:S01]  /*35ab0*/  LDGSTS.E [R5+0x1fa00], desc[UR20][R6.64], P4 ;  /* 0x1fa0000006057fae */ /* 0x0003e2000a1a1014 */
[----:B----4-:R-:W-:-:S03]  /*35ac0*/  IADD3 R9, P6, PT, R9, UR14, RZ ;  /* 0x0000000e09097c10 */ /* 0x010fc6000ffde0ff */
[----:B------:R-:W-:Y:S01]  /*35ad0*/  STL [R1+0x898], R11 ;  /* 0x0008980b01007387 */ /* 0x000fe20000100800 */
[----:B-1----:R-:W-:Y:S01]  /*35ae0*/  MOV R6, R11 ;  /* 0x0000000b00067202 */ /* 0x002fe20000000f00 */
[----:B------:R-:W-:Y:S01]  /*35af0*/  IMAD R4, R2, -0x40, R8 ;  /* 0xffffffc002047824 */ /* 0x000fe200078e0208 */
[----:B------:R-:W-:-:S05]  /*35b00*/  IADD3.X R12, PT, PT, R12, UR15, RZ, P5, !PT ;  /* 0x0000000f0c0c7c10 */ /* 0x000fca000affe4ff */
[----:B------:R-:W-:Y:S01]  /*35b10*/  IMAD.MOV.U32 R7, RZ, RZ, R12 ;  /* 0x000000ffff077224 */ /* 0x000fe200078e000c */
[----:B------:R-:W-:Y:S01]  /*35b20*/  IADD3.X R10, PT, PT, R10, UR15, RZ, P6, !PT ;  /* 0x0000000f0a0a7c10 */ /* 0x000fe2000b7fe4ff */
[----:B------:R-:W-:Y:S04]  /*35b30*/  STL [R1+0x894], R12 ;  /* 0x0008940c01007387 */ /* 0x000fe80000100800 */
[----:B------:R-:W-:Y:S04]  /*35b40*/  STL [R1+0x8a0], R9 ;  /* 0x0008a00901007387 */ /* 0x000fe80000100800 */
[----:B------:R1:W-:Y:S04]  /*35b50*/  LDGSTS.E [R5+0x1fc00], desc[UR20][R6.64], P4 ;  /* 0x1fc0000006057fae */ /* 0x0003e8000a1a1014 */
[----:B------:R2:W-:Y:S04]  /*35b60*/  STL [R1+0x89c], R10 ;  /* 0x00089c0a01007387 */ /* 0x0005e80000100800 */
[----:B------:R-:W4:Y:S01]  /*35b70*/  LDL.LU R8, [R1+0x8e8] ;  /* 0x0008e80001087983 */ /* 0x000f220000300800 */
[----:B-1----:R-:W-:-:S02]  /*35b80*/  MOV R7, R10 ;  /* 0x0000000a00077202 */ /* 0x002fc40000000f00 */
[----:B--2---:R-:W1:Y:S01]  /*35b90*/  S2R R10, SR_TID.X ;  /* 0x00000000000a7919 */ /* 0x004e620000002100 */
[----:B------:R-:W-:Y:S02]  /*35ba0*/  IMAD.MOV.U32 R6, RZ, RZ, R9 ;  /* 0x000000ffff067224 */ /* 0x000fe400078e0009 */
[----:B------:R-:W2:Y:S04]  /*35bb0*/  LDL.LU R9, [R1+0x908] ;  /* 0x0009080001097983 */ /* 0x000ea80000300800 */
[----:B------:R-:W2:Y:S04]  /*35bc0*/  LDL.LU R14, [R1+0x8e4] ;  /* 0x0008e400010e7983 */ /* 0x000ea80000300800 */
[----:B------:R-:W2:Y:S04]  /*35bd0*/  LDL.LU R15, [R1+0x904] ;  /* 0x00090400010f7983 */ /* 0x000ea80000300800 */
[----:B------:R-:W2:Y:S04]  /*35be0*/  LDL.LU R19, [R1+0x924] ;  /* 0x0009240001137983 */ /* 0x000ea80000300800 */
[----:B------:R1:W-:Y:S04]  /*35bf0*/  LDGSTS.E [R5+0x1fe00], desc[UR20][R6.64], P4 ;  /* 0x1fe0000006057fae */ /* 0x0003e8000a1a1014 */
[----:B------:R-:W2:Y:S04]  /*35c00*/  LDL.LU R18, [R1+0x928] ;  /* 0x0009280001127983 */ /* 0x000ea80000300800 */
[----:B------:R-:W2:Y:S01]  /*35c10*/  LDL.LU R11, [R1+0x944] ;  /* 0x00094400010b7983 */ /* 0x000ea20000300800 */
[----:B-1----:R-:W-:Y:S01]  /*35c20*/  LOP3.LUT R5, R10, 0x3f, RZ, 0xc0, !PT ;  /* 0x0000003f0a057812 */ /* 0x002fe200078ec0ff */
[----:B------:R-:W-:-:S02]  /*35c30*/  UIADD3 UR18, UPT, UPT, UR18, 0x1, URZ ;  /* 0x0000000112127890 */ /* 0x000fc4000fffe0ff */
[----:B------:R-:W2:Y:S01]  /*35c40*/  LDL.LU R10, [R1+0x948] ;  /* 0x00094800010a7983 */ /* 0x000ea20000300800 */
[----:B------:R-:W-:-:S03]  /*35c50*/  ISETP.GE.AND P4, PT, R5, R4, PT ;  /* 0x000000040500720c */ /* 0x000fc60003f86270 */
[----:B------:R-:W2:Y:S01]  /*35c60*/  LDL.LU R16, [R1+0x968] ;  /* 0x0009680001107983 */ /* 0x000ea20000300800 */
[----:B------:R-:W-:-:S03]  /*35c70*/  SEL R4, RZ, 0x4, P4 ;  /* 0x00000004ff047807 */ /* 0x000fc60002000000 */
[----:B------:R-:W2:Y:S01]  /*35c80*/  LDL.LU R12, [R1+0x988] ;  /* 0x00098800010c7983 */ /* 0x000ea20000300800 */
[----:B------:R-:W-:-:S03]  /*35c90*/  SEL R4, R4, RZ, !P3 ;  /* 0x000000ff04047207 */ /* 0x000fc60005800000 */
[----:B------:R-:W0:Y:S01]  /*35ca0*/  LDGDEPBAR ;  /* 0x00000000000079af */ /* 0x000e220000000000 */
[----:B------:R-:W-:Y:S02]  /*35cb0*/  ISETP.NE.U32.AND P3, PT, R4, RZ, PT ;  /* 0x000000ff0400720c */ /* 0x000fe40003f65070 */
[----:B---3--:R-:W-:-:S04]  /*35cc0*/  IADD3 R13, P4, PT, R13, UR12, RZ ;  /* 0x0000000c0d0d7c10 */ /* 0x008fc8000ff9e0ff */
[----:B------:R-:W-:Y:S02]  /*35cd0*/  IADD3.X R17, PT, PT, R17, UR13, RZ, P4, !PT ;  /* 0x0000000d11117c10 */ /* 0x000fe4000a7fe4ff */
[----:B------:R-:W-:Y:S01]  /*35ce0*/  IADD3 R20, P5, PT, R20, UR12, RZ ;  /* 0x0000000c14147c10 */ /* 0x000fe2000ffbe0ff */
[----:B------:R-:W-:Y:S03]  /*35cf0*/  STL [R1+0x8a8], R13 ;  /* 0x0008a80d01007387 */ /* 0x000fe60000100800 */
[----:B------:R-:W-:Y:S01]  /*35d00*/  IADD3.X R21, PT, PT, R21, UR13, RZ, P5, !PT ;  /* 0x0000000d15157c10 */ /* 0x000fe2000affe4ff */
[----:B------:R-:W-:Y:S01]  /*35d10*/  STL [R1+0x8c8], R20 ;  /* 0x0008c81401007387 */ /* 0x000fe20000100800 */
[----:B------:R-:W-:-:S03]  /*35d20*/  MOV R5, R17 ;  /* 0x0000001100057202 */ /* 0x000fc60000000f00 */
[----:B------:R1:W-:Y:S04]  /*35d30*/  STL [R1+0x8a4], R17 ;  /* 0x0008a41101007387 */ /* 0x0003e80000100800 */
[----:B------:R-:W-:Y:S01]  /*35d40*/  STL [R1+0x8c4], R21 ;  /* 0x0008c41501007387 */ /* 0x000fe20000100800 */
[----:B------:R-:W-:-:S03]  /*35d50*/  IMAD.MOV.U32 R4, RZ, RZ, R13 ;  /* 0x000000ffff047224 */ /* 0x000fc600078e000d */
[----:B-1----:R-:W3:Y:S04]  /*35d60*/  LDL.LU R17, [R1+0x964] ;  /* 0x0009640001117983 */ /* 0x002ee80000300800 */
[----:B------:R-:W3:Y:S01]  /*35d70*/  LDL.LU R13, [R1+0x984] ;  /* 0x00098400010d7983 */ /* 0x000ee20000300800 */
[----:B------:R-:W-:-:S04]  /*35d80*/  UISETP.GT.AND UP1, UPT, UR18, 0x5, UPT ;  /* 0x000000051200788c */ /* 0x000fc8000bf24270 */
[----:B------:R-:W-:-:S04]  /*35d90*/  USEL UR18, UR18, URZ, !UP1 ;  /* 0x000000ff12127287 */ /* 0x000fc8000c800000 */
[----:B------:R-:W-:-:S06]  /*35da0*/  ULEA UR9, UR18, UR7, 0xe ;  /* 0x0000000712097291 */ /* 0x000fcc000f8e70ff */
[----:B------:R-:W-:-:S05]  /*35db0*/  IMAD.U32 R6, RZ, RZ, UR9 ;  /* 0x00000009ff067e24 */ /* 0x000fca000f8e00ff */
[----:B------:R-:W-:-:S05]  /*35dc0*/  IADD3 R7, PT, PT, R252, 0x100000, R6 ;  /* 0x00100000fc077810 */ /* 0x000fca0007ffe006 */
[----:B------:R1:W-:Y:S02]  /*35dd0*/  LDGSTS.E [R7+-0x60000], desc[UR20][R4.64], P3 ;  /* 0xa000000004077fae */ /* 0x0003e400099a1014 */
[----:B-1----:R-:W-:Y:S02]  /*35de0*/  IMAD.MOV.U32 R4, RZ, RZ, R20 ;  /* 0x000000ffff047224 */ /* 0x002fe400078e0014 */
[----:B------:R-:W-:-:S05]  /*35df0*/  IMAD.MOV.U32 R5, RZ, RZ, R21 ;  /* 0x000000ffff057224 */ /* 0x000fca00078e0015 */
[----:B------:R1:W-:Y:S01]  /*35e00*/  LDGSTS.E [R7+-0x5fc00], desc[UR20][R4.64], P3 ;  /* 0xa040000004077fae */ /* 0x0003e200099a1014 */
[----:B----4-:R-:W-:-:S04]  /*35e10*/  IADD3 R8, P4, PT, R8, UR12, RZ ;  /* 0x0000000c08087c10 */ /* 0x010fc8000ff9e0ff */
[----:B-1----:R-:W-:Y:S01]  /*35e20*/  MOV R4, R8 ;  /* 0x0000000800047202 */ /* 0x002fe20000000f00 */
[----:B------:R-:W-:Y:S01]  /*35e30*/  STL [R1+0x8e8], R8 ;  /* 0x0008e80801007387 */ /* 0x000fe20000100800 */
[----:B--2---:R-:W-:Y:S02]  /*35e40*/  IADD3 R9, P5, PT, R9, UR12, RZ ;  /* 0x0000000c09097c10 */ /* 0x004fe4000ffbe0ff */
[----:B------:R-:W-:Y:S02]  /*35e50*/  IADD3.X R14, PT, PT, R14, UR13, RZ, P4, !PT ;  /* 0x0000000d0e0e7c10 */ /* 0x000fe4000a7fe4ff */
[----:B------:R-:W-:-:S03]  /*35e60*/  IADD3.X R15, PT, PT, R15, UR13, RZ, P5, !PT ;  /* 0x0000000d0f0f7c10 */ /* 0x000fc6000affe4ff */
[----:B------:R-:W-:Y:S01]  /*35e70*/  IMAD.MOV.U32 R5, RZ, RZ, R14 ;  /* 0x000000ffff057224 */ /* 0x000fe200078e000e */
[----:B------:R1:W-:Y:S04]  /*35e80*/  STL [R1+0x8e4], R14 ;  /* 0x0008e40e01007387 */ /* 0x0003e80000100800 */
[----:B------:R-:W-:Y:S04]  /*35e90*/  STL [R1+0x908], R9 ;  /* 0x0009080901007387 */ /* 0x000fe80000100800 */
[----:B------:R2:W-:Y:S01]  /*35ea0*/  LDGSTS.E [R7+-0x5f800], desc[UR20][R4.64], P3 ;  /* 0xa080000004077fae */ /* 0x0005e200099a1014 */
[----:B------:R-:W-:-:S03]  /*35eb0*/  IADD3 R18, P4, PT, R18, UR12, RZ ;  /* 0x0000000c12127c10 */ /* 0x000fc6000ff9e0ff */
[----:B-1----:R-:W4:Y:S01]  /*35ec0*/  LDL.LU R14, [R1+0x8b0] ;  /* 0x0008b000010e7983 */ /* 0x002f220000300800 */
[----:B------:R-:W-:-:S03]  /*35ed0*/  IADD3.X R19, PT, PT, R19, UR13, RZ, P4, !PT ;  /* 0x0000000d13137c10 */ /* 0x000fc6000a7fe4ff */
[----:B------:R1:W-:Y:S01]  /*35ee0*/  STL [R1+0x904], R15 ;  /* 0x0009040f01007387 */ /* 0x0003e20000100800 */
[----:B------:R-:W-:-:S03]  /*35ef0*/  IADD3 R10, P5, PT, R10, UR12, RZ ;  /* 0x0000000c0a0a7c10 */ /* 0x000fc6000ffbe0ff */
[----:B------:R-:W4:Y:S01]  /*35f00*/  LDL.LU R8, [R1+0x8d0] ;  /* 0x0008d00001087983 */ /* 0x000f220000300800 */
[----:B--2---:R-:W-:Y:S01]  /*35f10*/  MOV R5, R15 ;  /* 0x0000000f00057202 */ /* 0x004fe20000000f00 */
[----:B------:R-:W-:Y:S01]  /*35f20*/  IMAD.MOV.U32 R4, RZ, RZ, R9 ;  /* 0x000000ffff047224 */ /* 0x000fe200078e0009 */
[----:B------:R-:W-:Y:S01]  /*35f30*/  IADD3.X R11, PT, PT, R11, UR13, RZ, P5, !PT ;  /* 0x0000000d0b0b7c10 */ /* 0x000fe2000affe4ff */
[----:B-1----:R-:W2:Y:S04]  /*35f40*/  LDL.LU R15, [R1+0x8ac] ;  /* 0x0008ac00010f7983 */ /* 0x002ea80000300800 */
[----:B------:R-:W2:Y:S04]  /*35f50*/  LDL.LU R9, [R1+0x8cc] ;  /* 0x0008cc0001097983 */ /* 0x000ea80000300800 */
[----:B------:R-:W-:Y:S04]  /*35f60*/  STL [R1+0x928], R18 ;  /* 0x0009281201007387 */ /* 0x000fe80000100800 */
[----:B------:R-:W-:Y:S04]  /*35f70*/  STL [R1+0x924], R19 ;  /* 0x0009241301007387 */ /* 0x000fe80000100800 */
[----:B------:R1:W-:Y:S04]  /*35f80*/  LDGSTS.E [R7+-0x5f400], desc[UR20][R4.64], P3 ;  /* 0xa0c0000004077fae */ /* 0x0003e800099a1014 */
[----:B------:R-:W-:Y:S04]  /*35f90*/  STL [R1+0x948], R10 ;  /* 0x0009480a01007387 */ /* 0x000fe80000100800 */
[----:B------:R1:W-:Y:S02]  /*35fa0*/  STL [R1+0x944], R11 ;  /* 0x0009440b01007387 */ /* 0x0003e40000100800 */
[----:B-1----:R-:W-:-:S02]  /*35fb0*/  IMAD.MOV.U32 R4, RZ, RZ, R18 ;  /* 0x000000ffff047224 */ /* 0x002fc400078e0012 */
[----:B------:R-:W2:Y:S01]  /*35fc0*/  LDL.LU R21, [R1+0x8ec] ;  /* 0x0008ec0001157983 */ /* 0x000ea20000300800 */
[----:B------:R-:W-:-:S03]  /*35fd0*/  IMAD.MOV.U32 R5, RZ, RZ, R19 ;  /* 0x000000ffff057224 */ /* 0x000fc600078e0013 */
[----:B------:R-:W2:Y:S04]  /*35fe0*/  LDL.LU R20, [R1+0x8f0] ;  /* 0x0008f00001147983 */ /* 0x000ea80000300800 */
[----:B------:R1:W-:Y:S02]  /*35ff0*/  LDGSTS.E [R7+-0x5f000], desc[UR20][R4.64], P3 ;  /* 0xa100000004077fae */ /* 0x0003e400099a1014 */
[----:B-1----:R-:W-:Y:S01]  /*36000*/  IMAD.MOV.U32 R5, RZ, RZ, R11 ;  /* 0x000000ffff057224 */ /* 0x002fe200078e000b */
[----:B------:R-:W-:Y:S01]  /*36010*/  MOV R4, R10 ;  /* 0x0000000a00047202 */ /* 0x000fe20000000f00 */
[----:B------:R-:W2:Y:S04]  /*36020*/  LDL.LU R11, [R1+0x90c] ;  /* 0x00090c00010b7983 */ /* 0x000ea80000300800 */
[----:B------:R-:W2:Y:S01]  /*36030*/  LDL.LU R10, [R1+0x910] ;  /* 0x00091000010a7983 */ /* 0x000ea20000300800 */
[----:B------:R-:W-:-:S02]  /*36040*/  IADD3 R16, P4, PT, R16, UR12, RZ ;  /* 0x0000000c10107c10 */ /* 0x000fc4000ff9e0ff */
[----:B------:R-:W-:Y:S01]  /*36050*/  IADD3 R12, P5, PT, R12, UR12, RZ ;  /* 0x0000000c0c0c7c10 */ /* 0x000fe2000ffbe0ff */
[----:B------:R1:W-:Y:S04]  /*36060*/  LDGSTS.E [R7+-0x5ec00], desc[UR20][R4.64], P3 ;  /* 0xa140000004077fae */ /* 0x0003e800099a1014 */
[----:B------:R3:W-:Y:S01]  /*36070*/  STL [R1+0x968], R16 ;  /* 0x0009681001007387 */ /* 0x0007e20000100800 */
[----:B-1----:R-:W-:Y:S01]  /*36080*/  IMAD.MOV.U32 R4, RZ, RZ, R16 ;  /* 0x000000ffff047224 */ /* 0x002fe200078e0010 */
[----:B---3--:R-:W-:Y:S02]  /*36090*/  IADD3.X R17, PT, PT, R17, UR13, RZ, P4, !PT ;  /* 0x0000000d11117c10 */ /* 0x008fe4000a7fe4ff */
[----:B------:R-:W-:-:S03]  /*360a0*/  IADD3.X R13, PT, PT, R13, UR13, RZ, P5, !PT ;  /* 0x0000000d0d0d7c10 */ /* 0x000fc6000affe4ff */
[----:B------:R1:W-:Y:S01]  /*360b0*/  STL [R1+0x964], R17 ;  /* 0x0009641101007387 */ /* 0x0003e20000100800 */
[----:B------:R-:W-:-:S03]  /*360c0*/  MOV R5, R17 ;  /* 0x0000001100057202 */ /* 0x000fc60000000f00 */
[----:B------:R3:W-:Y:S04]  /*360d0*/  STL [R1+0x988], R12 ;  /* 0x0009880c01007387 */ /* 0x0007e80000100800 */
[----:B------:R-:W2:Y:S04]  /*360e0*/  LDL.LU R16, [R1+0x930] ;  /* 0x0009300001107983 */ /* 0x000ea80000300800 */
[----:B------:R3:W-:Y:S04]  /*360f0*/  STL [R1+0x984], R13 ;  /* 0x0009840d01007387 */ /* 0x0007e80000100800 */
[----:B-1----:R-:W2:Y:S04]  /*36100*/  LDL.LU R17, [R1+0x950] ;  /* 0x0009500001117983 */ /* 0x002ea80000300800 */
[----:B------:R-:W2:Y:S04]  /*36110*/  LDL.LU R18, [R1+0x92c] ;  /* 0x00092c0001127983 */ /* 0x000ea80000300800 */
[----:B------:R-:W2:Y:S04]  /*36120*/  LDL.LU R19, [R1+0x94c] ;  /* 0x00094c0001137983 */ /* 0x000ea80000300800 */
[----:B------:R1:W-:Y:S02]  /*36130*/  LDGSTS.E [R7+-0x5e800], desc[UR20][R4.64], P3 ;  /* 0xa180000004077fae */ /* 0x0003e400099a1014 */
[----:B-1----:R-:W-:-:S02]  /*36140*/  IMAD.MOV.U32 R4, RZ, RZ, R12 ;  /* 0x000000ffff047224 */ /* 0x002fc400078e000c */
[----:B------:R-:W-:Y:S01]  /*36150*/  IMAD.MOV.U32 R5, RZ, RZ, R13 ;  /* 0x000000ffff057224 */ /* 0x000fe200078e000d */
[----:B---3--:R-:W3:Y:S04]  /*36160*/  LDL.LU R12, [R1+0x970] ;  /* 0x00097000010c7983 */ /* 0x008ee80000300800 */
[----:B------:R1:W-:Y:S04]  /*36170*/  LDGSTS.E [R7+-0x5e400], desc[UR20][R4.64], P3 ;  /* 0xa1c0000004077fae */ /* 0x0003e800099a1014 */
[----:B------:R-:W3:Y:S01]  /*36180*/  LDL.LU R13, [R1+0x990] ;  /* 0x00099000010d7983 */ /* 0x000ee20000300800 */
[----:B-1----:R-:W-:-:S04]  /*36190*/  LOP3.LUT R7, R252, 0x20, RZ, 0x3c, !PT ;  /* 0x00000020fc077812 */ /* 0x002fc800078e3cff */
[----:B------:R-:W-:Y:S02]  /*361a0*/  IADD3 R7, PT, PT, R7, 0x100000, R6 ;  /* 0x0010000007077810 */ /* 0x000fe40007ffe006 */
[----:B----4-:R-:W-:-:S05]  /*361b0*/  IADD3 R14, P4, PT, R14, UR12, RZ ;  /* 0x0000000c0e0e7c10 */ /* 0x010fca000ff9e0ff */
[----:B------:R1:W-:Y:S01]  /*361c0*/  STL [R1+0x8b0], R14 ;  /* 0x0008b00e01007387 */ /* 0x0003e20000100800 */
[----:B------:R-:W-:Y:S02]  /*361d0*/  IADD3 R8, P5, PT, R8, UR12, RZ ;  /* 0x0000000c08087c10 */ /* 0x000fe4000ffbe0ff */
[----:B--2---:R-:W-:-:S03]  /*361e0*/  IADD3.X R15, PT, PT, R15, UR13, RZ, P4, !PT ;  /* 0x0000000d0f0f7c10 */ /* 0x004fc6000a7fe4ff */
[----:B------:R-:W-:Y:S01]  /*361f0*/  STL [R1+0x8d0], R8 ;  /* 0x0008d00801007387 */ /* 0x000fe20000100800 */
[----:B------:R-:W-:-:S03]  /*36200*/  MOV R4, R14 ;  /* 0x0000000e00047202 */ /* 0x000fc60000000f00 */
[----:B------:R2:W-:Y:S01]  /*36210*/  STL [R1+0x8ac], R15 ;  /* 0x0008ac0f01007387 */ /* 0x0005e20000100800 */
[----:B------:R-:W-:Y:S01]  /*36220*/  IMAD.MOV.U32 R5, RZ, RZ, R15 ;  /* 0x000000ffff057224 */ /* 0x000fe200078e000f */
[----:B------:R-:W-:Y:S02]  /*36230*/  IADD3.X R9, PT, PT, R9, UR13, RZ, P5, !PT ;  /* 0x0000000d09097c10 */ /* 0x000fe4000affe4ff */
[----:B-1----:R-:W4:Y:S04]  /*36240*/  LDL.LU R14, [R1+0x96c] ;  /* 0x00096c00010e7983 */ /* 0x002f280000300800 */
[----:B------:R1:W-:Y:S04]  /*36250*/  LDGSTS.E [R7+-0x5ff00], desc[UR20][R4.64], P3 ;  /* 0xa010000004077fae */ /* 0x0003e800099a1014 */
[----:B--2---:R-:W2:Y:S01]  /*36260*/  LDL.LU R15, [R1+0x98c] ;  /* 0x00098c00010f7983 */ /* 0x004ea20000300800 */
[----:B-1----:R-:W-:Y:S01]  /*36270*/  IMAD.MOV.U32 R4, RZ, RZ, R8 ;  /* 0x000000ffff047224 */ /* 0x002fe200078e0008 */
[----:B------:R-:W-:-:S02]  /*36280*/  MOV R5, R9 ;  /* 0x0000000900057202 */ /* 0x000fc40000000f00 */
[----:B------:R-:W-:-:S03]  /*36290*/  IADD3 R20, P4, PT, R20, UR12, RZ ;  /* 0x0000000c14147c10 */ /* 0x000fc6000ff9e0ff */
[----:B------:R1:W-:Y:S01]  /*362a0*/  LDGSTS.E [R7+-0x5fb00], desc[UR20][R4.64], P3 ;  /* 0xa050000004077fae */ /* 0x0003e200099a1014 */
[----:B------:R-:W-:-:S03]  /*362b0*/  IADD3.X R21, PT, PT, R21, UR13, RZ, P4, !PT ;  /* 0x0000000d15157c10 */ /* 0x000fc6000a7fe4ff */
[----:B------:R1:W-:Y:S04]  /*362c0*/  STL [R1+0x8cc], R9 ;  /* 0x0008cc0901007387 */ /* 0x0003e80000100800 */
[----:B------:R-:W2:Y:S01]  /*362d0*/  LDL.LU R8, [R1+0x8b8] ;  /* 0x0008b80001087983 */ /* 0x000ea20000300800 */
[----:B-1----:R-:W-:Y:S02]  /*362e0*/  IMAD.MOV.U32 R4, RZ, RZ, R20 ;  /* 0x000000ffff047224 */ /* 0x002fe400078e0014 */
[----:B------:R-:W-:Y:S01]  /*362f0*/  IMAD.MOV.U32 R5, RZ, RZ, R21 ;  /* 0x000000ffff057224 */ /* 0x000fe200078e0015 */
[----:B------:R-:W2:Y:S01]  /*36300*/  LDL.LU R9, [R1+0x8d8] ;  /* 0x0008d80001097983 */ /* 0x000ea20000300800 */
[----:B------:R-:W-:-:S03]  /*36310*/  IADD3 R10, P5, PT, R10, UR12, RZ ;  /* 0x0000000c0a0a7c10 */ /* 0x000fc6000ffbe0ff */
[----:B------:R-:W-:Y:S01]  /*36320*/  STL [R1+0x8f0], R20 ;  /* 0x0008f01401007387 */ /* 0x000fe20000100800 */
[----:B------:R-:W-:-:S03]  /*36330*/  IADD3.X R11, PT, PT, R11, UR13, RZ, P5, !PT ;  /* 0x0000000d0b0b7c10 */ /* 0x000fc6000affe4ff */
[----:B------:R-:W-:Y:S04]  /*36340*/  STL [R1+0x8ec], R21 ;  /* 0x0008ec1501007387 */ /* 0x000fe80000100800 */
[----:B------:R1:W-:Y:S04]  /*36350*/  STL [R1+0x910], R10 ;  /* 0x0009100a01007387 */ /* 0x0003e80000100800 */
[----:B------:R1:W-:Y:S04]  /*36360*/  LDGSTS.E [R7+-0x5f700], desc[UR20][R4.64], P3 ;  /* 0xa090000004077fae */ /* 0x0003e800099a1014 */
[----:B------:R1:W-:Y:S02]  /*36370*/  STL [R1+0x90c], R11 ;  /* 0x00090c0b01007387 */ /* 0x0003e40000100800 */
[----:B-1----:R-:W-:-:S02]  /*36380*/  MOV R4, R10 ;  /* 0x0000000a00047202 */ /* 0x002fc40000000f00 */
[----:B------:R-:W2:Y:S01]  /*36390*/  LDL.LU R10, [R1+0x8b4] ;  /* 0x0008b400010a7983 */ /* 0x000ea20000300800 */
[----:B------:R-:W-:-:S03]  /*363a0*/  IMAD.MOV.U32 R5, RZ, RZ, R11 ;  /* 0x000000ffff057224 */ /* 0x000fc600078e000b */
[----:B------:R-:W2:Y:S04]  /*363b0*/  LDL.LU R11, [R1+0x8d4] ;  /* 0x0008d400010b7983 */ /* 0x000ea80000300800 */
[----:B------:R1:W-:Y:S01]  /*363c0*/  LDGSTS.E [R7+-0x5f300], desc[UR20][R4.64], P3 ;  /* 0xa0d0000004077fae */ /* 0x0003e200099a1014 */
[----:B------:R-:W-:Y:S02]  /*363d0*/  IADD3 R16, P4, PT, R16, UR12, RZ ;  /* 0x0000000c10107c10 */ /* 0x000fe4000ff9e0ff */
[----:B------:R-:W-:Y:S02]  /*363e0*/  IADD3 R17, P5, PT, R17, UR12, RZ ;  /* 0x0000000c11117c10 */ /* 0x000fe4000ffbe0ff */
[----:B------:R-:W-:Y:S01]  /*363f0*/  IADD3.X R18, PT, PT, R18, UR13, RZ, P4, !PT ;  /* 0x0000000d12127c10 */ /* 0x000fe2000a7fe4ff */
[----:B------:R-:W-:Y:S01]  /*36400*/  STL [R1+0x930], R16 ;  /* 0x0009301001007387 */ /* 0x000fe20000100800 */
[----:B-1----:R-:W-:Y:S01]  /*36410*/  IMAD.MOV.U32 R4, RZ, RZ, R16 ;  /* 0x000000ffff047224 */ /* 0x002fe200078e0010 */
[----:B------:R-:W-:-:S02]  /*36420*/  IADD3.X R19, PT, PT, R19, UR13, RZ, P5, !PT ;  /* 0x0000000d13137c10 */ /* 0x000fc4000affe4ff */
[----:B------:R1:W-:Y:S01]  /*36430*/  STL [R1+0x92c], R18 ;  /* 0x00092c1201007387 */ /* 0x0003e20000100800 */
[----:B------:R-:W-:-:S03]  /*36440*/  MOV R5, R18 ;  /* 0x0000001200057202 */ /* 0x000fc60000000f00 */
[----:B------:R-:W-:Y:S04]  /*36450*/  STL [R1+0x950], R17 ;  /* 0x0009501101007387 */ /* 0x000fe80000100800 */
[----:B------:R3:W-:Y:S04]  /*36460*/  LDGSTS.E [R7+-0x5ef00], desc[UR20][R4.64], P3 ;  /* 0xa110000004077fae */ /* 0x0007e800099a1014 */
[----:B-1----:R-:W2:Y:S04]  /*36470*/  LDL.LU R18, [R1+0x8f8] ;  /* 0x0008f80001127983 */ /* 0x002ea80000300800 */
[----:B------:R1:W-:Y:S04]  /*36480*/  STL [R1+0x94c], R19 ;  /* 0x00094c1301007387 */ /* 0x0003e80000100800 */
[----:B------:R-:W2:Y:S01]  /*36490*/  LDL.LU R16, [R1+0x918] ;  /* 0x0009180001107983 */ /* 0x000ea20000300800 */
[----:B---3--:R-:W-:-:S02]  /*364a0*/  IMAD.MOV.U32 R5, RZ, RZ, R19 ;  /* 0x000000ffff057224 */ /* 0x008fc400078e0013 */
[----:B------:R-:W-:Y:S01]  /*364b0*/  IMAD.MOV.U32 R4, RZ, RZ, R17 ;  /* 0x000000ffff047224 */ /* 0x000fe200078e0011 */
[----:B-1----:R-:W3:Y:S04]  /*364c0*/  LDL.LU R19, [R1+0x8f4] ;  /* 0x0008f40001137983 */ /* 0x002ee80000300800 */
[----:B------:R-:W3:Y:S01]  /*364d0*/  LDL.LU R17, [R1+0x914] ;  /* 0x0009140001117983 */ /* 0x000ee20000300800 */
[----:B------:R-:W-:Y:S02]  /*364e0*/  IADD3 R12, P4, PT, R12, UR12, RZ ;  /* 0x0000000c0c0c7c10 */ /* 0x000fe4000ff9e0ff */
[----:B------:R-:W-:Y:S01]  /*364f0*/  IADD3 R13, P5, PT, R13, UR12, RZ ;  /* 0x0000000c0d0d7c10 */ /* 0x000fe2000ffbe0ff */
[----:B------:R1:W-:Y:S04]  /*36500*/  LDGSTS.E [R7+-0x5eb00], desc[UR20][R4.64], P3 ;  /* 0xa150000004077fae */ /* 0x0003e800099a1014 */
[----:B------:R-:W-:Y:S01]  /*36510*/  STL [R1+0x970], R12 ;  /* 0x0009700c01007387 */ /* 0x000fe20000100800 */
[----:B-1----:R-:W-:-:S02]  /*36520*/  MOV R4, R12 ;  /* 0x0000000c00047202 */ /* 0x002fc40000000f00 */
[----:B----4-:R-:W-:-:S05]  /*36530*/  IADD3.X R14, PT, PT, R14, UR13, RZ, P4, !PT ;  /* 0x0000000d0e0e7c10 */ /* 0x010fca000a7fe4ff */
[----:B------:R-:W-:Y:S01]  /*36540*/  IMAD.MOV.U32 R5, RZ, RZ, R14 ;  /* 0x000000ffff057224 */ /* 0x000fe200078e000e */
[----:B------:R1:W-:Y:S01]  /*36550*/  STL [R1+0x96c], R14 ;  /* 0x00096c0e01007387 */ /* 0x0003e20000100800 */
[----:B--2---:R-:W-:-:S03]  /*36560*/  IADD3.X R15, PT, PT, R15, UR13, RZ, P5, !PT ;  /* 0x0000000d0f0f7c10 */ /* 0x004fc6000affe4ff */
[----:B------:R-:W-:Y:S04]  /*36570*/  STL [R1+0x990], R13 ;  /* 0x0009900d01007387 */ /* 0x000fe80000100800 */
[----:B------:R2:W-:Y:S04]  /*36580*/  LDGSTS.E [R7+-0x5e700], desc[UR20][R4.64], P3 ;  /* 0xa190000004077fae */ /* 0x0005e800099a1014 */
[----:B-1----:R-:W4:Y:S04]  /*36590*/  LDL.LU R14, [R1+0x938] ;  /* 0x00093800010e7983 */ /* 0x002f280000300800 */
[----:B------:R1:W-:Y:S04]  /*365a0*/  STL [R1+0x98c], R15 ;  /* 0x00098c0f01007387 */ /* 0x0003e80000100800 */
[----:B------:R-:W4:Y:S01]  /*365b0*/  LDL.LU R12, [R1+0x958] ;  /* 0x00095800010c7983 */ /* 0x000f220000300800 */
[----:B--2---:R-:W-:Y:S01]  /*365c0*/  MOV R5, R15 ;  /* 0x0000000f00057202 */ /* 0x004fe20000000f00 */
[----:B------:R-:W-:-:S02]  /*365d0*/  IMAD.MOV.U32 R4, RZ, RZ, R13 ;  /* 0x000000ffff047224 */ /* 0x000fc400078e000d */
[----:B-1----:R-:W2:Y:S01]  /*365e0*/  LDL.LU R15, [R1+0x934] ;  /* 0x00093400010f7983 */ /* 0x002ea20000300800 */
[----:B------:R-:W-:-:S03]  /*365f0*/  IADD3 R8, P4, PT, R8, UR12, RZ ;  /* 0x0000000c08087c10 */ /* 0x000fc6000ff9e0ff */
[----:B------:R-:W2:Y:S04]  /*36600*/  LDL.LU R13, [R1+0x954] ;  /* 0x00095400010d7983 */ /* 0x000ea80000300800 */
[----:B------:R1:W-:Y:S01]  /*36610*/  LDGSTS.E [R7+-0x5e300], desc[UR20][R4.64], P3 ;  /* 0xa1d0000004077fae */ /* 0x0003e200099a1014 */
[----:B------:R-:W-:-:S03]  /*36620*/  IADD3 R9, P5, PT, R9, UR12, RZ ;  /* 0x0000000c09097c10 */ /* 0x000fc6000ffbe0ff */
[----:B------:R-:W-:Y:S01]  /*36630*/  STL [R1+0x8b8], R8 ;  /* 0x0008b80801007387 */ /* 0x000fe20000100800 */
[----:B-1----:R-:W-:Y:S01]  /*36640*/  LOP3.LUT R7, R252, 0x40, RZ, 0x3c, !PT ;  /* 0x00000040fc077812 */ /* 0x002fe200078e3cff */
[----:B------:R-:W-:Y:S02]  /*36650*/  IMAD.MOV.U32 R4, RZ, RZ, R8 ;  /* 0x000000ffff047224 */ /* 0x000fe400078e0008 */
[----:B------:R-:W-:Y:S01]  /*36660*/  STL [R1+0x8d8], R9 ;  /* 0x0008d80901007387 */ /* 0x000fe20000100800 */
[----:B------:R-:W-:Y:S02]  /*36670*/  IADD3 R7, PT, PT, R7, 0x100000, R6 ;  /* 0x0010000007077810 */ /* 0x000fe40007ffe006 */
[----:B------:R-:W-:Y:S02]  /*36680*/  IADD3.X R10, PT, PT, R10, UR13, RZ, P4, !PT ;  /* 0x0000000d0a0a7c10 */ /* 0x000fe4000a7fe4ff */
[----:B------:R-:W-:-:S03]  /*36690*/  IADD3.X R11, PT, PT, R11, UR13, RZ, P5, !PT ;  /* 0x0000000d0b0b7c10 */ /* 0x000fc6000affe4ff */
[----:B------:R-:W-:Y:S01]  /*366a0*/  IMAD.MOV.U32 R5, RZ, RZ, R10 ;  /* 0x000000ffff057224 */ /* 0x000fe200078e000a */
[----:B------:R1:W-:Y:S04]  /*366b0*/  STL [R1+0x8b4], R10 ;  /* 0x0008b40a01007387 */ /* 0x0003e80000100800 */
[----:B------:R1:W-:Y:S04]  /*366c0*/  LDGSTS.E [R7+-0x5fe00], desc[UR20][R4.64], P3 ;  /* 0xa020000004077fae */ /* 0x0003e800099a1014 */
[----:B-1----:R-:W2:Y:S04]  /*366d0*/  LDL.LU R10, [R1+0x978] ;  /* 0x00097800010a7983 */ /* 0x002ea80000300800 */
[----:B------:R-:W2:Y:S01]  /*366e0*/  LDL.LU R8, [R1+0x998] ;  /* 0x0009980001087983 */ /* 0x000ea20000300800 */
[----:B------:R-:W-:-:S03]  /*366f0*/  IMAD.MOV.U32 R5, RZ, RZ, R11 ;  /* 0x000000ffff057224 */ /* 0x000fc600078e000b */
[----:B------:R1:W-:Y:S01]  /*36700*/  STL [R1+0x8d4], R11 ;  /* 0x0008d40b01007387 */ /* 0x0003e20000100800 */
[----:B------:R-:W-:-:S05]  /*36710*/  MOV R4, R9 ;  /* 0x0000000900047202 */ /* 0x000fca0000000f00 */
[----:B------:R3:W-:Y:S04]  /*36720*/  LDGSTS.E [R7+-0x5fa00], desc[UR20][R4.64], P3 ;  /* 0xa060000004077fae */ /* 0x0007e800099a1014 */
[----:B-1----:R-:W2:Y:S04]  /*36730*/  LDL.LU R11, [R1+0x974] ;  /* 0x00097400010b7983 */ /* 0x002ea80000300800 */
[----:B------:R-:W2:Y:S01]  /*36740*/  LDL.LU R9, [R1+0x994] ;  /* 0x0009940001097983 */ /* 0x000ea20000300800 */
[----:B------:R-:W-:Y:S02]  /*36750*/  IADD3 R18, P4, PT, R18, UR12, RZ ;  /* 0x0000000c12127c10 */ /* 0x000fe4000ff9e0ff */
[----:B------:R-:W-:-:S03]  /*36760*/  IADD3 R16, P5, PT, R16, UR12, RZ ;  /* 0x0000000c10107c10 */ /* 0x000fc6000ffbe0ff */
[----:B------:R-:W-:Y:S01]  /*36770*/  STL [R1+0x8f8], R18 ;  /* 0x0008f81201007387 */ /* 0x000fe20000100800 */
[----:B---3--:R-:W-:Y:S02]  /*36780*/  IADD3.X R19, PT, PT, R19, UR13, RZ, P4, !PT ;  /* 0x0000000d13137c10 */ /* 0x008fe4000a7fe4ff */
[----:B------:R-:W-:-:S03]  /*36790*/  IADD3.X R17, PT, PT, R17, UR13, RZ, P5, !PT ;  /* 0x0000000d11117c10 */ /* 0x000fc6000affe4ff */
[----:B------:R1:W-:Y:S04]  /*367a0*/  STL [R1+0x8f4], R19 ;  /* 0x0008f41301007387 */ /* 0x0003e80000100800 */
[----:B------:R-:W-:Y:S04]  /*367b0*/  STL [R1+0x918], R16 ;  /* 0x0009181001007387 */ /* 0x000fe80000100800 */
[----:B------:R3:W-:Y:S04]  /*367c0*/  STL [R1+0x914], R17 ;  /* 0x0009141101007387 */ /* 0x0007e80000100800 */
[----:B------:R-:W2:Y:S04]  /*367d0*/  LDL.LU R23, [R1+0x8bc] ;  /* 0x0008bc0001177983 */ /* 0x000ea80000300800 */
[----:B------:R-:W2:Y:S04]  /*367e0*/  LDL.LU R22, [R1+0x8c0] ;  /* 0x0008c00001167983 */ /* 0x000ea80000300800 */
[----:B------:R-:W2:Y:S04]  /*367f0*/  LDL.LU R21, [R1+0x8dc] ;  /* 0x0008dc0001157983 */ /* 0x000ea80000300800 */
[----:B------:R-:W2:Y:S01]  /*36800*/  LDL.LU R20, [R1+0x8e0] ;  /* 0x0008e00001147983 */ /* 0x000ea20000300800 */
[----:B------:R-:W-:Y:S01]  /*36810*/  IMAD.MOV.U32 R4, RZ, RZ, R18 ;  /* 0x000000ffff047224 */ /* 0x000fe200078e0012 */
[----:B------:R-:W-:-:S05]  /*36820*/  MOV R5, R19 ;  /* 0x0000001300057202 */ /* 0x000fca0000000f00 */
[----:B------:R1:W-:Y:S02]  /*36830*/  LDGSTS.E [R7+-0x5f600], desc[UR20][R4.64], P3 ;  /* 0xa0a0000004077fae */ /* 0x0003e400099a1014 */
[----:B-1----:R-:W-:Y:S02]  /*36840*/  IMAD.MOV.U32 R4, RZ, RZ, R16 ;  /* 0x000000ffff047224 */ /* 0x002fe400078e0010 */
[----:B------:R-:W-:-:S05]  /*36850*/  IMAD.MOV.U32 R5, RZ, RZ, R17 ;  /* 0x000000ffff057224 */ /* 0x000fca00078e0011 */
[----:B------:R1:W-:Y:S01]  /*36860*/  LDGSTS.E [R7+-0x5f200], desc[UR20][R4.64], P3 ;  /* 0xa0e0000004077fae */ /* 0x0003e200099a1014 */
[----:B----4-:R-:W-:Y:S02]  /*36870*/  IADD3 R14, P4, PT, R14, UR12, RZ ;  /* 0x0000000c0e0e7c10 */ /* 0x010fe4000ff9e0ff */
[----:B------:R-:W-:-:S03]  /*36880*/  IADD3 R12, P5, PT, R12, UR12, RZ ;  /* 0x0000000c0c0c7c10 */ /* 0x000fc6000ffbe0ff */
[----:B------:R4:W-:Y:S01]  /*36890*/  STL [R1+0x938], R14 ;  /* 0x0009380e01007387 */ /* 0x0009e20000100800 */
[----:B--2---:R-:W-:Y:S02]  /*368a0*/  IADD3.X R15, PT, PT, R15, UR13, RZ, P4, !PT ;  /* 0x0000000d0f0f7c10 */ /* 0x004fe4000a7fe4ff */
[----:B------:R-:W-:-:S03]  /*368b0*/  IADD3.X R13, PT, PT, R13, UR13, RZ, P5, !PT ;  /* 0x0000000d0d0d7c10 */ /* 0x000fc6000affe4ff */
[----:B------:R-:W-:Y:S04]  /*368c0*/  STL [R1+0x934], R15 ;  /* 0x0009340f01007387 */ /* 0x000fe80000100800 */
[----:B------:R2:W-:Y:S04]  /*368d0*/  STL [R1+0x958], R12 ;  /* 0x0009580c01007387 */ /* 0x0005e80000100800 */
[----:B------:R2:W-:Y:S04]  /*368e0*/  STL [R1+0x954], R13 ;  /* 0x0009540d01007387 */ /* 0x0005e80000100800 */
[----:B------:R-:W2:Y:S04]  /*368f0*/  LDL.LU R19, [R1+0x8fc] ;  /* 0x0008fc0001137983 */ /* 0x000ea80000300800 */
[----:B------:R-:W2:Y:S01]  /*36900*/  LDL.LU R18, [R1+0x900] ;  /* 0x0009000001127983 */ /* 0x000ea20000300800 */
[----:B-1----:R-:W-:Y:S01]  /*36910*/  MOV R4, R14 ;  /* 0x0000000e00047202 */ /* 0x002fe20000000f00 */
[----:B------:R-:W-:-:S02]  /*36920*/  IMAD.MOV.U32 R5, RZ, RZ, R15 ;  /* 0x000000ffff057224 */ /* 0x000fc400078e000f */
[----:B---3--:R-:W3:Y:S04]  /*36930*/  LDL.LU R17, [R1+0x91c] ;  /* 0x00091c0001117983 */ /* 0x008ee80000300800 */
[----:B------:R-:W3:Y:S04]  /*36940*/  LDL.LU R16, [R1+0x920] ;  /* 0x0009200001107983 */ /* 0x000ee80000300800 */
[----:B------:R1:W-:Y:S04]  /*36950*/  LDGSTS.E [R7+-0x5ee00], desc[UR20][R4.64], P3 ;  /* 0xa120000004077fae */ /* 0x0003e800099a1014 */
[----:B----4-:R-:W4:Y:S01]  /*36960*/  LDL.LU R14, [R1+0x940] ;  /* 0x00094000010e7983 */ /* 0x010f220000300800 */
[----:B-1----:R-:W-:-:S03]  /*36970*/  IMAD.MOV.U32 R4, RZ, RZ, R12 ;  /* 0x000000ffff047224 */ /* 0x002fc600078e000c */
[----:B--2---:R-:W2:Y:S01]  /*36980*/  LDL.LU R12, [R1+0x960] ;  /* 0x00096000010c7983 */ /* 0x004ea20000300800 */
[----:B------:R-:W-:Y:S02]  /*36990*/  IADD3 R10, P4, PT, R10, UR12, RZ ;  /* 0x0000000c0a0a7c10 */ /* 0x000fe4000ff9e0ff */
[----:B------:R-:W-:-:S03]  /*369a0*/  IADD3 R8, P5, PT, R8, UR12, RZ ;  /* 0x0000000c08087c10 */ /* 0x000fc6000ffbe0ff */
[----:B------:R-:W-:Y:S01]  /*369b0*/  STL [R1+0x978], R10 ;  /* 0x0009780a01007387 */ /* 0x000fe20000100800 */
[----:B------:R-:W-:-:S05]  /*369c0*/  MOV R5, R13 ;  /* 0x0000000d00057202 */ /* 0x000fca0000000f00 */
[----:B------:R1:W-:Y:S01]  /*369d0*/  LDGSTS.E [R7+-0x5ea00], desc[UR20][R4.64], P3 ;  /* 0xa160000004077fae */ /* 0x0003e200099a1014 */
[----:B------:R-:W-:-:S05]  /*369e0*/  IADD3.X R11, PT, PT, R11, UR13, RZ, P4, !PT ;  /* 0x0000000d0b0b7c10 */ /* 0x000fca000a7fe4ff */
[----:B------:R1:W-:Y:S01]  /*369f0*/  STL [R1+0x974], R11 ;  /* 0x0009740b01007387 */ /* 0x0003e20000100800 */
[----:B------:R-:W-:-:S03]  /*36a00*/  IADD3.X R9, PT, PT, R9, UR13, RZ, P5, !PT ;  /* 0x0000000d09097c10 */ /* 0x000fc6000affe4ff */
[----:B------:R-:W-:Y:S04]  /*36a10*/  STL [R1+0x998], R8 ;  /* 0x0009980801007387 */ /* 0x000fe80000100800 */
[----:B------:R-:W2:Y:S01]  /*36a20*/  LDL.LU R15, [R1+0x93c] ;  /* 0x00093c00010f7983 */ /* 0x000ea20000300800 */
[----:B-1----:R-:W-:Y:S02]  /*36a30*/  IMAD.MOV.U32 R4, RZ, RZ, R10 ;  /* 0x000000ffff047224 */ /* 0x002fe400078e000a */
[----:B------:R-:W-:Y:S01]  /*36a40*/  IMAD.MOV.U32 R5, RZ, RZ, R11 ;  /* 0x000000ffff057224 */ /* 0x000fe200078e000b */
[----:B------:R1:W-:Y:S04]  /*36a50*/  STL [R1+0x994], R9 ;  /* 0x0009940901007387 */ /* 0x0003e80000100800 */
[----:B------:R-:W2:Y:S04]  /*36a60*/  LDL.LU R13, [R1+0x95c] ;  /* 0x00095c00010d7983 */ /* 0x000ea80000300800 */
[----:B------:R-:W2:Y:S04]  /*36a70*/  LDL.LU R11, [R1+0x97c] ;  /* 0x00097c00010b7983 */ /* 0x000ea80000300800 */
[----:B------:R-:W2:Y:S04]  /*36a80*/  LDL.LU R10, [R1+0x980] ;  /* 0x00098000010a7983 */ /* 0x000ea80000300800 */
[----:B------:R1:W-:Y:S02]  /*36a90*/  LDGSTS.E [R7+-0x5e600], desc[UR20][R4.64], P3 ;  /* 0xa1a0000004077fae */ /* 0x0003e400099a1014 */
[----:B-1----:R-:W-:Y:S01]  /*36aa0*/  IMAD.MOV.U32 R5, RZ, RZ, R9 ;  /* 0x000000ffff057224 */ /* 0x002fe200078e0009 */
[----:B------:R-:W-:Y:S01]  /*36ab0*/  MOV R4, R8 ;  /* 0x0000000800047202 */ /* 0x000fe20000000f00 */
[----:B------:R-:W2:Y:S04]  /*36ac0*/  LDL.LU R9, [R1+0x99c] ;  /* 0x00099c0001097983 */ /* 0x000ea80000300800 */
[----:B------:R-:W2:Y:S04]  /*36ad0*/  LDL.LU R8, [R1+0x9a0] ;  /* 0x0009a00001087983 */ /* 0x000ea80000300800 */
[----:B------:R1:W-:Y:S01]  /*36ae0*/  LDGSTS.E [R7+-0x5e200], desc[UR20][R4.64], P3 ;  /* 0xa1e0000004077fae */ /* 0x0003e200099a1014 */
[----:B------:R-:W-:-:S04]  /*36af0*/  IADD3 R22, P4, PT, R22, UR12, RZ ;  /* 0x0000000c16167c10 */ /* 0x000fc8000ff9e0ff */
[----:B------:R-:W-:Y:S01]  /*36b00*/  IADD3.X R23, PT, PT, R23, UR13, RZ, P4, !PT ;  /* 0x0000000d17177c10 */ /* 0x000fe2000a7fe4ff */
[----:B------:R1:W-:Y:S01]  /*36b10*/  STL [R1+0x8c0], R22 ;  /* 0x0008c01601007387 */ /* 0x0003e20000100800 */
[----:B------:R-:W-:-:S03]  /*36b20*/  IADD3 R20, P5, PT, R20, UR12, RZ ;  /* 0x0000000c14147c10 */ /* 0x000fc6000ffbe0ff */
[----:B------:R2:W-:Y:S04]  /*36b30*/  STL [R1+0x8bc], R23 ;  /* 0x0008bc1701007387 */ /* 0x0005e80000100800 */
[----:B------:R2:W-:Y:S04]  /*36b40*/  STL [R1+0x8e0], R20 ;  /* 0x0008e01401007387 */ /* 0x0005e80000100800 */
[----:B------:R-:W2:Y:S01]  /*36b50*/  LDL R7, [R1+0xa44] ;  /* 0x000a440001077983 */ /* 0x000ea20000100800 */
[----:B-1----:R-:W-:Y:S02]  /*36b60*/  LOP3.LUT R4, R252, 0x60, RZ, 0x3c, !PT ;  /* 0x00000060fc047812 */ /* 0x002fe400078e3cff */
[----:B------:R-:W-:-:S02]  /*36b70*/  MOV R5, R23 ;  /* 0x0000001700057202 */ /* 0x000fc40000000f00 */
[----:B------:R-:W-:Y:S01]  /*36b80*/  IADD3 R6, PT, PT, R4, 0x100000, R6 ;  /* 0x0010000004067810 */ /* 0x000fe20007ffe006 */
[----:B------:R-:W-:Y:S01]  /*36b90*/  IMAD.MOV.U32 R4, RZ, RZ, R22 ;  /* 0x000000ffff047224 */ /* 0x000fe200078e0016 */
[----:B------:R-:W-:-:S04]  /*36ba0*/  IADD3.X R21, PT, PT, R21, UR13, RZ, P5, !PT ;  /* 0x0000000d15157c10 */ /* 0x000fc8000affe4ff */
[----:B------:R1:W-:Y:S02]  /*36bb0*/  LDGSTS.E [R6+-0x5fd00], desc[UR20][R4.64], P3 ;  /* 0xa030000004067fae */ /* 0x0003e400099a1014 */
[----:B-1----:R-:W-:Y:S02]  /*36bc0*/  IMAD.MOV.U32 R4, RZ, RZ, R20 ;  /* 0x000000ffff047224 */ /* 0x002fe400078e0014 */
[----:B------:R-:W-:-:S05]  /*36bd0*/  IMAD.MOV.U32 R5, RZ, RZ, R21 ;  /* 0x000000ffff057224 */ /* 0x000fca00078e0015 */
[----:B------:R1:W-:Y:S04]  /*36be0*/  LDGSTS.E [R6+-0x5f900], desc[UR20][R4.64], P3 ;  /* 0xa070000004067fae */ /* 0x0003e800099a1014 */
[----:B------:R1:W-:Y:S01]  /*36bf0*/  STL [R1+0x8dc], R21 ;  /* 0x0008dc1501007387 */ /* 0x0003e20000100800 */
[----:B------:R-:W-:-:S04]  /*36c00*/  IADD3 R18, P4, PT, R18, UR12, RZ ;  /* 0x0000000c12127c10 */ /* 0x000fc8000ff9e0ff */
[----:B------:R-:W-:Y:S02]  /*36c10*/  IADD3.X R19, PT, PT, R19, UR13, RZ, P4, !PT ;  /* 0x0000000d13137c10 */ /* 0x000fe4000a7fe4ff */
[----:B-1----:R-:W-:Y:S02]  /*36c20*/  MOV R4, R18 ;  /* 0x0000001200047202 */ /* 0x002fe40000000f00 */
[----:B---3--:R-:W-:Y:S01]  /*36c30*/  IADD3 R16, P5, PT, R16, UR12, RZ ;  /* 0x0000000c10107c10 */ /* 0x008fe2000ffbe0ff */
[----:B------:R-:W-:-:S03]  /*36c40*/  IMAD.MOV.U32 R5, RZ, RZ, R19 ;  /* 0x000000ffff057224 */ /* 0x000fc600078e0013 */
[----:B------:R-:W-:Y:S02]  /*36c50*/  IADD3.X R17, PT, PT, R17, UR13, RZ, P5, !PT ;  /* 0x0000000d11117c10 */ /* 0x000fe4000affe4ff */
[----:B------:R1:W-:Y:S01]  /*36c60*/  LDGSTS.E [R6+-0x5f500], desc[UR20][R4.64], P3 ;  /* 0xa0b0000004067fae */ /* 0x0003e200099a1014 */
[----:B----4-:R-:W-:Y:S01]  /*36c70*/  IADD3 R14, P4, PT, R14, UR12, RZ ;  /* 0x0000000c0e0e7c10 */ /* 0x010fe2000ff9e0ff */
[----:B-1----:R-:W-:Y:S01]  /*36c80*/  IMAD.MOV.U32 R4, RZ, RZ, R16 ;  /* 0x000000ffff047224 */ /* 0x002fe200078e0010 */
[----:B------:R-:W-:Y:S02]  /*36c90*/  MOV R5, R17 ;  /* 0x0000001100057202 */ /* 0x000fe40000000f00 */
[----:B--2---:R-:W-:-:S03]  /*36ca0*/  IADD3 R12, P5, PT, R12, UR12, RZ ;  /* 0x0000000c0c0c7c10 */ /* 0x004fc6000ffbe0ff */
[----:B------:R1:W-:Y:S04]  /*36cb0*/  LDGSTS.E [R6+-0x5f100], desc[UR20][R4.64], P3 ;  /* 0xa0f0000004067fae */ /* 0x0003e800099a1014 */
[----:B------:R2:W-:Y:S01]  /*36cc0*/  STL [R1+0x900], R18 ;  /* 0x0009001201007387 */ /* 0x0005e20000100800 */
[----:B-1----:R-:W-:-:S03]  /*36cd0*/  IMAD.MOV.U32 R4, RZ, RZ, R14 ;  /* 0x000000ffff047224 */ /* 0x002fc600078e000e */
[----:B------:R2:W-:Y:S04]  /*36ce0*/  STL [R1+0x8fc], R19 ;  /* 0x0008fc1301007387 */ /* 0x0005e80000100800 */
[----:B------:R2:W-:Y:S01]  /*36cf0*/  STL [R1+0x920], R16 ;  /* 0x0009201001007387 */ /* 0x0005e20000100800 */
[----:B------:R-:W-:-:S05]  /*36d00*/  IADD3.X R15, PT, PT, R15, UR13, RZ, P4, !PT ;  /* 0x0000000d0f0f7c10 */ /* 0x000fca000a7fe4ff */
[----:B------:R-:W-:Y:S01]  /*36d10*/  IMAD.MOV.U32 R5, RZ, RZ, R15 ;  /* 0x000000ffff057224 */ /* 0x000fe200078e000f */
[----:B------:R-:W-:-:S04]  /*36d20*/  IADD3.X R13, PT, PT, R13, UR13, RZ, P5, !PT ;  /* 0x0000000d0d0d7c10 */ /* 0x000fc8000affe4ff */
[----:B------:R1:W-:Y:S01]  /*36d30*/  LDGSTS.E [R6+-0x5ed00], desc[UR20][R4.64], P3 ;  /* 0xa130000004067fae */ /* 0x0003e200099a1014 */
[----:B------:R-:W-:-:S03]  /*36d40*/  IADD3 R10, P4, PT, R10, UR12, RZ ;  /* 0x0000000c0a0a7c10 */ /* 0x000fc6000ff9e0ff */
[----:B------:R2:W-:Y:S01]  /*36d50*/  STL [R1+0x91c], R17 ;  /* 0x00091c1101007387 */ /* 0x0005e20000100800 */
[----:B------:R-:W-:Y:S02]  /*36d60*/  IADD3.X R11, PT, PT, R11, UR13, RZ, P4, !PT ;  /* 0x0000000d0b0b7c10 */ /* 0x000fe4000a7fe4ff */
[----:B-1----:R-:W-:Y:S01]  /*36d70*/  MOV R4, R12 ;  /* 0x0000000c00047202 */ /* 0x002fe20000000f00 */
[----:B------:R-:W-:Y:S01]  /*36d80*/  IMAD.MOV.U32 R5, RZ, RZ, R13 ;  /* 0x000000ffff057224 */ /* 0x000fe200078e000d */
[----:B------:R2:W-:Y:S04]  /*36d90*/  STL [R1+0x940], R14 ;  /* 0x0009400e01007387 */ /* 0x0005e80000100800 */
[----:B------:R1:W-:Y:S04]  /*36da0*/  LDGSTS.E [R6+-0x5e900], desc[UR20][R4.64], P3 ;  /* 0xa170000004067fae */ /* 0x0003e800099a1014 */
[----:B------:R2:W-:Y:S01]  /*36db0*/  STL [R1+0x93c], R15 ;  /* 0x00093c0f01007387 */ /* 0x0005e20000100800 */
[----:B------:R-:W-:Y:S01]  /*36dc0*/  IADD3 R8, P5, PT, R8, UR12, RZ ;  /* 0x0000000c08087c10 */ /* 0x000fe2000ffbe0ff */
[----:B-1----:R-:W-:Y:S01]  /*36dd0*/  IMAD.MOV.U32 R4, RZ, RZ, R10 ;  /* 0x000000ffff047224 */ /* 0x002fe200078e000a */
[----:B------:R-:W-:Y:S01]  /*36de0*/  MOV R5, R11 ;  /* 0x0000000b00057202 */ /* 0x000fe20000000f00 */
[----:B------:R2:W-:Y:S01]  /*36df0*/  STL [R1+0x960], R12 ;  /* 0x0009600c01007387 */ /* 0x0005e20000100800 */
[----:B------:R-:W-:-:S03]  /*36e00*/  IADD3.X R9, PT, PT, R9, UR13, RZ, P5, !PT ;  /* 0x0000000d09097c10 */ /* 0x000fc6000affe4ff */
[----:B------:R2:W-:Y:S04]  /*36e10*/  STL [R1+0x95c], R13 ;  /* 0x00095c0d01007387 */ /* 0x0005e80000100800 */
[----:B------:R2:W-:Y:S04]  /*36e20*/  STL [R1+0x980], R10 ;  /* 0x0009800a01007387 */ /* 0x0005e80000100800 */
[----:B------:R2:W-:Y:S04]  /*36e30*/  STL [R1+0x97c], R11 ;  /* 0x00097c0b01007387 */ /* 0x0005e80000100800 */
[----:B------:R1:W-:Y:S04]  /*36e40*/  LDGSTS.E [R6+-0x5e500], desc[UR20][R4.64], P3 ;  /* 0xa1b0000004067fae */ /* 0x0003e800099a1014 */
[----:B------:R2:W-:Y:S04]  /*36e50*/  STL [R1+0x9a0], R8 ;  /* 0x0009a00801007387 */ /* 0x0005e80000100800 */
[----:B------:R2:W-:Y:S01]  /*36e60*/  STL [R1+0x99c], R9 ;  /* 0x00099c0901007387 */ /* 0x0005e20000100800 */
[----:B-1----:R-:W-:-:S02]  /*36e70*/  IMAD.MOV.U32 R4, RZ, RZ, R8 ;  /* 0x000000ffff047224 */ /* 0x002fc400078e0008 */
[----:B------:R-:W-:Y:S01]  /*36e80*/  IMAD.MOV.U32 R5, RZ, RZ, R9 ;  /* 0x000000ffff057224 */ /* 0x000fe200078e0009 */
[----:B------:R-:W-:-:S04]  /*36e90*/  UIADD3 UR17, UPT, UPT, UR17, 0x1, URZ ;  /* 0x0000000111117890 */ /* 0x000fc8000fffe0ff */
[----:B------:R1:W-:Y:S01]  /*36ea0*/  LDGSTS.E [R6+-0x5e100], desc[UR20][R4.64], P3 ;  /* 0xa1f0000004067fae */ /* 0x0003e200099a1014 */
[----:B------:R-:W-:-:S03]  /*36eb0*/  UISETP.GT.AND UP1, UPT, UR17, 0x1, UPT ;  /* 0x000000011100788c */ /* 0x000fc6000bf24270 */
[----:B------:R-:W0:Y:S01]  /*36ec0*/  LDGDEPBAR ;  /* 0x00000000000079af */ /* 0x000e220000000000 */
[----:B------:R-:W-:Y:S02]  /*36ed0*/  USEL UR9, URZ, 0x1, !UP1 ;  /* 0x00000001ff097887 */ /* 0x000fe4000c800000 */
[----:B------:R-:W-:Y:S02]  /*36ee0*/  USEL UR17, UR17, URZ, !UP1 ;  /* 0x000000ff11117287 */ /* 0x000fe4000c800000 */
[----:B------:R-:W-:Y:S02]  /*36ef0*/  ULOP3.LUT UR9, UR4, UR9, URZ, 0x3c, !UPT ;  /* 0x0000000904097292 */ /* 0x000fe4000f8e3cff */
[----:B-1----:R-:W-:Y:S01]  /*36f00*/  IMAD.U32 R4, RZ, RZ, UR4 ;  /* 0x00000004ff047e24 */ /* 0x002fe2000f8e00ff */
[C---:B------:R-:W-:Y:S02]  /*36f10*/  ISETP.NE.U32.AND P3, PT, R2.reuse, R7, PT ;  /* 0x000000070200720c */ /* 0x040fe40003f65070 */
[----:B------:R-:W-:-:S11]  /*36f20*/  IADD3 R2, PT, PT, R2, 0x1, RZ ;  /* 0x0000000102027810 */ /* 0x000fd60007ffe0ff */
[----:B--2---:R-:W-:Y:S05]  /*36f30*/  @P3 BRA `(.L_x_12) ;  /* 0xffffff28000c3947 */ /* 0x004fea000383ffff */
.L_x_9:
[----:B------:R-:W1:Y:S01]  /*36f40*/  LDC R200, c[0x0][0x3b4] ;  /* 0x0000ed00ffc87b82 */ /* 0x000e620000000800 */
[----:B------:R-:W2:Y:S01]  /*36f50*/  LDCU UR32, c[0x0][0x3b8] ;  /* 0x00007700ff2077ac */ /* 0x000ea20008000800 */
[----:B------:R-:W4:Y:S01]  /*36f60*/  LDCU.64 UR34, c[0x0][0x398] ;  /* 0x00007300ff2277ac */ /* 0x000f220008000a00 */
[----:B------:R-:W3:Y:S01]  /*36f70*/  LDCU.128 UR12, c[0x0][0x390] ;  /* 0x00007200ff0c77ac */ /* 0x000ee20008000c00 */
[----:B------:R-:W-:Y:S05]  /*36f80*/  @!P0 BRA `(.L_x_13) ;  /* 0x0000000000108947 */ /* 0x000fea0003800000 */
[----:B------:R-:W-:-:S06]  /*36f90*/  USHF.L.U32 UR4, UR4, 0x1f, URZ ;  /* 0x0000001f04047899 */ /* 0x000fcc00080006ff */
[----:B------:R-:W-:-:S04]  /*36fa0*/  IMAD.U32 R0, RZ, RZ, UR4 ;  /* 0x00000004ff007e24 */ /* 0x000fc8000f8e00ff */
[----:B------:R-:W5:Y:S02]  /*36fb0*/  SYNCS.PHASECHK.TRANS64.TRYWAIT P0, [UR8], R0 ;  /* 0x00000000ff0075a7 */ /* 0x000f640008001108 */
[----:B-----5:R-:W-:Y:S05]  /*36fc0*/  @!P0 BRA `(.L_x_14) ;  /* 0x0000005400ec8947 */ /* 0x020fea0003800000 */
.L_x_13:
[----:B------:R-:W5:Y:S01]  /*36fd0*/  LDL.LU R213, [R1+0xa30] ;  /* 0x000a300001d57983 */ /* 0x000f620000300800 */
[----:B------:R-:W-:-:S04]  /*36fe0*/  DEPBAR.LE SB0, 0x0 ;  /* 0x000080000000791a */ /* 0x000fc80000000000 */
[----:B----4-:R-:W4:Y:S01]  /*36ff0*/  LDL.LU R210, [R1+0xa34] ;  /* 0x000a340001d27983 */ /* 0x010f220000300800 */
[----:B------:R-:W3:Y:S03]  /*37000*/  LDCU.64 UR8, c[0x0][0x398] ;  /* 0x00007300ff0877ac */ /* 0x000ee60008000a00 */
[----:B------:R-:W3:Y:S01]  /*37010*/  LDL.LU R209, [R1+0xa40] ;  /* 0x000a400001d17983 */ /* 0x000ee20000300800 */
[----:B------:R-:W2:Y:S03]  /*37020*/  LDCU.64 UR4, c[0x0][0x398] ;  /* 0x00007300ff0477ac */ /* 0x000ea60008000a00 */
[----:B------:R-:W2:Y:S01]  /*37030*/  LDL.LU R207, [R1+0xa3c] ;  /* 0x000a3c0001cf7983 */ /* 0x000ea20000300800 */
[----:B------:R-:W1:Y:S01]  /*37040*/  LDCU.64 UR30, c[0x0][0x398] ;  /* 0x00007300ff1e77ac */ /* 0x000e620008000a00 */
[----:B------:R-:W-:Y:S06]  /*37050*/  BAR.SYNC.DEFER_BLOCKING 0x0 ;  /* 0x0000000000007b1d */ /* 0x000fec0000010000 */
[----:B------:R-:W1:Y:S01]  /*37060*/  LDCU.64 UR28, c[0x0][0x398] ;  /* 0x00007300ff1c77ac */ /* 0x000e620008000a00 */
[----:B------:R-:W2:Y:S01]  /*37070*/  LDL.LU R206, [R1+0xa38] ;  /* 0x000a380001ce7983 */ /* 0x000ea20000300800 */
[----:B------:R-:W1:Y:S01]  /*37080*/  LDCU.64 UR26, c[0x0][0x398] ;  /* 0x00007300ff1a77ac */ /* 0x000e620008000a00 */
[----:B------:R-:W1:Y:S01]  /*37090*/  LDCU.64 UR24, c[0x0][0x398] ;  /* 0x00007300ff1877ac */ /* 0x000e620008000a00 */
[----:B------:R-:W1:Y:S01]  /*370a0*/  LDCU.64 UR22, c[0x0][0x398] ;  /* 0x00007300ff1677ac */ /* 0x000e620008000a00 */
[----:B------:R-:W1:Y:S01]  /*370b0*/  LDCU.64 UR18, c[0x0][0x398] ;  /* 0x00007300ff1277ac */ /* 0x000e620008000a00 */
[----:B------:R-:W1:Y:S02]  /*370c0*/  @!P1 SYNCS.CCTL.IV [UR7+0xb8000] ;  /* 0x0b800000ff0099b1 */ /* 0x000e640008000007 */
[----:B-1----:R-:W-:Y:S06]  /*370d0*/  BAR.SYNC.DEFER_BLOCKING 0x0 ;  /* 0x0000000000007b1d */ /* 0x002fec0000010000 */
[----:B------:R-:W1:Y:S01]  /*370e0*/  LDCU.64 UR16, c[0x0][0x398] ;  /* 0x00007300ff1077ac */ /* 0x000e620008000a00 */
[----:B---3--:R-:W3:Y:S01]  /*370f0*/  LDTM.x64 R4, tmem[UR11] ;  /* 0x0000000b000479ee */ /* 0x008ee20008340000 */
[----:B------:R-:W1:Y:S01]  /*37100*/  LDTM.x64 R132, tmem[UR11+0x40] ;  /* 0x0000400b008479ee */ /* 0x000e620008340000 */
[----:B------:R-:W1:Y:S01]  /*37110*/  LDTM.x64 R68, tmem[UR11+0x80] ;  /* 0x0000800b004479ee */ /* 0x000e620008340000 */
[----:B------:R-:W1:Y:S01]  /*37120*/  LDCU UR52, c[0x0][0x398] ;  /* 0x00007300ff3477ac */ /* 0x000e620008000800 */
[----:B------:R-:W1:Y:S01]  /*37130*/  LDCU UR54, c[0x0][0x398] ;  /* 0x00007300ff3677ac */ /* 0x000e620008000800 */
[----:B------:R-:W1:Y:S01]  /*37140*/  LDCU UR74, c[0x0][0x398] ;  /* 0x00007300ff4a77ac */ /* 0x000e620008000800 */
[----:B------:R-:W1:Y:S01]  /*37150*/  LDCU UR50, c[0x0][0x398] ;  /* 0x00007300ff3277ac */ /* 0x000e620008000800 */
[----:B------:R-:W1:Y:S01]  /*37160*/  @!P1 SYNCS.CCTL.IV [UR7+0xb8008] ;  /* 0x0b800800ff0099b1 */ /* 0x000e620008000007 */
[----:B------:R-:W2:Y:S01]  /*37170*/  LDCU.64 UR6, c[0x0][0x398] ;  /* 0x00007300ff0677ac */ /* 0x000ea20008000a00 */
[----:B------:R-:W1:Y:S01]  /*37180*/  LDCU UR42, c[0x0][0x398] ;  /* 0x00007300ff2a77ac */ /* 0x000e620008000800 */
[----:B---3--:R-:W-:Y:S01]  /*37190*/  STL [R1+0x4], R5 ;  /* 0x0000040501007387 */ /* 0x008fe20000100800 */
[----:B------:R-:W-:Y:S01]  /*371a0*/  MOV R198, R4 ;  /* 0x0000000400c67202 */ /* 0x000fe20000000f00 */
[----:B------:R-:W-:Y:S01]  /*371b0*/  IMAD.MOV.U32 R252, RZ, RZ, R25 ;  /* 0x000000fffffc7224 */ /* 0x000fe200078e0019 */
[----:B------:R-:W-:Y:S01]  /*371c0*/  MOV R250, R27 ;  /* 0x0000001b00fa7202 */ /* 0x000fe20000000f00 */
[----:B------:R-:W-:Y:S01]  /*371d0*/  STL.64 [R1+0x8], R6 ;  /* 0x0000080601007387 */ /* 0x000fe20000100a00 */
[----:B------:R-:W-:Y:S01]  /*371e0*/  IMAD.MOV.U32 R251, RZ, RZ, R26 ;  /* 0x000000fffffb7224 */ /* 0x000fe200078e001a */
[----:B------:R-:W-:Y:S01]  /*371f0*/  MOV R247, R30 ;  /* 0x0000001e00f77202 */ /* 0x000fe20000000f00 */
[----:B------:R-:W-:Y:S01]  /*37200*/  IMAD.MOV.U32 R249, RZ, RZ, R28 ;  /* 0x000000fffff97224 */ /* 0x000fe200078e001c */
        /* <DEDUP_REMOVED lines=40> */
[----:B------:R3:W-:Y:S01]  /*37490*/  STL [R1+0x50], R24 ;  /* 0x0000501801007387 */ /* 0x0007e20000100800 */
[----:B------:R-:W-:Y:S01]  /*374a0*/  IMAD.MOV.U32 R218, RZ, RZ, R59 ;  /* 0x000000ffffda7224 */ /* 0x000fe200078e003b */
[----:B------:R-:W1:Y:S01]  /*374b0*/  LDCU UR72, c[0x0][0x398] ;  /* 0x00007300ff4877ac */ /* 0x000e620008000800 */
[----:B------:R-:W-:Y:S01]  /*374c0*/  IMAD.MOV.U32 R216, RZ, RZ, R61 ;  /* 0x000000ffffd87224 */ /* 0x000fe200078e003d */
[----:B------:R3:W-:Y:S01]  /*374d0*/  STL [R1+0xbc4], R251 ;  /* 0x000bc4fb01007387 */ /* 0x0007e20000100800 */
[----:B------:R-:W-:Y:S01]  /*374e0*/  IMAD.MOV.U32 R215, RZ, RZ, R62 ;  /* 0x000000ffffd77224 */ /* 0x000fe200078e003e */
[----:B------:R-:W1:Y:S01]  /*374f0*/  LDCU UR33, c[0x0][0x398] ;  /* 0x00007300ff2177ac */ /* 0x000e620008000800 */
[----:B------:R-:W-:-:S02]  /*37500*/  IMAD.MOV.U32 R212, RZ, RZ, R64 ;  /* 0x000000ffffd47224 */ /* 0x000fc400078e0040 */
[----:B------:R-:W-:Y:S01]  /*37510*/  IMAD.MOV.U32 R211, RZ, RZ, R65 ;  /* 0x000000ffffd37224 */ /* 0x000fe200078e0041 */
[----:B------:R-:W1:Y:S01]  /*37520*/  LDCU UR75, c[0x0][0x398] ;  /* 0x00007300ff4b77ac */ /* 0x000e620008000800 */
[----:B------:R-:W-:Y:S02]  /*37530*/  IMAD.MOV.U32 R205, RZ, RZ, R67 ;  /* 0x000000ffffcd7224 */ /* 0x000fe400078e0043 */
[----:B---3--:R-:W3:Y:S01]  /*37540*/  LDTM.x64 R4, tmem[UR11+0xc0] ;  /* 0x0000c00b000479ee */ /* 0x008ee20008340000 */
[----:B------:R-:W-:Y:S01]  /*37550*/  NOP ;  /* 0x0000000000007918 */ /* 0x000fe20000000000 */
[----:B------:R-:W3:Y:S01]  /*37560*/  LDL.LU R251, [R1+0x8] ;  /* 0x0000080001fb7983 */ /* 0x000ee20000300800 */
[----:B------:R-:W1:Y:S03]  /*37570*/  LDCU UR53, c[0x0][0x398] ;  /* 0x00007300ff3577ac */ /* 0x000e660008000800 */
[----:B------:R1:W-:Y:S01]  /*37580*/  STL [R1+0xbc0], R252 ;  /* 0x000bc0fc01007387 */ /* 0x0003e20000100800 */
[----:B------:R-:W2:Y:S01]  /*37590*/  LDCU UR70, c[0x0][0x398] ;  /* 0x00007300ff4677ac */ /* 0x000ea20008000800 */
[----:B------:R-:W2:Y:S01]  /*375a0*/  LDCU UR37, c[0x0][0x398] ;  /* 0x00007300ff2577ac */ /* 0x000ea20008000800 */
[----:B------:R-:W2:Y:S01]  /*375b0*/  LDCU UR73, c[0x0][0x398] ;  /* 0x00007300ff4977ac */ /* 0x000ea20008000800 */
[----:B-1----:R-:W3:Y:S01]  /*375c0*/  LDL.LU R252, [R1+0xc] ;  /* 0x00000c0001fc7983 */ /* 0x002ee20000300800 */
[----:B------:R-:W1:Y:S01]  /*375d0*/  LDCU UR40, c[0x0][0x398] ;  /* 0x00007300ff2877ac */ /* 0x000e620008000800 */
        /* <DEDUP_REMOVED lines=31> */
[----:B--2--5:R-:W-:-:S02]  /*377d0*/  IMAD R204, R213, UR32, RZ ;  /* 0x00000020d5cc7c24 */ /* 0x024fc4000f8e02ff */
[C---:B----4-:R-:W-:Y:S01]  /*377e0*/  IMAD R0, R210.reuse, R200, RZ ;  /* 0x000000c8d2007224 */ /* 0x050fe200078e02ff */
[----:B------:R-:W-:Y:S01]  /*377f0*/  ISETP.GE.AND P0, PT, R210, UR14, PT ;  /* 0x0000000ed2007c0c */ /* 0x000fe2000bf06270 */
[----:B------:R-:W2:Y:S03]  /*37800*/  LDCU UR14, c[0x0][0x39c] ;  /* 0x00007380ff0e77ac */ /* 0x000ea60008000800 */
[C---:B------:R-:W-:Y:S02]  /*37810*/  LEA R2, P2, R0.reuse, UR12, 0x2 ;  /* 0x0000000c00027c11 */ /* 0x040fe4000f8410ff */
[----:B------:R-:W-:Y:S01]  /*37820*/  ISETP.LT.AND P0, PT, R213, UR35, !P0 ;  /* 0x00000023d5007c0c */ /* 0x000fe2000c701270 */
[----:B------:R-:W4:Y:S01]  /*37830*/  LDCU UR35, c[0x0][0x398] ;  /* 0x00007300ff2377ac */ /* 0x000f220008000800 */
[----:B------:R-:W-:Y:S01]  /*37840*/  LEA.HI.X.SX32 R3, R0, UR13, 0x2, P2 ;  /* 0x0000000d00037c11 */ /* 0x000fe200090f16ff */
[----:B------:R-:W-:-:S02]  /*37850*/  IMAD R0, R200, 0x80, R0 ;  /* 0x00000080c8007824 */ /* 0x000fc400078e0200 */
[----:B------:R-:W-:-:S08]  /*37860*/  IMAD.WIDE R196, R204, 0x4, R2 ;  /* 0x00000004ccc47825 */ /* 0x000fd000078e0202 */
[----:B------:R5:W-:Y:S01]  /*37870*/  @P0 STG.E desc[UR20][R196.64], R198 ;  /* 0x000000c6c4000986 */ /* 0x000be2000c101914 */
[----:B------:R-:W-:-:S04]  /*37880*/  ISETP.GE.AND P0, PT, R213, UR15, PT ;  /* 0x0000000fd5007c0c */ /* 0x000fc8000bf06270 */
[----:B------:R-:W-:Y:S01]  /*37890*/  ISETP.LT.AND P2, PT, R209, UR8, !P0 ;  /* 0x00000008d1007c0c */ /* 0x000fe2000c741270 */
[----:B------:R-:W1:Y:S01]  /*378a0*/  LDCU UR8, c[0x0][0x398] ;  /* 0x00007300ff0877ac */ /* 0x000e620008000800 */
[----:B-----5:R-:W-:-:S04]  /*378b0*/  LEA R196, P1, R0, UR12, 0x2 ;  /* 0x0000000c00c47c11 */ /* 0x020fc8000f8210ff */
[----:B------:R-:W-:Y:S02]  /*378c0*/  LEA.HI.X.SX32 R197, R0, UR13, 0x2, P1 ;  /* 0x0000000d00c57c11 */ /* 0x000fe400088f16ff */
[----:B------:R-:W-:Y:S01]  /*378d0*/  LEA R0, R200, R0, 0x7 ;  /* 0x00000000c8007211 */ /* 0x000fe200078e38ff */
[----:B------:R-:W-:-:S05]  /*378e0*/  IMAD.WIDE R198, R204, 0x4, R196 ;  /* 0x00000004ccc67825 */ /* 0x000fca00078e02c4 */
[----:B------:R5:W-:Y:S01]  /*378f0*/  @P2 STG.E desc[UR20][R198.64], R132 ;  /* 0x00000084c6002986 */ /* 0x000be2000c101914 */
[----:B------:R-:W-:Y:S01]  /*37900*/  ISETP.LT.AND P2, PT, R207, UR6, !P0 ;  /* 0x00000006cf007c0c */ /* 0x000fe2000c741270 */
[----:B------:R-:W1:Y:S01]  /*37910*/  LDCU UR6, c[0x0][0x398] ;  /* 0x00007300ff0677ac */ /* 0x000e620008000800 */
[----:B-----5:R-:W-:Y:S01]  /*37920*/  LEA R198, P1, R0, UR12, 0x2 ;  /* 0x0000000c00c67c11 */ /* 0x020fe2000f8210ff */
[----:B------:R-:W-:-:S03]  /*37930*/  IMAD R132, R200, 0x80, R0 ;  /* 0x00000080c8847824 */ /* 0x000fc600078e0200 */
[----:B------:R-:W-:-:S03]  /*37940*/  LEA.HI.X.SX32 R199, R0, UR13, 0x2, P1 ;  /* 0x0000000d00c77c11 */ /* 0x000fc600088f16ff */
[----:B------:R-:W-:-:S05]  /*37950*/  IMAD.WIDE R200, R204, 0x4, R198 ;  /* 0x00000004ccc87825 */ /* 0x000fca00078e02c6 */
[----:B------:R5:W-:Y:S04]  /*37960*/  @P2 STG.E desc[UR20][R200.64], R68 ;  /* 0x00000044c8002986 */ /* 0x000be8000c101914 */
[----:B-----5:R-:W5:Y:S01]  /*37970*/  LDL.LU R68, [R1+0x4] ;  /* 0x0000040001447983 */ /* 0x020f620000300800 */
[----:B------:R-:W-:Y:S01]  /*37980*/  LEA R200, P1, R132, UR12, 0x2 ;  /* 0x0000000c84c87c11 */ /* 0x000fe2000f8210ff */
[----:B------:R-:W-:Y:S01]  /*37990*/  VIADD R0, R213, 0x1 ;  /* 0x00000001d5007836 */ /* 0x000fe20000000000 */
[----:B------:R-:W-:Y:S01]  /*379a0*/  ISETP.LT.AND P0, PT, R206, UR4, !P0 ;  /* 0x00000004ce007c0c */ /* 0x000fe2000c701270 */
[----:B------:R-:W1:Y:S01]  /*379b0*/  LDCU UR4, c[0x0][0x398] ;  /* 0x00007300ff0477ac */ /* 0x000e620008000800 */
[----:B------:R-:W-:Y:S01]  /*379c0*/  LEA.HI.X.SX32 R201, R132, UR13, 0x2, P1 ;  /* 0x0000000d84c97c11 */ /* 0x000fe200088f16ff */
[----:B------:R-:W1:Y:S02]  /*379d0*/  LDCU.64 UR12, c[0x0][0x398] ;  /* 0x00007300ff0c77ac */ /* 0x000e640008000a00 */
[----:B------:R-:W-:-:S08]  /*379e0*/  IMAD.WIDE R202, R204, 0x4, R200 ;  /* 0x00000004ccca7825 */ /* 0x000fd000078e02c8 */
[----:B---3--:R3:W-:Y:S01]  /*379f0*/  @P0 STG.E desc[UR20][R202.64], R4 ;  /* 0x00000004ca000986 */ /* 0x0087e2000c101914 */
[----:B------:R-:W-:Y:S02]  /*37a00*/  ISETP.GE.AND P0, PT, R0, UR15, PT ;  /* 0x0000000f00007c0c */ /* 0x000fe4000bf06270 */
[----:B------:R-:W-:Y:S02]  /*37a10*/  IADD3 R0, PT, PT, R204, UR32, RZ ;  /* 0x00000020cc007c10 */ /* 0x000fe4000fffe0ff */
[----:B------:R-:W-:Y:S01]  /*37a20*/  ISETP.LT.AND P1, PT, R210, UR30, !P0 ;  /* 0x0000001ed2007c0c */ /* 0x000fe2000c721270 */
[----:B------:R-:W2:Y:S01]  /*37a30*/  LDL.LU R204, [R1+0x50] ;  /* 0x0000500001cc7983 */ /* 0x000ea20000300800 */
[----:B------:R-:W-:Y:S01]  /*37a40*/  ISETP.LT.AND P2, PT, R207, UR26, !P0 ;  /* 0x0000001acf007c0c */ /* 0x000fe2000c741270 */
[----:B------:R-:W1:Y:S01]  /*37a50*/  LDCU UR26, c[0x0][0x398] ;  /* 0x00007300ff1a77ac */ /* 0x000e620008000800 */
[----:B---3--:R-:W-:Y:S01]  /*37a60*/  IMAD.WIDE R202, R0, 0x4, R2 ;  /* 0x0000000400ca7825 */ /* 0x008fe200078e0202 */
[----:B------:R-:W3:Y:S03]  /*37a70*/  LDCU UR30, c[0x0][0x398] ;  /* 0x00007300ff1e77ac */ /* 0x000ee60008000800 */
[----:B------:R-:W-:-:S05]  /*37a80*/  VIADD R4, R213, 0x2 ;  /* 0x00000002d5047836 */ /* 0x000fca0000000000 */
[----:B-----5:R5:W-:Y:S01]  /*37a90*/  @P1 STG.E desc[UR20][R202.64], R68 ;  /* 0x00000044ca001986 */ /* 0x020be2000c101914 */
[----:B------:R-:W-:Y:S01]  /*37aa0*/  ISETP.LT.AND P1, PT, R209, UR28, !P0 ;  /* 0x0000001cd1007c0c */ /* 0x000fe2000c721270 */
[----:B------:R-:W1:Y:S01]  /*37ab0*/  LDCU UR28, c[0x0][0x398] ;  /* 0x00007300ff1c77ac */ /* 0x000e620008000800 */
[----:B------:R-:W-:Y:S01]  /*37ac0*/  ISETP.LT.AND P0, PT, R206, UR24, !P0 ;  /* 0x00000018ce007c0c */ /* 0x000fe2000c701270 */
[----:B------:R-:W1:Y:S01]  /*37ad0*/  LDCU UR24, c[0x0][0x398] ;  /* 0x00007300ff1877ac */ /* 0x000e620008000800 */
[----:B-----5:R-:W-:-:S09]  /*37ae0*/  IMAD.WIDE R202, R0, 0x4, R196 ;  /* 0x0000000400ca7825 */ /* 0x020fd200078e02c4 */
[----:B------:R5:W-:Y:S02]  /*37af0*/  @P1 STG.E desc[UR20][R202.64], R133 ;  /* 0x00000085ca001986 */ /* 0x000be4000c101914 */
[C---:B-----5:R-:W-:Y:S02]  /*37b00*/  IMAD.WIDE R132, R0.reuse, 0x4, R198 ;  /* 0x0000000400847825 */ /* 0x060fe400078e02c6 */
[----:B------:R-:W5:Y:S04]  /*37b10*/  LDL.LU R202, [R1+0x48] ;  /* 0x0000480001ca7983 */ /* 0x000f680000300800 */
[----:B------:R1:W-:Y:S04]  /*37b20*/  @P2 STG.E desc[UR20][R132.64], R69 ;  /* 0x0000004584002986 */ /* 0x0003e8000c101914 */
[----:B------:R-:W2:Y:S01]  /*37b30*/  LDL.LU R203, [R1+0x4c] ;  /* 0x00004c0001cb7983 */ /* 0x000ea20000300800 */
[----:B-1----:R-:W-:-:S03]  /*37b40*/  IMAD.WIDE R68, R0, 0x4, R200 ;  /* 0x0000000400447825 */ /* 0x002fc600078e02c8 */
[----:B------:R-:W2:Y:S04]  /*37b50*/  LDL.LU R132, [R1+0x40] ;  /* 0x0000400001847983 */ /* 0x000ea80000300800 */
[----:B------:R1:W-:Y:S01]  /*37b60*/  @P0 STG.E desc[UR20][R68.64], R5 ;  /* 0x0000000544000986 */ /* 0x0003e2000c101914 */
[----:B------:R-:W-:Y:S01]  /*37b70*/  ISETP.GE.AND P0, PT, R4, UR15, PT ;  /* 0x0000000f04007c0c */ /* 0x000fe2000bf06270 */
[----:B------:R-:W-:Y:S02]  /*37b80*/  VIADD R0, R0, UR32 ;  /* 0x0000002000007c36 */ /* 0x000fe40008000000 */
[----:B------:R-:W2:Y:S01]  /*37b90*/  LDL.LU R133, [R1+0x44] ;  /* 0x0000440001857983 */ /* 0x000ea20000300800 */
[----:B------:R-:W-:Y:S01]  /*37ba0*/  ISETP.LT.AND P1, PT, R210, UR22, !P0 ;  /* 0x00000016d2007c0c */ /* 0x000fe2000c721270 */
[----:B------:R-:W2:Y:S01]  /*37bb0*/  LDCU UR22, c[0x0][0x398] ;  /* 0x00007300ff1677ac */ /* 0x000ea20008000800 */
[C---:B-1----:R-:W-:Y:S01]  /*37bc0*/  IMAD.WIDE R4, R0.reuse, 0x4, R2 ;  /* 0x0000000400047825 */ /* 0x042fe200078e0202 */
[----:B------:R-:W2:Y:S04]  /*37bd0*/  LDL.LU R69, [R1+0x14] ;  /* 0x0000140001457983 */ /* 0x000ea80000300800 */
[----:B------:R-:W2:Y:S06]  /*37be0*/  LDL.LU R68, [R1+0x3c] ;  /* 0x00003c0001447983 */ /* 0x000eac0000300800 */
[----:B------:R1:W-:Y:S01]  /*37bf0*/  @P1 STG.E desc[UR20][R4.64], R251 ;  /* 0x000000fb04001986 */ /* 0x0003e2000c101914 */
[----:B------:R-:W-:Y:S01]  /*37c00*/  ISETP.LT.AND P1, PT, R209, UR18, !P0 ;  /* 0x00000012d1007c0c */ /* 0x000fe2000c721270 */
[----:B------:R-:W2:Y:S01]  /*37c10*/  LDCU UR18, c[0x0][0x398] ;  /* 0x00007300ff1277ac */ /* 0x000ea20008000800 */
[----:B-1----:R-:W-:Y:S01]  /*37c20*/  IMAD.WIDE R4, R0, 0x4, R196 ;  /* 0x0000000400047825 */ /* 0x002fe200078e02c4 */
[----:B------:R-:W2:Y:S10]  /*37c30*/  LDL.LU R251, [R1+0xbc4] ;  /* 0x000bc40001fb7983 */ /* 0x000eb40000300800 */
[----:B------:R1:W-:Y:S01]  /*37c40*/  @P1 STG.E desc[UR20][R4.64], R134 ;  /* 0x0000008604001986 */ /* 0x0003e2000c101914 */
[----:B------:R-:W-:Y:S01]  /*37c50*/  ISETP.LT.AND P1, PT, R207, UR12, !P0 ;  /* 0x0000000ccf007c0c */ /* 0x000fe2000c721270 */
[----:B------:R-:W2:Y:S01]  /*37c60*/  LDCU UR12, c[0x0][0x398] ;  /* 0x00007300ff0c77ac */ /* 0x000ea20008000800 */
[----:B------:R-:W-:Y:S01]  /*37c70*/  ISETP.LT.AND P0, PT, R206, UR16, !P0 ;  /* 0x00000010ce007c0c */ /* 0x000fe2000c701270 */
[----:B------:R-:W2:Y:S01]  /*37c80*/  LDCU UR16, c[0x0][0x398] ;  /* 0x00007300ff1077ac */ /* 0x000ea20008000800 */
[C---:B-1----:R-:W-:Y:S01]  /*37c90*/  IMAD.WIDE R4, R0.reuse, 0x4, R198 ;  /* 0x0000000400047825 */ /* 0x042fe200078e02c6 */
[----:B------:R-:W2:Y:S08]  /*37ca0*/  LDL.LU R134, [R1+0x38] ;  /* 0x0000380001867983 */ /* 0x000eb00000300800 */
[----:B------:R1:W-:Y:S02]  /*37cb0*/  @P1 STG.E desc[UR20][R4.64], R70 ;  /* 0x0000004604001986 */ /* 0x0003e4000c101914 */
[----:B-1----:R-:W-:-:S02]  /*37cc0*/  IMAD.WIDE R4, R0, 0x4, R200 ;  /* 0x0000000400047825 */ /* 0x002fc400078e02c8 */
[----:B------:R-:W2:Y:S04]  /*37cd0*/  LDL.LU R70, [R1+0x1c] ;  /* 0x00001c0001467983 */ /* 0x000ea80000300800 */
[----:B------:R1:W-:Y:S04]  /*37ce0*/  @P0 STG.E desc[UR20][R4.64], R6 ;  /* 0x0000000604000986 */ /* 0x0003e8000c101914 */
[----:B-1----:R-:W2:Y:S01]  /*37cf0*/  LDL.LU R6, [R1+0x10] ;  /* 0x0000100001067983 */ /* 0x002ea20000300800 */
[----:B------:R-:W-:Y:S01]  /*37d00*/  IADD3 R4, PT, PT, R213, 0x3, RZ ;  /* 0x00000003d5047810 */ /* 0x000fe20007ffe0ff */
[----:B------:R-:W-:-:S03]  /*37d10*/  VIADD R0, R0, UR32 ;  /* 0x0000002000007c36 */ /* 0x000fc60008000000 */
[----:B------:R-:W-:Y:S01]  /*37d20*/  ISETP.GE.AND P0, PT, R4, UR15, PT ;  /* 0x0000000f04007c0c */ /* 0x000fe2000bf06270 */
[----:B------:R-:W-:-:S03]  /*37d30*/  IMAD.WIDE R4, R0, 0x4, R2 ;  /* 0x0000000400047825 */ /* 0x000fc600078e0202 */
[----:B------:R-:W-:Y:S01]  /*37d40*/  ISETP.LT.AND P1, PT, R210, UR34, !P0 ;  /* 0x00000022d2007c0c */ /* 0x000fe2000c721270 */
[----:B------:R-:W1:-:S12]  /*37d50*/  LDCU UR34, c[0x0][0x398] ;  /* 0x00007300ff2277ac */ /* 0x000e580008000800 */
[----:B------:R1:W-:Y:S01]  /*37d60*/  @P1 STG.E desc[UR20][R4.64], R252 ;  /* 0x000000fc04001986 */ /* 0x0003e2000c101914 */
[----:B------:R-:W-:Y:S01]  /*37d70*/  ISETP.LT.AND P1, PT, R209, UR4, !P0 ;  /* 0x00000004d1007c0c */ /* 0x000fe2000c721270 */
[----:B------:R-:W3:Y:S01]  /*37d80*/  LDCU UR4, c[0x0][0x398] ;  /* 0x00007300ff0477ac */ /* 0x000ee20008000800 */
[----:B------:R-:W-:Y:S01]  /*37d90*/  ISETP.LT.AND P2, PT, R207, UR6, !P0 ;  /* 0x00000006cf007c0c */ /* 0x000fe2000c741270 */
[----:B------:R-:W2:Y:S01]  /*37da0*/  LDCU UR6, c[0x0][0x398] ;  /* 0x00007300ff0677ac */ /* 0x000ea20008000800 */
[----:B-1----:R-:W-:Y:S01]  /*37db0*/  IMAD.WIDE R4, R0, 0x4, R196 ;  /* 0x0000000400047825 */ /* 0x002fe200078e02c4 */
[----:B------:R-:W4:Y:S08]  /*37dc0*/  LDL.LU R252, [R1+0xbc0] ;  /* 0x000bc00001fc7983 */ /* 0x000f300000300800 */
[----:B------:R1:W-:Y:S01]  /*37dd0*/  @P1 STG.E desc[UR20][R4.64], R135 ;  /* 0x0000008704001986 */ /* 0x0003e2000c101914 */
[----:B---3--:R-:W-:Y:S01]  /*37de0*/  ISETP.LT.AND P0, PT, R206, UR4, !P0 ;  /* 0x00000004ce007c0c */ /* 0x008fe2000c701270 */
[----:B------:R-:W3:Y:S01]  /*37df0*/  LDCU UR4, c[0x0][0x398] ;  /* 0x00007300ff0477ac */ /* 0x000ee20008000800 */
[C---:B-1----:R-:W-:Y:S01]  /*37e00*/  IMAD.WIDE R4, R0.reuse, 0x4, R198 ;  /* 0x0000000400047825 */ /* 0x042fe200078e02c6 */
[----:B------:R-:W4:Y:S04]  /*37e10*/  LDL.LU R135, [R1+0x34] ;  /* 0x0000340001877983 */ /* 0x000f280000300800 */
[----:B------:R1:W-:Y:S02]  /*37e20*/  @P2 STG.E desc[UR20][R4.64], R71 ;  /* 0x0000004704002986 */ /* 0x0003e4000c101914 */
[C---:B-1----:R-:W-:Y:S01]  /*37e30*/  IMAD.WIDE R4, R0.reuse, 0x4, R200 ;  /* 0x0000000400047825 */ /* 0x042fe200078e02c8 */
[----:B------:R-:W-:-:S04]  /*37e40*/  IADD3 R0, PT, PT, R0, UR32, RZ ;  /* 0x0000002000007c10 */ /* 0x000fc8000fffe0ff */
[----:B------:R1:W-:Y:S02]  /*37e50*/  @P0 STG.E desc[UR20][R4.64], R7 ;  /* 0x0000000704000986 */ /* 0x0003e4000c101914 */
[----:B-1----:R-:W-:-:S05]  /*37e60*/  VIADD R4, R213, 0x4 ;  /* 0x00000004d5047836 */ /* 0x002fca0000000000 */
[----:B------:R-:W-:Y:S01]  /*37e70*/  ISETP.GE.AND P0, PT, R4, UR15, PT ;  /* 0x0000000f04007c0c */ /* 0x000fe2000bf06270 */
[----:B------:R-:W-:-:S03]  /*37e80*/  IMAD.WIDE R4, R0, 0x4, R2 ;  /* 0x0000000400047825 */ /* 0x000fc600078e0202 */
[----:B---3--:R-:W-:Y:S01]  /*37e90*/  ISETP.LT.AND P1, PT, R210, UR4, !P0 ;  /* 0x00000004d2007c0c */ /* 0x008fe2000c721270 */
[----:B------:R-:W1:Y:S02]  /*37ea0*/  LDCU UR4, c[0x0][0x398] ;  /* 0x00007300ff0477ac */ /* 0x000e640008000800 */
[----:B-1----:R-:W-:Y:S01]  /*37eb0*/  ISETP.LT.AND P2, PT, R207, UR4, !P0 ;  /* 0x00000004cf007c0c */ /* 0x002fe2000c741270 */
[----:B------:R-:W1:Y:S09]  /*37ec0*/  LDCU UR4, c[0x0][0x398] ;  /* 0x00007300ff0477ac */ /* 0x000e720008000800 */
[----:B--2---:R2:W-:Y:S01]  /*37ed0*/  @P1 STG.E desc[UR20][R4.64], R6 ;  /* 0x0000000604001986 */ /* 0x0045e2000c101914 */
[----:B------:R-:W-:Y:S01]  /*37ee0*/  ISETP.LT.AND P1, PT, R209, UR6, !P0 ;  /* 0x00000006d1007c0c */ /* 0x000fe2000c721270 */
[----:B------:R-:W3:Y:S01]  /*37ef0*/  LDCU UR6, c[0x0][0x398] ;  /* 0x00007300ff0677ac */ /* 0x000ee20008000800 */
[----:B--2---:R-:W-:-:S11]  /*37f00*/  IMAD.WIDE R4, R0, 0x4, R196 ;  /* 0x0000000400047825 */ /* 0x004fd600078e02c4 */
[----:B------:R2:W-:Y:S01]  /*37f10*/  @P1 STG.E desc[UR20][R4.64], R136 ;  /* 0x0000008804001986 */ /* 0x0005e2000c101914 */
[----:B---3--:R-:W-:Y:S01]  /*37f20*/  ISETP.LT.AND P0, PT, R206, UR6, !P0 ;  /* 0x00000006ce007c0c */ /* 0x008fe2000c701270 */
[----:B------:R-:W-:Y:S01]  /*37f30*/  VIADD R6, R213, 0x5 ;  /* 0x00000005d5067836 */ /* 0x000fe20000000000 */
[----:B------:R-:W3:Y:S01]  /*37f40*/  LDCU UR6, c[0x0][0x398] ;  /* 0x00007300ff0677ac */ /* 0x000ee20008000800 */
[C---:B--2---:R-:W-:Y:S01]  /*37f50*/  IMAD.WIDE R4, R0.reuse, 0x4, R198 ;  /* 0x0000000400047825 */ /* 0x044fe200078e02c6 */
[----:B------:R-:W2:Y:S04]  /*37f60*/  LDL.LU R136, [R1+0x30] ;  /* 0x0000300001887983 */ /* 0x000ea80000300800 */
[----:B------:R1:W-:Y:S02]  /*37f70*/  @P2 STG.E desc[UR20][R4.64], R72 ;  /* 0x0000004804002986 */ /* 0x0003e4000c101914 */
[----:B-1----:R-:W-:-:S02]  /*37f80*/  IMAD.WIDE R4, R0, 0x4, R200 ;  /* 0x0000000400047825 */ /* 0x002fc400078e02c8 */
[----:B------:R-:W2:Y:S02]  /*37f90*/  LDL.LU R72, [R1+0x2c] ;  /* 0x00002c0001487983 */ /* 0x000ea40000300800 */
[----:B------:R-:W-:Y:S02]  /*37fa0*/  VIADD R0, R0, UR32 ;  /* 0x0000002000007c36 */ /* 0x000fe40008000000 */
[----:B------:R1:W-:Y:S01]  /*37fb0*/  @P0 STG.E desc[UR20][R4.64], R8 ;  /* 0x0000000804000986 */ /* 0x0003e2000c101914 */
[----:B------:R-:W-:-:S04]  /*37fc0*/  ISETP.GE.AND P0, PT, R6, UR15, PT ;  /* 0x0000000f06007c0c */ /* 0x000fc8000bf06270 */
[----:B------:R-:W-:Y:S01]  /*37fd0*/  ISETP.LT.AND P1, PT, R210, UR4, !P0 ;  /* 0x00000004d2007c0c */ /* 0x000fe2000c721270 */
[----:B------:R-:W3:Y:S01]  /*37fe0*/  LDCU UR4, c[0x0][0x398] ;  /* 0x00007300ff0477ac */ /* 0x000ee20008000800 */
[----:B-1----:R-:W-:-:S11]  /*37ff0*/  IMAD.WIDE R4, R0, 0x4, R2 ;  /* 0x0000000400047825 */ /* 0x002fd600078e0202 */
[----:B------:R1:W-:Y:S04]  /*38000*/  @P1 STG.E desc[UR20][R4.64], R69 ;  /* 0x0000004504001986 */ /* 0x0003e8000c101914 */
[----:B-1----:R-:W2:Y:S01]  /*38010*/  LDL.LU R69, [R1+0x18] ;  /* 0x0000180001457983 */ /* 0x002ea20000300800 */
[----:B---3--:R-:W-:Y:S01]  /*38020*/  ISETP.LT.AND P1, PT, R209, UR4, !P0 ;  /* 0x00000004d1007c0c */ /* 0x008fe2000c721270 */
[----:B------:R-:W-:Y:S01]  /*38030*/  IMAD.WIDE R4, R0, 0x4, R196 ;  /* 0x0000000400047825 */ /* 0x000fe200078e02c4 */
[----:B------:R-:W-:Y:S01]  /*38040*/  ISETP.LT.AND P2, PT, R207, UR52, !P0 ;  /* 0x00000034cf007c0c */ /* 0x000fe2000c741270 */
[----:B------:R-:W1:Y:S01]  /*38050*/  LDCU UR4, c[0x0][0x39c] ;  /* 0x00007380ff0477ac */ /* 0x000e620008000800 */
[----:B------:R-:W-:Y:S02]  /*38060*/  ISETP.LT.AND P0, PT, R206, UR54, !P0 ;  /* 0x00000036ce007c0c */ /* 0x000fe4000c701270 */
[C---:B------:R-:W-:Y:S01]  /*38070*/  IADD3 R6, PT, PT, R213.reuse, 0x6, RZ ;  /* 0x00000006d5067810 */ /* 0x040fe20007ffe0ff */
[----:B------:R-:W3:Y:S06]  /*38080*/  LDCU UR52, c[0x0][0x398] ;  /* 0x00007300ff3477ac */ /* 0x000eec0008000800 */
[----:B------:R1:W-:Y:S01]  /*38090*/  @P1 STG.E desc[UR20][R4.64], R137 ;  /* 0x0000008904001986 */ /* 0x0003e2000c101914 */
[----:B------:R-:W-:Y:S01]  /*380a0*/  ISETP.GE.AND P5, PT, R6, UR15, PT ;  /* 0x0000000f06007c0c */ /* 0x000fe2000bfa6270 */
[----:B------:R-:W2:Y:S01]  /*380b0*/  LDCU UR54, c[0x0][0x398] ;  /* 0x00007300ff3677ac */ /* 0x000ea20008000800 */
[----:B-1----:R-:W-:Y:S01]  /*380c0*/  IMAD.WIDE R4, R0, 0x4, R198 ;  /* 0x0000000400047825 */ /* 0x002fe200078e02c6 */
[----:B------:R-:W3:Y:S04]  /*380d0*/  LDL.LU R137, [R1+0x28] ;  /* 0x0000280001897983 */ /* 0x000ee80000300800 */
[----:B------:R1:W-:Y:S01]  /*380e0*/  @P2 STG.E desc[UR20][R4.64], R73 ;  /* 0x0000004904002986 */ /* 0x0003e2000c101914 */
[----:B------:R-:W-:Y:S01]  /*380f0*/  ISETP.LT.AND P2, PT, R210, UR26, !P5 ;  /* 0x0000001ad2007c0c */ /* 0x000fe2000ef41270 */
[----:B------:R-:W-:Y:S01]  /*38100*/  VIADD R6, R213, 0x7 ;  /* 0x00000007d5067836 */ /* 0x000fe20000000000 */
[----:B------:R-:W-:Y:S01]  /*38110*/  ISETP.LT.AND P1, PT, R207, UR18, !P5 ;  /* 0x00000012cf007c0c */ /* 0x000fe2000ef21270 */
[----:B------:R-:W2:Y:S01]  /*38120*/  LDCU UR26, c[0x0][0x398] ;  /* 0x00007300ff1a77ac */ /* 0x000ea20008000800 */
[----:B-1----:R-:W-:-:S02]  /*38130*/  IMAD.WIDE R4, R0, 0x4, R200 ;  /* 0x0000000400047825 */ /* 0x002fc400078e02c8 */
[----:B------:R-:W-:Y:S01]  /*38140*/  ISETP.GE.AND P3, PT, R6, UR15, PT ;  /* 0x0000000f06007c0c */ /* 0x000fe2000bf66270 */
[----:B------:R-:W3:Y:S01]  /*38150*/  LDL.LU R73, [R1+0x24] ;  /* 0x0000240001497983 */ /* 0x000ee20000300800 */
[----:B------:R-:W-:Y:S01]  /*38160*/  IADD3 R8, PT, PT, R213, 0x8, RZ ;  /* 0x00000008d5087810 */ /* 0x000fe20007ffe0ff */
[----:B------:R-:W-:Y:S01]  /*38170*/  VIADD R0, R0, UR32 ;  /* 0x0000002000007c36 */ /* 0x000fe20008000000 */
[----:B------:R-:W1:Y:S01]  /*38180*/  LDCU UR18, c[0x0][0x398] ;  /* 0x00007300ff1277ac */ /* 0x000e620008000800 */
[----:B------:R4:W-:Y:S01]  /*38190*/  @P0 STG.E desc[UR20][R4.64], R9 ;  /* 0x0000000904000986 */ /* 0x0009e2000c101914 */
[----:B------:R-:W-:Y:S01]  /*381a0*/  ISETP.LT.AND P0, PT, R209, UR74, !P5 ;  /* 0x0000004ad1007c0c */ /* 0x000fe2000ef01270 */
[----:B------:R-:W-:Y:S01]  /*381b0*/  IMAD.WIDE R6, R0, 0x4, R196 ;  /* 0x0000000400067825 */ /* 0x000fe200078e02c4 */
[----:B------:R-:W-:Y:S01]  /*381c0*/  ISETP.LT.AND P5, PT, R206, UR34, !P5 ;  /* 0x00000022ce007c0c */ /* 0x000fe2000efa1270 */
[----:B------:R-:W1:Y:S01]  /*381d0*/  LDCU UR74, c[0x0][0x39c] ;  /* 0x00007380ff4a77ac */ /* 0x000e620008000800 */
[----:B------:R-:W-:Y:S01]  /*381e0*/  ISETP.GE.AND P4, PT, R8, UR15, PT ;  /* 0x0000000f08007c0c */ /* 0x000fe2000bf86270 */
[----:B----4-:R-:W-:Y:S01]  /*381f0*/  IMAD.WIDE R4, R0, 0x4, R2 ;  /* 0x0000000400047825 */ /* 0x010fe200078e0202 */
[----:B------:R-:W4:Y:S04]  /*38200*/  LDCU UR34, c[0x0][0x398] ;  /* 0x00007300ff2277ac */ /* 0x000f280008000800 */
[----:B--2---:R2:W-:Y:S01]  /*38210*/  @P2 STG.E desc[UR20][R4.64], R69 ;  /* 0x0000004504002986 */ /* 0x0045e2000c101914 */
[----:B------:R-:W-:Y:S01]  /*38220*/  ISETP.LT.AND P2, PT, R210, UR50, !P3 ;  /* 0x00000032d2007c0c */ /* 0x000fe2000df41270 */
[----:B------:R-:W-:Y:S01]  /*38230*/  VIADD R8, R213, 0x9 ;  /* 0x00000009d5087836 */ /* 0x000fe20000000000 */
[----:B------:R-:W1:Y:S01]  /*38240*/  LDCU UR50, c[0x0][0x398] ;  /* 0x00007300ff3277ac */ /* 0x000e620008000800 */
[----:B------:R4:W-:Y:S01]  /*38250*/  @P0 STG.E desc[UR20][R6.64], R138 ;  /* 0x0000008a06000986 */ /* 0x0009e2000c101914 */
[----:B--2---:R-:W-:-:S03]  /*38260*/  IMAD.WIDE R4, R0, 0x4, R198 ;  /* 0x0000000400047825 */ /* 0x004fc600078e02c6 */
[----:B----4-:R-:W2:Y:S01]  /*38270*/  LDL.LU R138, [R1+0x20] ;  /* 0x00002000018a7983 */ /* 0x010ea20000300800 */
[----:B------:R-:W-:Y:S01]  /*38280*/  ISETP.LT.AND P0, PT, R209, UR42, !P3 ;  /* 0x0000002ad1007c0c */ /* 0x000fe2000df01270 */
[----:B------:R-:W-:Y:S01]  /*38290*/  VIADD R69, R0, UR32 ;  /* 0x0000002000457c36 */ /* 0x000fe20008000000 */
[----:B------:R-:W-:Y:S01]  /*382a0*/  ISETP.GE.AND P6, PT, R8, UR15, PT ;  /* 0x0000000f08007c0c */ /* 0x000fe2000bfc6270 */
[----:B------:R4:W-:Y:S01]  /*382b0*/  @P1 STG.E desc[UR20][R4.64], R74 ;  /* 0x0000004a04001986 */ /* 0x0009e2000c101914 */
[----:B------:R-:W-:Y:S01]  /*382c0*/  ISETP.LT.AND P1, PT, R207, UR72, !P3 ;  /* 0x00000048cf007c0c */ /* 0x000fe2000df21270 */
[C---:B------:R-:W-:Y:S01]  /*382d0*/  IMAD.WIDE R8, R69.reuse, 0x4, R2 ;  /* 0x0000000445087825 */ /* 0x040fe200078e0202 */
[----:B------:R-:W-:Y:S01]  /*382e0*/  ISETP.LT.AND P3, PT, R206, UR33, !P3 ;  /* 0x00000021ce007c0c */ /* 0x000fe2000df61270 */
[----:B------:R-:W1:Y:S02]  /*382f0*/  LDCU UR42, c[0x0][0x398] ;  /* 0x00007300ff2a77ac */ /* 0x000e640008000800 */
[----:B------:R-:W-:Y:S01]  /*38300*/  IMAD.WIDE R6, R69, 0x4, R196 ;  /* 0x0000000445067825 */ /* 0x000fe200078e02c4 */
[----:B------:R-:W1:Y:S03]  /*38310*/  LDCU UR72, c[0x0][0x39c] ;  /* 0x00007380ff4877ac */ /* 0x000e660008000800 */
[----:B----4-:R-:W-:Y:S01]  /*38320*/  IMAD.WIDE R4, R0, 0x4, R200 ;  /* 0x0000000400047825 */ /* 0x010fe200078e02c8 */
[C---:B------:R-:W-:Y:S01]  /*38330*/  IADD3 R0, PT, PT, R213.reuse, 0xa, RZ ;  /* 0x0000000ad5007810 */ /* 0x040fe20007ffe0ff */
[----:B------:R-:W4:Y:S03]  /*38340*/  LDCU UR33, c[0x0][0x398] ;  /* 0x00007300ff2177ac */ /* 0x000f260008000800 */
[----:B------:R1:W-:Y:S01]  /*38350*/  @P5 STG.E desc[UR20][R4.64], R10 ;  /* 0x0000000a04005986 */ /* 0x0003e2000c101914 */
[----:B------:R-:W-:Y:S01]  /*38360*/  ISETP.GE.AND P5, PT, R0, UR15, PT ;  /* 0x0000000f00007c0c */ /* 0x000fe2000bfa6270 */
[----:B------:R-:W-:-:S02]  /*38370*/  VIADD R0, R213, 0xb ;  /* 0x0000000bd5007836 */ /* 0x000fc40000000000 */
[----:B------:R3:W-:Y:S01]  /*38380*/  @P2 STG.E desc[UR20][R8.64], R70 ;  /* 0x0000004608002986 */ /* 0x0007e2000c101914 */
[----:B------:R-:W-:Y:S01]  /*38390*/  ISETP.LT.AND P2, PT, R210, UR75, !P4 ;  /* 0x0000004bd2007c0c */ /* 0x000fe2000e741270 */
[----:B------:R-:W2:Y:S02]  /*383a0*/  LDCU UR75, c[0x0][0x398] ;  /* 0x00007300ff4b77ac */ /* 0x000ea40008000800 */
[----:B------:R4:W-:Y:S01]  /*383b0*/  @P0 STG.E desc[UR20][R6.64], R139 ;  /* 0x0000008b06000986 */ /* 0x0009e2000c101914 */
[----:B------:R-:W-:Y:S01]  /*383c0*/  ISETP.LT.AND P0, PT, R209, UR24, !P4 ;  /* 0x00000018d1007c0c */ /* 0x000fe2000e701270 */
[----:B------:R-:W2:Y:S01]  /*383d0*/  LDCU UR24, c[0x0][0x398] ;  /* 0x00007300ff1877ac */ /* 0x000ea20008000800 */
[----:B-1----:R-:W-:-:S04]  /*383e0*/  IMAD.WIDE R4, R69, 0x4, R198 ;  /* 0x0000000445047825 */ /* 0x002fc800078e02c6 */
[----:B---3--:R-:W-:Y:S01]  /*383f0*/  IMAD.WIDE R70, R69, 0x4, R200 ;  /* 0x0000000445467825 */ /* 0x008fe200078e02c8 */
[----:B------:R1:W-:Y:S01]  /*38400*/  @P1 STG.E desc[UR20][R4.64], R75 ;  /* 0x0000004b04001986 */ /* 0x0003e2000c101914 */
[----:B------:R-:W-:Y:S01]  /*38410*/  ISETP.LT.AND P1, PT, R207, UR53, !P4 ;  /* 0x00000035cf007c0c */ /* 0x000fe2000e721270 */
[----:B------:R-:W3:Y:S01]  /*38420*/  LDCU UR53, c[0x0][0x398] ;  /* 0x00007300ff3577ac */ /* 0x000ee20008000800 */
[----:B------:R-:W-:Y:S01]  /*38430*/  VIADD R69, R69, UR32 ;  /* 0x0000002045457c36 */ /* 0x000fe20008000000 */
[----:B------:R5:W-:Y:S01]  /*38440*/  @P3 STG.E desc[UR20][R70.64], R11 ;  /* 0x0000000b46003986 */ /* 0x000be2000c101914 */
[----:B------:R-:W-:Y:S01]  /*38450*/  ISETP.LT.AND P4, PT, R206, UR70, !P4 ;  /* 0x00000046ce007c0c */ /* 0x000fe2000e781270 */
[----:B------:R-:W2:Y:S01]  /*38460*/  LDCU UR70, c[0x0][0x39c] ;  /* 0x00007380ff4677ac */ /* 0x000ea20008000800 */
[C---:B----4-:R-:W-:Y:S01]  /*38470*/  IMAD.WIDE R6, R69.reuse, 0x4, R2 ;  /* 0x0000000445067825 */ /* 0x050fe200078e0202 */
[----:B------:R-:W-:Y:S01]  /*38480*/  ISETP.LT.AND P3, PT, R210, UR37, !P6 ;  /* 0x00000025d2007c0c */ /* 0x000fe2000f761270 */
[----:B------:R-:W4:Y:S02]  /*38490*/  LDCU UR37, c[0x0][0x398] ;  /* 0x00007300ff2577ac */ /* 0x000f240008000800 */
[----:B------:R-:W-:-:S04]  /*384a0*/  IMAD.WIDE R8, R69, 0x4, R198 ;  /* 0x0000000445087825 */ /* 0x000fc800078e02c6 */
[----:B-1----:R-:W-:-:S04]  /*384b0*/  IMAD.WIDE R4, R69, 0x4, R196 ;  /* 0x0000000445047825 */ /* 0x002fc800078e02c4 */
[C---:B-----5:R-:W-:Y:S01]  /*384c0*/  IMAD.WIDE R10, R69.reuse, 0x4, R200 ;  /* 0x00000004450a7825 */ /* 0x060fe200078e02c8 */
[----:B------:R-:W-:Y:S01]  /*384d0*/  IADD3 R69, PT, PT, R69, UR32, RZ ;  /* 0x0000002045457c10 */ /* 0x000fe2000fffe0ff */
[----:B--2---:R1:W-:Y:S01]  /*384e0*/  @P2 STG.E desc[UR20][R6.64], R138 ;  /* 0x0000008a06002986 */ /* 0x0043e2000c101914 */
[----:B------:R-:W-:Y:S01]  /*384f0*/  ISETP.LT.AND P2, PT, R207, UR40, !P6 ;  /* 0x00000028cf007c0c */ /* 0x000fe2000f741270 */
[----:B------:R-:W2:Y:S02]  /*38500*/  LDCU UR40, c[0x0][0x398] ;  /* 0x00007300ff2877ac */ /* 0x000ea40008000800 */
[----:B------:R5:W-:Y:S01]  /*38510*/  @P0 STG.E desc[UR20][R4.64], R140 ;  /* 0x0000008c04000986 */ /* 0x000be2000c101914 */
[----:B------:R-:W-:Y:S01]  /*38520*/  ISETP.LT.AND P0, PT, R209, UR73, !P6 ;  /* 0x00000049d1007c0c */ /* 0x000fe2000f701270 */
[----:B------:R-:W2:Y:S01]  /*38530*/  LDCU UR73, c[0x0][0x398] ;  /* 0x00007300ff4977ac */ /* 0x000ea20008000800 */
[----:B------:R-:W-:Y:S01]  /*38540*/  ISETP.LT.AND P6, PT, R206, UR48, !P6 ;  /* 0x00000030ce007c0c */ /* 0x000fe2000f7c1270 */
[----:B------:R3:W-:Y:S01]  /*38550*/  @P1 STG.E desc[UR20][R8.64], R76 ;  /* 0x0000004c08001986 */ /* 0x0007e2000c101914 */
[----:B------:R-:W-:Y:S01]  /*38560*/  ISETP.GE.AND P1, PT, R0, UR15, PT ;  /* 0x0000000f00007c0c */ /* 0x000fe2000bf26270 */
[----:B------:R-:W-:Y:S01]  /*38570*/  VIADD R0, R213, 0xc ;  /* 0x0000000cd5007836 */ /* 0x000fe20000000000 */
[----:B------:R-:W2:Y:S01]  /*38580*/  LDCU UR48, c[0x0][0x398] ;  /* 0x00007300ff3077ac */ /* 0x000ea20008000800 */
[----:B-1----:R-:W-:Y:S01]  /*38590*/  IMAD.WIDE R6, R69, 0x4, R196 ;  /* 0x0000000445067825 */ /* 0x002fe200078e02c4 */
[----:B------:R1:W-:Y:S01]  /*385a0*/  @P4 STG.E desc[UR20][R10.64], R12 ;  /* 0x0000000c0a004986 */ /* 0x0003e2000c101914 */
[----:B------:R-:W-:Y:S01]  /*385b0*/  ISETP.LT.AND P4, PT, R207, UR71, !P5 ;  /* 0x00000047cf007c0c */ /* 0x000fe2000ef81270 */
[----:B------:R-:W2:Y:S01]  /*385c0*/  LDCU UR71, c[0x0][0x398] ;  /* 0x00007300ff4777ac */ /* 0x000ea20008000800 */
[----:B-----5:R-:W-:-:S04]  /*385d0*/  IMAD.WIDE R4, R69, 0x4, R2 ;  /* 0x0000000445047825 */ /* 0x020fc800078e0202 */
[C---:B---3--:R-:W-:Y:S01]  /*385e0*/  IMAD.WIDE R8, R69.reuse, 0x4, R198 ;  /* 0x0000000445087825 */ /* 0x048fe200078e02c6 */
[----:B------:R3:W-:Y:S01]  /*385f0*/  @P3 STG.E desc[UR20][R4.64], R73 ;  /* 0x0000004904003986 */ /* 0x0007e2000c101914 */
[----:B------:R-:W-:Y:S01]  /*38600*/  ISETP.LT.AND P3, PT, R210, UR68, !P5 ;  /* 0x00000044d2007c0c */ /* 0x000fe2000ef61270 */
[----:B------:R-:W5:Y:S02]  /*38610*/  LDCU UR68, c[0x0][0x39c] ;  /* 0x00007380ff4477ac */ /* 0x000f640008000800 */
[----:B------:R2:W-:Y:S01]  /*38620*/  @P0 STG.E desc[UR20][R6.64], R141 ;  /* 0x0000008d06000986 */ /* 0x0005e2000c101914 */
[----:B-1----:R-:W-:Y:S01]  /*38630*/  IMAD.WIDE R10, R69, 0x4, R200 ;  /* 0x00000004450a7825 */ /* 0x002fe200078e02c8 */
[----:B------:R-:W-:Y:S02]  /*38640*/  ISETP.GE.AND P0, PT, R0, UR15, PT ;  /* 0x0000000f00007c0c */ /* 0x000fe4000bf06270 */
[----:B------:R1:W-:Y:S01]  /*38650*/  @P2 STG.E desc[UR20][R8.64], R77 ;  /* 0x0000004d08002986 */ /* 0x0003e2000c101914 */
[----:B------:R-:W-:Y:S01]  /*38660*/  ISETP.LT.AND P2, PT, R209, UR51, !P5 ;  /* 0x00000033d1007c0c */ /* 0x000fe2000ef41270 */
[----:B------:R-:W-:Y:S01]  /*38670*/  VIADD R69, R69, UR32 ;  /* 0x0000002045457c36 */ /* 0x000fe20008000000 */
[----:B------:R-:W-:Y:S01]  /*38680*/  ISETP.LT.AND P5, PT, R206, UR30, !P5 ;  /* 0x0000001ece007c0c */ /* 0x000fe2000efa1270 */
[----:B------:R4:W-:Y:S01]  /*38690*/  @P6 STG.E desc[UR20][R10.64], R13 ;  /* 0x0000000d0a006986 */ /* 0x0009e2000c101914 */
[----:B------:R-:W-:Y:S01]  /*386a0*/  IADD3 R0, PT, PT, R213, 0xd, RZ ;  /* 0x0000000dd5007810 */ /* 0x000fe20007ffe0ff */
[C---:B---3--:R-:W-:Y:S01]  /*386b0*/  IMAD.WIDE R4, R69.reuse, 0x4, R2 ;  /* 0x0000000445047825 */ /* 0x048fe200078e0202 */
[----:B------:R-:W3:Y:S02]  /*386c0*/  LDCU UR51, c[0x0][0x398] ;  /* 0x00007300ff3377ac */ /* 0x000ee40008000800 */
[----:B------:R-:W-:Y:S01]  /*386d0*/  ISETP.GE.AND P6, PT, R0, UR15, PT ;  /* 0x0000000f00007c0c */ /* 0x000fe2000bfc6270 */
[C---:B--2---:R-:W-:Y:S01]  /*386e0*/  IMAD.WIDE R6, R69.reuse, 0x4, R196 ;  /* 0x0000000445067825 */ /* 0x044fe200078e02c4 */
[----:B------:R2:W-:Y:S01]  /*386f0*/  @P3 STG.E desc[UR20][R4.64], R137 ;  /* 0x0000008904003986 */ /* 0x0005e2000c101914 */
[----:B------:R-:W-:Y:S01]  /*38700*/  ISETP.LT.AND P3, PT, R210, UR8, !P1 ;  /* 0x00000008d2007c0c */ /* 0x000fe2000cf61270 */
[----:B------:R-:W3:Y:S01]  /*38710*/  LDCU UR30, c[0x0][0x398] ;  /* 0x00007300ff1e77ac */ /* 0x000ee20008000800 */
[----:B-1----:R-:W-:Y:S01]  /*38720*/  IMAD.WIDE R8, R69, 0x4, R198 ;  /* 0x0000000445087825 */ /* 0x002fe200078e02c6 */
[----:B------:R1:W-:Y:S01]  /*38730*/  @P2 STG.E desc[UR20][R6.64], R142 ;  /* 0x0000008e06002986 */ /* 0x0003e2000c101914 */
[----:B------:R-:W-:Y:S01]  /*38740*/  ISETP.LT.AND P2, PT, R207, UR46, !P1 ;  /* 0x0000002ecf007c0c */ /* 0x000fe2000cf41270 */
[----:B------:R-:W3:Y:S01]  /*38750*/  LDCU UR8, c[0x0][0x398] ;  /* 0x00007300ff0877ac */ /* 0x000ee20008000800 */
[----:B----4-:R-:W-:Y:S01]  /*38760*/  IMAD.WIDE R10, R69, 0x4, R200 ;  /* 0x00000004450a7825 */ /* 0x010fe200078e02c8 */
[----:B------:R4:W-:Y:S01]  /*38770*/  @P4 STG.E desc[UR20][R8.64], R78 ;  /* 0x0000004e08004986 */ /* 0x0009e2000c101914 */
[----:B------:R-:W-:Y:S01]  /*38780*/  ISETP.LT.AND P4, PT, R209, UR66, !P1 ;  /* 0x00000042d1007c0c */ /* 0x000fe2000cf81270 */
[----:B------:R-:W3:Y:S01]  /*38790*/  LDCU UR66, c[0x0][0x39c] ;  /* 0x00007380ff4277ac */ /* 0x000ee20008000800 */
[----:B------:R-:W-:Y:S01]  /*387a0*/  VIADD R69, R69, UR32 ;  /* 0x0000002045457c36 */ /* 0x000fe20008000000 */
[----:B------:R-:W-:Y:S01]  /*387b0*/  ISETP.LT.AND P1, PT, R206, UR69, !P1 ;  /* 0x00000045ce007c0c */ /* 0x000fe2000cf21270 */
[----:B------:R5:W-:Y:S01]  /*387c0*/  @P5 STG.E desc[UR20][R10.64], R14 ;  /* 0x0000000e0a005986 */ /* 0x000be2000c101914 */
[----:B------:R-:W-:Y:S01]  /*387d0*/  ISETP.LT.AND P5, PT, R210, UR49, !P0 ;  /* 0x00000031d2007c0c */ /* 0x000fe2000c7a1270 */
[C---:B--2---:R-:W-:Y:S01]  /*387e0*/  IMAD.WIDE R4, R69.reuse, 0x4, R2 ;  /* 0x0000000445047825 */ /* 0x044fe200078e0202 */
[C---:B------:R-:W-:Y:S01]  /*387f0*/  IADD3 R13, PT, PT, R69.reuse, UR32, RZ ;  /* 0x00000020450d7c10 */ /* 0x040fe2000fffe0ff */
[----:B------:R-:W2:Y:S02]  /*38800*/  LDCU UR46, c[0x0][0x398] ;  /* 0x00007300ff2e77ac */ /* 0x000ea40008000800 */
[C---:B-1----:R-:W-:Y:S01]  /*38810*/  IMAD.WIDE R6, R69.reuse, 0x4, R196 ;  /* 0x0000000445067825 */ /* 0x042fe200078e02c4 */
[----:B------:R1:W-:Y:S01]  /*38820*/  @P3 STG.E desc[UR20][R4.64], R72 ;  /* 0x0000004804003986 */ /* 0x0003e2000c101914 */
[----:B------:R-:W2:Y:S02]  /*38830*/  LDCU UR69, c[0x0][0x398] ;  /* 0x00007300ff4577ac */ /* 0x000ea40008000800 */
[----:B----4-:R-:W-:Y:S01]  /*38840*/  IMAD.WIDE R8, R69, 0x4, R198 ;  /* 0x0000000445087825 */ /* 0x010fe200078e02c6 */
[----:B------:R4:W-:Y:S01]  /*38850*/  @P4 STG.E desc[UR20][R6.64], R143 ;  /* 0x0000008f06004986 */ /* 0x0009e2000c101914 */
[----:B------:R-:W-:Y:S01]  /*38860*/  ISETP.LT.AND P4, PT, R209, UR36, !P0 ;  /* 0x00000024d1007c0c */ /* 0x000fe2000c781270 */
[----:B------:R-:W2:Y:S01]  /*38870*/  LDCU UR49, c[0x0][0x398] ;  /* 0x00007300ff3177ac */ /* 0x000ea20008000800 */
[----:B-----5:R-:W-:Y:S01]  /*38880*/  IMAD.WIDE R10, R69, 0x4, R200 ;  /* 0x00000004450a7825 */ /* 0x020fe200078e02c8 */
[----:B------:R5:W-:Y:S01]  /*38890*/  @P2 STG.E desc[UR20][R8.64], R79 ;  /* 0x0000004f08002986 */ /* 0x000be2000c101914 */
[----:B------:R-:W-:Y:S01]  /*388a0*/  ISETP.LT.AND P2, PT, R207, UR64, !P0 ;  /* 0x00000040cf007c0c */ /* 0x000fe2000c741270 */
[----:B------:R-:W2:Y:S01]  /*388b0*/  LDCU UR36, c[0x0][0x398] ;  /* 0x00007300ff2477ac */ /* 0x000ea20008000800 */
[----:B------:R-:W-:Y:S01]  /*388c0*/  ISETP.LT.AND P0, PT, R206, UR38, !P0 ;  /* 0x00000026ce007c0c */ /* 0x000fe2000c701270 */
[C---:B-1----:R-:W-:Y:S01]  /*388d0*/  IMAD.WIDE R4, R13.reuse, 0x4, R2 ;  /* 0x000000040d047825 */ /* 0x042fe200078e0202 */
[----:B------:R1:W-:Y:S01]  /*388e0*/  @P1 STG.E desc[UR20][R10.64], R15 ;  /* 0x0000000f0a001986 */ /* 0x0003e2000c101914 */
[----:B------:R-:W-:Y:S01]  /*388f0*/  ISETP.LT.AND P1, PT, R210, UR67, !P6 ;  /* 0x00000043d2007c0c */ /* 0x000fe2000f721270 */
[----:B------:R-:W2:Y:S01]  /*38900*/  LDCU UR64, c[0x0][0x39c] ;  /* 0x00007380ff4077ac */ /* 0x000ea20008000800 */
[----:B----4-:R-:W-:Y:S01]  /*38910*/  IMAD.WIDE R6, R13, 0x4, R196 ;  /* 0x000000040d067825 */ /* 0x010fe200078e02c4 */
[----:B------:R4:W-:Y:S01]  /*38920*/  @P5 STG.E desc[UR20][R4.64], R136 ;  /* 0x0000008804005986 */ /* 0x0009e2000c101914 */
[----:B------:R-:W-:Y:S01]  /*38930*/  ISETP.LT.AND P5, PT, R209, UR44, !P6 ;  /* 0x0000002cd1007c0c */ /* 0x000fe2000f7a1270 */
[----:B------:R-:W2:Y:S01]  /*38940*/  LDCU UR38, c[0x0][0x398] ;  /* 0x00007300ff2677ac */ /* 0x000ea20008000800 */
[----:B------:R-:W-:Y:S01]  /*38950*/  VIADD R0, R213, 0xe ;  /* 0x0000000ed5007836 */ /* 0x000fe20000000000 */
[----:B------:R2:W-:Y:S01]  /*38960*/  @P4 STG.E desc[UR20][R6.64], R144 ;  /* 0x0000009006004986 */ /* 0x0005e2000c101914 */
[----:B-----5:R-:W-:Y:S01]  /*38970*/  IMAD.WIDE R8, R13, 0x4, R198 ;  /* 0x000000040d087825 */ /* 0x020fe200078e02c6 */
[----:B------:R-:W-:Y:S01]  /*38980*/  ISETP.LT.AND P4, PT, R207, UR12, !P6 ;  /* 0x0000000ccf007c0c */ /* 0x000fe2000f781270 */
[----:B------:R-:W5:Y:S01]  /*38990*/  LDCU UR67, c[0x0][0x398] ;  /* 0x00007300ff4377ac */ /* 0x000f620008000800 */
[----:B------:R-:W-:Y:S01]  /*389a0*/  ISETP.GE.AND P3, PT, R0, UR15, PT ;  /* 0x0000000f00007c0c */ /* 0x000fe2000bf66270 */
[C---:B-1----:R-:W-:Y:S01]  /*389b0*/  VIADD R15, R13.reuse, UR32 ;  /* 0x000000200d0f7c36 */ /* 0x042fe20008000000 */
[----:B------:R-:W-:Y:S01]  /*389c0*/  ISETP.LT.AND P6, PT, R206, UR62, !P6 ;  /* 0x0000003ece007c0c */ /* 0x000fe2000f7c1270 */
[----:B------:R1:W-:Y:S01]  /*389d0*/  @P2 STG.E desc[UR20][R8.64], R80 ;  /* 0x0000005008002986 */ /* 0x0003e2000c101914 */
[----:B----4-:R-:W-:Y:S01]  /*389e0*/  IMAD.WIDE R4, R13, 0x4, R200 ;  /* 0x000000040d047825 */ /* 0x010fe200078e02c8 */
[----:B------:R-:W-:Y:S01]  /*389f0*/  ISETP.LT.AND P2, PT, R210, UR6, !P3 ;  /* 0x00000006d2007c0c */ /* 0x000fe2000df41270 */
[----:B------:R-:W4:Y:S01]  /*38a00*/  LDCU UR62, c[0x0][0x39c] ;  /* 0x00007380ff3e77ac */ /* 0x000f220008000800 */
[C---:B------:R-:W-:Y:S01]  /*38a10*/  IADD3 R13, PT, PT, R15.reuse, UR32, RZ ;  /* 0x000000200f0d7c10 */ /* 0x040fe2000fffe0ff */
[C---:B------:R-:W-:Y:S01]  /*38a20*/  IMAD.WIDE R10, R15.reuse, 0x4, R2 ;  /* 0x000000040f0a7825 */ /* 0x040fe200078e0202 */
[----:B------:R3:W-:Y:S01]  /*38a30*/  @P0 STG.E desc[UR20][R4.64], R16 ;  /* 0x0000001004000986 */ /* 0x0007e2000c101914 */
[----:B------:R-:W4:Y:S02]  /*38a40*/  LDCU UR44, c[0x0][0x398] ;  /* 0x00007300ff2c77ac */ /* 0x000f240008000800 */
[----:B--2---:R-:W-:Y:S01]  /*38a50*/  IMAD.WIDE R6, R15, 0x4, R196 ;  /* 0x000000040f067825 */ /* 0x004fe200078e02c4 */
[----:B------:R-:W-:Y:S01]  /*38a60*/  @P1 STG.E desc[UR20][R10.64], R135 ;  /* 0x000000870a001986 */ /* 0x000fe2000c101914 */
[----:B------:R-:W-:Y:S01]  /*38a70*/  ISETP.LT.AND P1, PT, R209, UR65, !P3 ;  /* 0x00000041d1007c0c */ /* 0x000fe2000df21270 */
[----:B------:R-:W2:Y:S01]  /*38a80*/  LDCU UR12, c[0x0][0x398] ;  /* 0x00007300ff0c77ac */ /* 0x000ea20008000800 */
[----:B------:R-:W-:Y:S01]  /*38a90*/  VIADD R0, R213, 0xf ;  /* 0x0000000fd5007836 */ /* 0x000fe20000000000 */
[----:B------:R4:W-:Y:S01]  /*38aa0*/  @P5 STG.E desc[UR20][R6.64], R145 ;  /* 0x0000009106005986 */ /* 0x0009e2000c101914 */
[----:B-1----:R-:W-:Y:S01]  /*38ab0*/  IMAD.WIDE R8, R15, 0x4, R198 ;  /* 0x000000040f087825 */ /* 0x002fe200078e02c6 */
[----:B------:R-:W-:Y:S01]  /*38ac0*/  ISETP.LT.AND P5, PT, R207, UR35, !P3 ;  /* 0x00000023cf007c0c */ /* 0x000fe2000dfa1270 */
[----:B------:R-:W1:Y:S01]  /*38ad0*/  LDCU UR6, c[0x0][0x398] ;  /* 0x00007300ff0677ac */ /* 0x000e620008000800 */
[----:B------:R-:W-:Y:S01]  /*38ae0*/  ISETP.GE.AND P0, PT, R0, UR15, PT ;  /* 0x0000000f00007c0c */ /* 0x000fe2000bf06270 */
[----:B---3--:R-:W-:Y:S01]  /*38af0*/  IMAD.WIDE R4, R15, 0x4, R200 ;  /* 0x000000040f047825 */ /* 0x008fe200078e02c8 */
[----:B------:R-:W-:Y:S01]  /*38b00*/  ISETP.LT.AND P3, PT, R206, UR47, !P3 ;  /* 0x0000002fce007c0c */ /* 0x000fe2000df61270 */
[----:B------:R3:W-:Y:S01]  /*38b10*/  @P4 STG.E desc[UR20][R8.64], R81 ;  /* 0x0000005108004986 */ /* 0x0007e2000c101914 */
[----:B------:R-:W-:Y:S01]  /*38b20*/  ISETP.LT.AND P4, PT, R210, UR60, !P0 ;  /* 0x0000003cd2007c0c */ /* 0x000fe2000c781270 */
[----:B------:R-:W-:Y:S01]  /*38b30*/  VIADD R0, R213, 0x10 ;  /* 0x00000010d5007836 */ /* 0x000fe20000000000 */
[----:B------:R-:W1:Y:S01]  /*38b40*/  LDCU UR65, c[0x0][0x398] ;  /* 0x00007300ff4177ac */ /* 0x000e620008000800 */
[----:B------:R2:W-:Y:S01]  /*38b50*/  @P6 STG.E desc[UR20][R4.64], R17 ;  /* 0x0000001104006986 */ /* 0x0005e2000c101914 */
[----:B----4-:R-:W-:Y:S01]  /*38b60*/  IMAD.WIDE R6, R13, 0x4, R2 ;  /* 0x000000040d067825 */ /* 0x010fe200078e0202 */
[----:B------:R-:W-:Y:S01]  /*38b70*/  ISETP.LT.AND P6, PT, R209, UR16, !P0 ;  /* 0x00000010d1007c0c */ /* 0x000fe2000c7c1270 */
[----:B------:R-:W4:Y:S02]  /*38b80*/  LDCU UR35, c[0x0][0x398] ;  /* 0x00007300ff2377ac */ /* 0x000f240008000800 */
[----:B------:R-:W-:Y:S01]  /*38b90*/  IMAD.WIDE R10, R13, 0x4, R198 ;  /* 0x000000040d0a7825 */ /* 0x000fe200078e02c6 */
[----:B------:R1:W-:Y:S01]  /*38ba0*/  @P2 STG.E desc[UR20][R6.64], R134 ;  /* 0x0000008606002986 */ /* 0x0003e2000c101914 */
[----:B------:R-:W-:Y:S01]  /*38bb0*/  ISETP.LT.AND P2, PT, R207, UR63, !P0 ;  /* 0x0000003fcf007c0c */ /* 0x000fe2000c741270 */
[----:B------:R-:W4:Y:S01]  /*38bc0*/  LDCU UR47, c[0x0][0x398] ;  /* 0x00007300ff2f77ac */ /* 0x000f220008000800 */
[C---:B---3--:R-:W-:Y:S01]  /*38bd0*/  IMAD.WIDE R8, R13.reuse, 0x4, R196 ;  /* 0x000000040d087825 */ /* 0x048fe200078e02c4 */
[----:B------:R-:W-:Y:S01]  /*38be0*/  ISETP.LT.AND P0, PT, R206, UR28, !P0 ;  /* 0x0000001cce007c0c */ /* 0x000fe2000c701270 */
[----:B------:R-:W3:Y:S02]  /*38bf0*/  LDCU UR60, c[0x0][0x39c] ;  /* 0x00007380ff3c77ac */ /* 0x000ee40008000800 */
[C---:B------:R-:W-:Y:S01]  /*38c00*/  VIADD R15, R13.reuse, UR32 ;  /* 0x000000200d0f7c36 */ /* 0x040fe20008000000 */
[----:B------:R4:W-:Y:S01]  /*38c10*/  @P1 STG.E desc[UR20][R8.64], R146 ;  /* 0x0000009208001986 */ /* 0x0009e2000c101914 */
[----:B--2---:R-:W-:Y:S01]  /*38c20*/  IMAD.WIDE R4, R13, 0x4, R200 ;  /* 0x000000040d047825 */ /* 0x004fe200078e02c8 */
[----:B------:R-:W-:Y:S01]  /*38c30*/  ISETP.GE.AND P1, PT, R0, UR15, PT ;  /* 0x0000000f00007c0c */ /* 0x000fe2000bf26270 */
[----:B------:R-:W2:Y:S01]  /*38c40*/  LDCU UR16, c[0x0][0x398] ;  /* 0x00007300ff1077ac */ /* 0x000ea20008000800 */
[----:B------:R3:W-:Y:S01]  /*38c50*/  @P5 STG.E desc[UR20][R10.64], R82 ;  /* 0x000000520a005986 */ /* 0x0007e2000c101914 */
[----:B-1----:R-:W-:Y:S01]  /*38c60*/  IMAD.WIDE R6, R15, 0x4, R2 ;  /* 0x000000040f067825 */ /* 0x002fe200078e0202 */
[----:B------:R-:W-:Y:S01]  /*38c70*/  ISETP.LT.AND P5, PT, R210, UR77, !P1 ;  /* 0x0000004dd2007c0c */ /* 0x000fe2000cfa1270 */
[----:B------:R-:W1:Y:S01]  /*38c80*/  LDCU UR63, c[0x0][0x398] ;  /* 0x00007300ff3f77ac */ /* 0x000e620008000800 */
[----:B------:R5:W-:Y:S01]  /*38c90*/  @P3 STG.E desc[UR20][R4.64], R18 ;  /* 0x0000001204003986 */ /* 0x000be2000c101914 */
[----:B------:R-:W-:Y:S01]  /*38ca0*/  ISETP.LT.AND P3, PT, R209, UR58, !P1 ;  /* 0x0000003ad1007c0c */ /* 0x000fe2000cf61270 */
[----:B------:R-:W-:Y:S01]  /*38cb0*/  VIADD R13, R15, UR32 ;  /* 0x000000200f0d7c36 */ /* 0x000fe20008000000 */
[----:B------:R-:W-:Y:S01]  /*38cc0*/  IADD3 R0, PT, PT, R213, 0x11, RZ ;  /* 0x00000011d5007810 */ /* 0x000fe20007ffe0ff */
[----:B----4-:R-:W-:Y:S01]  /*38cd0*/  IMAD.WIDE R8, R15, 0x4, R196 ;  /* 0x000000040f087825 */ /* 0x010fe200078e02c4 */
[----:B------:R4:W-:Y:S01]  /*38ce0*/  @P4 STG.E desc[UR20][R6.64], R68 ;  /* 0x0000004406004986 */ /* 0x0009e2000c101914 */
[----:B------:R-:W-:Y:S01]  /*38cf0*/  ISETP.LT.AND P4, PT, R207, UR45, !P1 ;  /* 0x0000002dcf007c0c */ /* 0x000fe2000cf81270 */
[----:B------:R-:W1:Y:S01]  /*38d00*/  LDCU UR77, c[0x0][0x39c] ;  /* 0x00007380ff4d77ac */ /* 0x000e620008000800 */
[C---:B---3--:R-:W-:Y:S01]  /*38d10*/  IMAD.WIDE R10, R15.reuse, 0x4, R198 ;  /* 0x000000040f0a7825 */ /* 0x048fe200078e02c6 */
[----:B------:R3:W-:Y:S01]  /*38d20*/  @P6 STG.E desc[UR20][R8.64], R147 ;  /* 0x0000009308006986 */ /* 0x0007e2000c101914 */
[----:B------:R-:W-:Y:S01]  /*38d30*/  ISETP.LT.AND P1, PT, R206, UR61, !P1 ;  /* 0x0000003dce007c0c */ /* 0x000fe2000cf21270 */
[----:B------:R-:W1:Y:S01]  /*38d40*/  LDCU UR28, c[0x0][0x398] ;  /* 0x00007300ff1c77ac */ /* 0x000e620008000800 */
[----:B-----5:R-:W-:Y:S01]  /*38d50*/  IMAD.WIDE R4, R15, 0x4, R200 ;  /* 0x000000040f047825 */ /* 0x020fe200078e02c8 */
[----:B------:R-:W-:Y:S01]  /*38d60*/  ISETP.GE.AND P6, PT, R0, UR14, PT ;  /* 0x0000000e00007c0c */ /* 0x000fe2000bfc6270 */
[----:B------:R5:W-:Y:S01]  /*38d70*/  @P2 STG.E desc[UR20][R10.64], R83 ;  /* 0x000000530a002986 */ /* 0x000be2000c101914 */
[----:B------:R-:W-:Y:S01]  /*38d80*/  IADD3 R15, PT, PT, R13, UR32, RZ ;  /* 0x000000200d0f7c10 */ /* 0x000fe2000fffe0ff */
[----:B------:R-:W-:Y:S01]  /*38d90*/  VIADD R0, R213, 0x12 ;  /* 0x00000012d5007836 */ /* 0x000fe20000000000 */
[----:B------:R-:W-:Y:S01]  /*38da0*/  ISETP.LT.AND P2, PT, R210, UR22, !P6 ;  /* 0x00000016d2007c0c */ /* 0x000fe2000f741270 */
[----:B----4-:R-:W-:Y:S01]  /*38db0*/  IMAD.WIDE R6, R13, 0x4, R2 ;  /* 0x000000040d067825 */ /* 0x010fe200078e0202 */
[----:B------:R4:W-:Y:S01]  /*38dc0*/  @P0 STG.E desc[UR20][R4.64], R19 ;  /* 0x0000001304000986 */ /* 0x0009e2000c101914 */
[----:B------:R-:W-:Y:S01]  /*38dd0*/  ISETP.LT.AND P0, PT, R209, UR56, !P6 ;  /* 0x00000038d1007c0c */ /* 0x000fe2000f701270 */
[----:B------:R-:W1:Y:S01]  /*38de0*/  LDCU UR15, c[0x0][0x398] ;  /* 0x00007300ff0f77ac */ /* 0x000e620008000800 */
[----:B---3--:R-:W-:Y:S01]  /*38df0*/  IMAD.WIDE R8, R13, 0x4, R196 ;  /* 0x000000040d087825 */ /* 0x008fe200078e02c4 */
[----:B------:R3:W-:Y:S01]  /*38e00*/  @P5 STG.E desc[UR20][R6.64], R132 ;  /* 0x0000008406005986 */ /* 0x0007e2000c101914 */
[----:B------:R-:W-:Y:S01]  /*38e10*/  ISETP.LT.AND P5, PT, R207, UR41, !P6 ;  /* 0x00000029cf007c0c */ /* 0x000fe2000f7a1270 */
[----:B------:R-:W1:Y:S01]  /*38e20*/  LDCU UR58, c[0x0][0x398] ;  /* 0x00007300ff3a77ac */ /* 0x000e620008000800 */
[C---:B-----5:R-:W-:Y:S01]  /*38e30*/  IMAD.WIDE R10, R13.reuse, 0x4, R198 ;  /* 0x000000040d0a7825 */ /* 0x060fe200078e02c6 */
[----:B------:R5:W-:Y:S01]  /*38e40*/  @P3 STG.E desc[UR20][R8.64], R148 ;  /* 0x0000009408003986 */ /* 0x000be2000c101914 */
[----:B------:R-:W-:Y:S01]  /*38e50*/  ISETP.GE.AND P3, PT, R0, UR76, PT ;  /* 0x0000004c00007c0c */ /* 0x000fe2000bf66270 */
[----:B------:R-:W1:Y:S01]  /*38e60*/  LDCU UR45, c[0x0][0x398] ;  /* 0x00007300ff2d77ac */ /* 0x000e620008000800 */
        /* <DEDUP_REMOVED lines=9> */
[----:B-----5:R-:W-:Y:S01]  /*38f00*/  IMAD.WIDE R8, R15, 0x4, R196 ;  /* 0x000000040f087825 */ /* 0x020fe200078e02c4 */
[----:B------:R5:W-:Y:S01]  /*38f10*/  @P2 STG.E desc[UR20][R6.64], R133 ;  /* 0x0000008506002986 */ /* 0x000be2000c101914 */
[----:B------:R-:W-:Y:S01]  /*38f20*/  ISETP.LT.AND P2, PT, R207, UR57, !P3 ;  /* 0x00000039cf007c0c */ /* 0x000fe2000df41270 */
[----:B------:R-:W1:Y:S01]  /*38f30*/  LDCU UR22, c[0x0][0x39c] ;  /* 0x00007380ff1677ac */ /* 0x000e620008000800 */
[----:B------:R-:W-:Y:S01]  /*38f40*/  VIADD R0, R213, 0x13 ;  /* 0x00000013d5007836 */ /* 0x000fe20000000000 */
[----:B------:R2:W-:Y:S01]  /*38f50*/  @P0 STG.E desc[UR20][R8.64], R149 ;  /* 0x0000009508000986 */ /* 0x0005e2000c101914 */
[C---:B----4-:R-:W-:Y:S01]  /*38f60*/  IMAD.WIDE R10, R15.reuse, 0x4, R198 ;  /* 0x000000040f0a7825 */ /* 0x050fe200078e02c6 */
[----:B------:R-:W-:Y:S01]  /*38f70*/  ISETP.LT.AND P3, PT, R206, UR39, !P3 ;  /* 0x00000027ce007c0c */ /* 0x000fe2000df61270 */
[----:B------:R-:W4:Y:S01]  /*38f80*/  LDCU UR56, c[0x0][0x398] ;  /* 0x00007300ff3877ac */ /* 0x000f220008000800 */
[----:B------:R-:W-:Y:S01]  /*38f90*/  ISETP.GE.AND P0, PT, R0, UR4, PT ;  /* 0x0000000400007c0c */ /* 0x000fe2000bf06270 */
[C---:B------:R-:W-:Y:S01]  /*38fa0*/  VIADD R13, R15.reuse, UR32 ;  /* 0x000000200f0d7c36 */ /* 0x040fe20008000000 */
[----:B------:R1:W-:Y:S01]  /*38fb0*/  @P5 STG.E desc[UR20][R10.64], R85 ;  /* 0x000000550a005986 */ /* 0x0003e2000c101914 */
[----:B---3--:R-:W-:Y:S01]  /*38fc0*/  IMAD.WIDE R4, R15, 0x4, R200 ;  /* 0x000000040f047825 */ /* 0x008fe200078e02c8 */
[----:B------:R-:W-:Y:S01]  /*38fd0*/  ISETP.LT.AND P5, PT, R210, UR52, !P0 ;  /* 0x00000034d2007c0c */ /* 0x000fe2000c7a1270 */
[----:B------:R-:W3:Y:S01]  /*38fe0*/  LDCU UR41, c[0x0][0x398] ;  /* 0x00007300ff2977ac */ /* 0x000ee20008000800 */
[----:B------:R-:W-:Y:S01]  /*38ff0*/  IADD3 R0, PT, PT, R213, 0x14, RZ ;  /* 0x00000014d5007810 */ /* 0x000fe20007ffe0ff */
[----:B-----5:R-:W-:Y:S01]  /*39000*/  IMAD.WIDE R6, R13, 0x4, R2 ;  /* 0x000000040d067825 */ /* 0x020fe200078e0202 */
[----:B------:R5:W-:Y:S01]  /*39010*/  @P6 STG.E desc[UR20][R4.64], R21 ;  /* 0x0000001504006986 */ /* 0x000be2000c101914 */
[----:B------:R-:W-:Y:S01]  /*39020*/  ISETP.LT.AND P6, PT, R209, UR54, !P0 ;  /* 0x00000036d1007c0c */ /* 0x000fe2000c7c1270 */
[----:B------:R-:W3:Y:S01]  /*39030*/  LDCU UR59, c[0x0][0x398] ;  /* 0x00007300ff3b77ac */ /* 0x000ee20008000800 */
[----:B--2---:R-:W-:Y:S01]  /*39040*/  IMAD.WIDE R8, R13, 0x4, R196 ;  /* 0x000000040d087825 */ /* 0x004fe200078e02c4 */
[----:B------:R2:W-:Y:S01]  /*39050*/  @P4 STG.E desc[UR20][R6.64], R202 ;  /* 0x000000ca06004986 */ /* 0x0005e2000c101914 */
[----:B------:R-:W-:Y:S01]  /*39060*/  ISETP.LT.AND P4, PT, R207, UR55, !P0 ;  /* 0x00000037cf007c0c */ /* 0x000fe2000c781270 */
[----:B------:R-:W3:Y:S01]  /*39070*/  LDCU UR52, c[0x0][0x39c] ;  /* 0x00007380ff3477ac */ /* 0x000ee20008000800 */
[C---:B-1----:R-:W-:Y:S01]  /*39080*/  IMAD.WIDE R10, R13.reuse, 0x4, R198 ;  /* 0x000000040d0a7825 */ /* 0x042fe200078e02c6 */
[----:B------:R1:W-:Y:S01]  /*39090*/  @P1 STG.E desc[UR20][R8.64], R150 ;  /* 0x0000009608001986 */ /* 0x0003e2000c101914 */
[----:B------:R-:W-:Y:S01]  /*390a0*/  ISETP.GE.AND P1, PT, R0, UR74, PT ;  /* 0x0000004a00007c0c */ /* 0x000fe2000bf26270 */
[----:B------:R-:W3:Y:S01]  /*390b0*/  LDCU UR11, c[0x0][0x39c] ;  /* 0x00007380ff0b77ac */ /* 0x000ee20008000800 */
[C---:B------:R-:W-:Y:S01]  /*390c0*/  VIADD R15, R13.reuse, UR32 ;  /* 0x000000200d0f7c36 */ /* 0x040fe20008000000 */
[----:B------:R-:W-:Y:S01]  /*390d0*/  ISETP.LT.AND P0, PT, R206, UR26, !P0 ;  /* 0x0000001ace007c0c */ /* 0x000fe2000c701270 */
        /* <DEDUP_REMOVED lines=9> */
[----:B------:R-:W-:Y:S01]  /*39170*/  IADD3 R13, PT, PT, R15, UR32, RZ ;  /* 0x000000200f0d7c10 */ /* 0x000fe2000fffe0ff */
[----:B------:R1:W-:Y:S01]  /*39180*/  @P5 STG.E desc[UR20][R6.64], R203 ;  /* 0x000000cb06005986 */ /* 0x0003e2000c101914 */
[----:B------:R-:W-:Y:S01]  /*39190*/  ISETP.LT.AND P5, PT, R207, UR50, !P1 ;  /* 0x00000032cf007c0c */ /* 0x000fe2000cfa1270 */
[----:B------:R-:W-:Y:S01]  /*391a0*/  VIADD R0, R213, 0x15 ;  /* 0x00000015d5007836 */ /* 0x000fe20000000000 */
[----:B------:R-:W-:Y:S01]  /*391b0*/  ISETP.LT.AND P1, PT, R206, UR42, !P1 ;  /* 0x0000002ace007c0c */ /* 0x000fe2000cf21270 */
[C---:B-----5:R-:W-:Y:S01]  /*391c0*/  IMAD.WIDE R10, R15.reuse, 0x4, R198 ;  /* 0x000000040f0a7825 */ /* 0x060fe200078e02c6 */
[----:B------:R5:W-:Y:S01]  /*391d0*/  @P6 STG.E desc[UR20][R8.64], R151 ;  /* 0x0000009708006986 */ /* 0x000be2000c101914 */
[----:B------:R-:W3:Y:S01]  /*391e0*/  LDCU UR57, c[0x0][0x398] ;  /* 0x00007300ff3977ac */ /* 0x000ee20008000800 */
[----:B------:R-:W-:Y:S01]  /*391f0*/  ISETP.GE.AND P6, PT, R0, UR72, PT ;  /* 0x0000004800007c0c */ /* 0x000fe2000bfc6270 */
[----:B--2---:R-:W-:Y:S01]  /*39200*/  IMAD.WIDE R4, R15, 0x4, R200 ;  /* 0x000000040f047825 */ /* 0x004fe200078e02c8 */
[----:B------:R2:W-:Y:S01]  /*39210*/  @P4 STG.E desc[UR20][R10.64], R87 ;  /* 0x000000570a004986 */ /* 0x0005e2000c101914 */
[----:B------:R-:W3:Y:S01]  /*39220*/  LDCU UR39, c[0x0][0x398] ;  /* 0x00007300ff2777ac */ /* 0x000ee20008000800 */
[----:B------:R-:W-:Y:S01]  /*39230*/  ISETP.LT.AND P4, PT, R210, UR33, !P6 ;  /* 0x00000021d2007c0c */ /* 0x000fe2000f781270 */
[----:B-1----:R-:W-:Y:S01]  /*39240*/  IMAD.WIDE R6, R13, 0x4, R2 ;  /* 0x000000040d067825 */ /* 0x002fe200078e0202 */
[----:B------:R1:W-:Y:S01]  /*39250*/  @P0 STG.E desc[UR20][R4.64], R23 ;  /* 0x0000001704000986 */ /* 0x0003e2000c101914 */
[----:B------:R-:W-:Y:S01]  /*39260*/  ISETP.LT.AND P0, PT, R209, UR75, !P6 ;  /* 0x0000004bd1007c0c */ /* 0x000fe2000f701270 */
[----:B------:R-:W3:Y:S01]  /*39270*/  LDCU UR4, c[0x0][0x398] ;  /* 0x00007300ff0477ac */ /* 0x000ee20008000800 */
[----:B------:R-:W-:Y:S01]  /*39280*/  VIADD R0, R213, 0x16 ;  /* 0x00000016d5007836 */ /* 0x000fe20000000000 */
[----:B------:R4:W-:Y:S01]  /*39290*/  @P2 STG.E desc[UR20][R6.64], R204 ;  /* 0x000000cc06002986 */ /* 0x0009e2000c101914 */
[----:B-----5:R-:W-:Y:S01]  /*392a0*/  IMAD.WIDE R8, R13, 0x4, R196 ;  /* 0x000000040d087825 */ /* 0x020fe200078e02c4 */
[----:B------:R-:W-:Y:S01]  /*392b0*/  ISETP.LT.AND P2, PT, R207, UR24, !P6 ;  /* 0x00000018cf007c0c */ /* 0x000fe2000f741270 */
[----:B------:R-:W5:Y:S01]  /*392c0*/  LDCU UR54, c[0x0][0x398] ;  /* 0x00007300ff3677ac */ /* 0x000f620008000800 */
[----:B------:R-:W-:Y:S01]  /*392d0*/  ISETP.LT.AND P6, PT, R206, UR53, !P6 ;  /* 0x00000035ce007c0c */ /* 0x000fe2000f7c1270 */
[C---:B--2---:R-:W-:Y:S01]  /*392e0*/  IMAD.WIDE R10, R13.reuse, 0x4, R198 ;  /* 0x000000040d0a7825 */ /* 0x044fe200078e02c6 */
[----:B------:R2:W-:Y:S01]  /*392f0*/  @P3 STG.E desc[UR20][R8.64], R152 ;  /* 0x0000009808003986 */ /* 0x0005e2000c101914 */
[----:B------:R-:W-:Y:S01]  /*39300*/  ISETP.GE.AND P3, PT, R0, UR70, PT ;  /* 0x0000004600007c0c */ /* 0x000fe2000bf66270 */
[----:B------:R-:W3:Y:S01]  /*39310*/  LDCU UR55, c[0x0][0x398] ;  /* 0x00007300ff3777ac */ /* 0x000ee20008000800 */
[C---:B------:R-:W-:Y:S01]  /*39320*/  VIADD R15, R13.reuse, UR32 ;  /* 0x000000200d0f7c36 */ /* 0x040fe20008000000 */
[----:B------:R5:W-:Y:S01]  /*39330*/  @P5 STG.E desc[UR20][R10.64], R88 ;  /* 0x000000580a005986 */ /* 0x000be2000c101914 */
[----:B-1----:R-:W-:Y:S01]  /*39340*/  IMAD.WIDE R4, R13, 0x4, R200 ;  /* 0x000000040d047825 */ /* 0x002fe200078e02c8 */
[----:B------:R-:W-:Y:S01]  /*39350*/  ISETP.LT.AND P5, PT, R210, UR37, !P3 ;  /* 0x00000025d2007c0c */ /* 0x000fe2000dfa1270 */
[----:B------:R-:W1:Y:S01]  /*39360*/  LDCU UR26, c[0x0][0x398] ;  /* 0x00007300ff1a77ac */ /* 0x000e620008000800 */
[----:B------:R-:W-:Y:S01]  /*39370*/  IADD3 R0, PT, PT, R213, 0x17, RZ ;  /* 0x00000017d5007810 */ /* 0x000fe20007ffe0ff */
[----:B----4-:R-:W-:Y:S01]  /*39380*/  IMAD.WIDE R6, R15, 0x4, R2 ;  /* 0x000000040f067825 */ /* 0x010fe200078e0202 */
[----:B------:R4:W-:Y:S01]  /*39390*/  @P1 STG.E desc[UR20][R4.64], R24 ;  /* 0x0000001804001986 */ /* 0x0009e2000c101914 */
[----:B------:R-:W-:Y:S01]  /*393a0*/  ISETP.LT.AND P1, PT, R209, UR73, !P3 ;  /* 0x00000049d1007c0c */ /* 0x000fe2000df21270 */
[----:B------:R-:W1:Y:S01]  /*393b0*/  LDCU UR18, c[0x0][0x39c] ;  /* 0x00007380ff1277ac */ /* 0x000e620008000800 */
[----:B--2---:R-:W-:Y:S01]  /*393c0*/  IMAD.WIDE R8, R15, 0x4, R196 ;  /* 0x000000040f087825 */ /* 0x004fe200078e02c4 */
[----:B------:R2:W-:Y:S01]  /*393d0*/  @P4 STG.E desc[UR20][R6.64], R252 ;  /* 0x000000fc06004986 */ /* 0x0005e2000c101914 */
[----:B------:R-:W-:Y:S01]  /*393e0*/  ISETP.LT.AND P4, PT, R207, UR40, !P3 ;  /* 0x00000028cf007c0c */ /* 0x000fe2000df81270 */
[----:B------:R-:W1:Y:S01]  /*393f0*/  LDCU UR74, c[0x0][0x398] ;  /* 0x00007300ff4a77ac */ /* 0x000e620008000800 */
[C---:B-----5:R-:W-:Y:S01]  /*39400*/  IMAD.WIDE R10, R15.reuse, 0x4, R198 ;  /* 0x000000040f0a7825 */ /* 0x060fe200078e02c6 */
[----:B------:R5:W-:Y:S01]  /*39410*/  @P0 STG.E desc[UR20][R8.64], R153 ;  /* 0x0000009908000986 */ /* 0x000be2000c101914 */
[----:B------:R-:W-:Y:S01]  /*39420*/  ISETP.LT.AND P3, PT, R206, UR48, !P3 ;  /* 0x00000030ce007c0c */ /* 0x000fe2000df61270 */
[----:B------:R-:W1:Y:S01]  /*39430*/  LDCU UR34, c[0x0][0x398] ;  /* 0x00007300ff2277ac */ /* 0x000e620008000800 */
[C---:B------:R-:W-:Y:S01]  /*39440*/  VIADD R13, R15.reuse, UR32 ;  /* 0x000000200f0d7c36 */ /* 0x040fe20008000000 */
[----:B------:R-:W-:Y:S01]  /*39450*/  ISETP.GE.AND P0, PT, R0, UR68, PT ;  /* 0x0000004400007c0c */ /* 0x000fe2000bf06270 */
[----:B----4-:R-:W-:Y:S01]  /*39460*/  IMAD.WIDE R4, R15, 0x4, R200 ;  /* 0x000000040f047825 */ /* 0x010fe200078e02c8 */
[----:B------:R4:W-:Y:S01]  /*39470*/  @P2 STG.E desc[UR20][R10.64], R89 ;  /* 0x000000590a002986 */ /* 0x0009e2000c101914 */
[----:B------:R-:W1:Y:S01]  /*39480*/  LDCU UR50, c[0x0][0x398] ;  /* 0x00007300ff3277ac */ /* 0x000e620008000800 */
[----:B------:R-:W-:Y:S01]  /*39490*/  ISETP.LT.AND P2, PT, R210, UR51, !P0 ;  /* 0x00000033d2007c0c */ /* 0x000fe2000c741270 */
[----:B--2---:R-:W-:Y:S01]  /*394a0*/  IMAD.WIDE R6, R13, 0x4, R2 ;  /* 0x000000040d067825 */ /* 0x004fe200078e0202 */
[----:B------:R2:W-:Y:S01]  /*394b0*/  @P6 STG.E desc[UR20][R4.64], R25 ;  /* 0x0000001904006986 */ /* 0x0005e2000c101914 */
[----:B------:R-:W-:Y:S01]  /*394c0*/  ISETP.LT.AND P6, PT, R209, UR71, !P0 ;  /* 0x00000047d1007c0c */ /* 0x000fe2000c7c1270 */
[----:B------:R-:W1:Y:S01]  /*394d0*/  LDCU UR42, c[0x0][0x398] ;  /* 0x00007300ff2a77ac */ /* 0x000e620008000800 */
[C---:B-----5:R-:W-:Y:S01]  /*394e0*/  IMAD.WIDE R8, R13.reuse, 0x4, R196 ;  /* 0x000000040d087825 */ /* 0x060fe200078e02c4 */
[----:B------:R5:W-:Y:S01]  /*394f0*/  @P5 STG.E desc[UR20][R6.64], R251 ;  /* 0x000000fb06005986 */ /* 0x000be2000c101914 */
[----:B------:R-:W-:Y:S01]  /*39500*/  IADD3 R15, PT, PT, R13, UR32, RZ ;  /* 0x000000200d0f7c10 */ /* 0x000fe2000fffe0ff */
[----:B------:R-:W1:Y:S01]  /*39510*/  LDCU UR72, c[0x0][0x398] ;  /* 0x00007300ff4877ac */ /* 0x000e620008000800 */
[----:B------:R-:W-:Y:S01]  /*39520*/  VIADD R0, R213, 0x18 ;  /* 0x00000018d5007836 */ /* 0x000fe20000000000 */
[----:B------:R3:W-:Y:S01]  /*39530*/  @P1 STG.E desc[UR20][R8.64], R154 ;  /* 0x0000009a08001986 */ /* 0x0007e2000c101914 */
[----:B----4-:R-:W-:Y:S01]  /*39540*/  IMAD.WIDE R10, R13, 0x4, R198 ;  /* 0x000000040d0a7825 */ /* 0x010fe200078e02c6 */
[----:B------:R-:W-:Y:S01]  /*39550*/  ISETP.LT.AND P5, PT, R207, UR30, !P0 ;  /* 0x0000001ecf007c0c */ /* 0x000fe2000c7a1270 */
[----:B------:R-:W4:Y:S01]  /*39560*/  LDCU UR33, c[0x0][0x39c] ;  /* 0x00007380ff2177ac */ /* 0x000f220008000800 */
[----:B------:R-:W-:Y:S01]  /*39570*/  ISETP.GE.AND P1, PT, R0, UR66, PT ;  /* 0x0000004200007c0c */ /* 0x000fe2000bf26270 */
[----:B--2---:R-:W-:Y:S01]  /*39580*/  IMAD.WIDE R4, R13, 0x4, R200 ;  /* 0x000000040d047825 */ /* 0x004fe200078e02c8 */
[----:B------:R-:W-:Y:S01]  /*39590*/  ISETP.LT.AND P0, PT, R206, UR8, !P0 ;  /* 0x00000008ce007c0c */ /* 0x000fe2000c701270 */
[----:B------:R2:W-:Y:S01]  /*395a0*/  @P4 STG.E desc[UR20][R10.64], R90 ;  /* 0x0000005a0a004986 */ /* 0x0005e2000c101914 */
[----:B------:R-:W-:Y:S01]  /*395b0*/  ISETP.LT.AND P4, PT, R210, UR46, !P1 ;  /* 0x0000002ed2007c0c */ /* 0x000fe2000cf81270 */
[----:B-----5:R-:W-:Y:S01]  /*395c0*/  IMAD.WIDE R6, R15, 0x4, R2 ;  /* 0x000000040f067825 */ /* 0x020fe200078e0202 */
[----:B------:R-:W5:Y:S01]  /*395d0*/  LDCU UR75, c[0x0][0x398] ;  /* 0x00007300ff4b77ac */ /* 0x000f620008000800 */
[----:B------:R1:W-:Y:S01]  /*395e0*/  @P3 STG.E desc[UR20][R4.64], R26 ;  /* 0x0000001a04003986 */ /* 0x0003e2000c101914 */
[----:B------:R-:W-:Y:S01]  /*395f0*/  ISETP.LT.AND P3, PT, R209, UR69, !P1 ;  /* 0x00000045d1007c0c */ /* 0x000fe2000cf61270 */
[----:B---3--:R-:W-:Y:S01]  /*39600*/  IMAD.WIDE R8, R15, 0x4, R196 ;  /* 0x000000040f087825 */ /* 0x008fe200078e02c4 */
[----:B------:R-:W3:Y:S01]  /*39610*/  LDCU UR24, c[0x0][0x398] ;  /* 0x00007300ff1877ac */ /* 0x000ee20008000800 */
[----:B------:R4:W-:Y:S01]  /*39620*/  @P2 STG.E desc[UR20][R6.64], R250 ;  /* 0x000000fa06002986 */ /* 0x0009e2000c101914 */
[----:B------:R-:W-:Y:S01]  /*39630*/  ISETP.LT.AND P2, PT, R207, UR49, !P1 ;  /* 0x00000031cf007c0c */ /* 0x000fe2000cf41270 */
[----:B------:R-:W-:Y:S01]  /*39640*/  VIADD R0, R213, 0x19 ;  /* 0x00000019d5007836 */ /* 0x000fe20000000000 */
[----:B------:R-:W-:Y:S01]  /*39650*/  ISETP.LT.AND P1, PT, R206, UR36, !P1 ;  /* 0x00000024ce007c0c */ /* 0x000fe2000cf21270 */
[C---:B--2---:R-:W-:Y:S01]  /*39660*/  IMAD.WIDE R10, R15.reuse, 0x4, R198 ;  /* 0x000000040f0a7825 */ /* 0x044fe200078e02c6 */
[----:B------:R2:W-:Y:S01]  /*39670*/  @P6 STG.E desc[UR20][R8.64], R155 ;  /* 0x0000009b08006986 */ /* 0x0005e2000c101914 */
[----:B------:R-:W3:Y:S01]  /*39680*/  LDCU UR53, c[0x0][0x398] ;  /* 0x00007300ff3577ac */ /* 0x000ee20008000800 */
[----:B------:R-:W-:Y:S01]  /*39690*/  ISETP.GE.AND P6, PT, R0, UR64, PT ;  /* 0x0000004000007c0c */ /* 0x000fe2000bfc6270 */
        /* <DEDUP_REMOVED lines=16> */
[----:B------:R-:W-:Y:S01]  /*397a0*/  ISETP.GE.AND P3, PT, R0, UR62, PT ;  /* 0x0000003e00007c0c */ /* 0x000fe2000bf66270 */
[----:B------:R-:W1:Y:S01]  /*397b0*/  LDCU UR40, c[0x0][0x398] ;  /* 0x00007300ff2877ac */ /* 0x000e620008000800 */
[C---:B------:R-:W-:Y:S01]  /*397c0*/  VIADD R15, R13.reuse, UR32 ;  /* 0x000000200d0f7c36 */ /* 0x040fe20008000000 */
[----:B------:R-:W-:Y:S01]  /*397d0*/  ISETP.LT.AND P6, PT, R206, UR12, !P6 ;  /* 0x0000000cce007c0c */ /* 0x000fe2000f7c1270 */
        /* <DEDUP_REMOVED lines=9> */
[----:B------:R-:W-:Y:S01]  /*39870*/  IADD3 R13, PT, PT, R15, UR32, RZ ;  /* 0x000000200f0d7c10 */ /* 0x000fe2000fffe0ff */
[----:B------:R5:W-:Y:S01]  /*39880*/  @P5 STG.E desc[UR20][R6.64], R248 ;  /* 0x000000f806005986 */ /* 0x000be2000c101914 */
[----:B------:R-:W-:Y:S01]  /*39890*/  ISETP.LT.AND P5, PT, R207, UR35, !P3 ;  /* 0x00000023cf007c0c */ /* 0x000fe2000dfa1270 */
[----:B------:R-:W-:Y:S01]  /*398a0*/  VIADD R0, R213, 0x1b ;  /* 0x0000001bd5007836 */ /* 0x000fe20000000000 */
[----:B------:R-:W-:Y:S01]  /*398b0*/  ISETP.LT.AND P3, PT, R206, UR47, !P3 ;  /* 0x0000002fce007c0c */ /* 0x000fe2000df61270 */
[C---:B----4-:R-:W-:Y:S01]  /*398c0*/  IMAD.WIDE R10, R15.reuse, 0x4, R198 ;  /* 0x000000040f0a7825 */ /* 0x050fe200078e02c6 */
[----:B------:R4:W-:Y:S01]  /*398d0*/  @P0 STG.E desc[UR20][R8.64], R157 ;  /* 0x0000009d08000986 */ /* 0x0009e2000c101914 */
[----:B------:R-:W1:Y:S01]  /*398e0*/  LDCU UR51, c[0x0][0x39c] ;  /* 0x00007380ff3377ac */ /* 0x000e620008000800 */
[----:B------:R-:W-:Y:S01]  /*398f0*/  ISETP.GE.AND P0, PT, R0, UR60, PT ;  /* 0x0000003c00007c0c */ /* 0x000fe2000bf06270 */
[----:B--2---:R-:W-:Y:S01]  /*39900*/  IMAD.WIDE R4, R15, 0x4, R200 ;  /* 0x000000040f047825 */ /* 0x004fe200078e02c8 */
[----:B------:R2:W-:Y:S01]  /*39910*/  @P4 STG.E desc[UR20][R10.64], R93 ;  /* 0x0000005d0a004986 */ /* 0x0005e2000c101914 */
[----:B------:R-:W1:Y:S01]  /*39920*/  LDCU UR71, c[0x0][0x398] ;  /* 0x00007300ff4777ac */ /* 0x000e620008000800 */
[----:B------:R-:W-:Y:S01]  /*39930*/  ISETP.LT.AND P4, PT, R210, UR16, !P0 ;  /* 0x00000010d2007c0c */ /* 0x000fe2000c781270 */
[----:B-----5:R-:W-:Y:S01]  /*39940*/  IMAD.WIDE R6, R13, 0x4, R2 ;  /* 0x000000040d067825 */ /* 0x020fe200078e0202 */
[----:B------:R5:W-:Y:S01]  /*39950*/  @P6 STG.E desc[UR20][R4.64], R29 ;  /* 0x0000001d04006986 */ /* 0x000be2000c101914 */
[----:B------:R-:W-:Y:S01]  /*39960*/  ISETP.LT.AND P6, PT, R209, UR63, !P0 ;  /* 0x0000003fd1007c0c */ /* 0x000fe2000c7c1270 */
[----:B------:R-:W1:Y:S01]  /*39970*/  LDCU UR30, c[0x0][0x398] ;  /* 0x00007300ff1e77ac */ /* 0x000e620008000800 */
[----:B------:R-:W-:Y:S01]  /*39980*/  VIADD R0, R213, 0x1c ;  /* 0x0000001cd5007836 */ /* 0x000fe20000000000 */
[----:B------:R1:W-:Y:S01]  /*39990*/  @P2 STG.E desc[UR20][R6.64], R247 ;  /* 0x000000f706002986 */ /* 0x0003e2000c101914 */
[----:B----4-:R-:W-:Y:S01]  /*399a0*/  IMAD.WIDE R8, R13, 0x4, R196 ;  /* 0x000000040d087825 */ /* 0x010fe200078e02c4 */
[----:B------:R-:W-:Y:S01]  /*399b0*/  ISETP.LT.AND P2, PT, R207, UR28, !P0 ;  /* 0x0000001ccf007c0c */ /* 0x000fe2000c741270 */
[----:B------:R-:W4:Y:S01]  /*399c0*/  LDCU UR8, c[0x0][0x398] ;  /* 0x00007300ff0877ac */ /* 0x000f220008000800 */
[----:B------:R-:W-:Y:S01]  /*399d0*/  ISETP.LT.AND P0, PT, R206, UR15, !P0 ;  /* 0x0000000fce007c0c */ /* 0x000fe2000c701270 */
[C---:B--2---:R-:W-:Y:S01]  /*399e0*/  IMAD.WIDE R10, R13.reuse, 0x4, R198 ;  /* 0x000000040d0a7825 */ /* 0x044fe200078e02c6 */
[----:B------:R2:W-:Y:S01]  /*399f0*/  @P1 STG.E desc[UR20][R8.64], R158 ;  /* 0x0000009e08001986 */ /* 0x0005e2000c101914 */
[----:B------:R-:W-:Y:S01]  /*39a00*/  ISETP.GE.AND P1, PT, R0, UR77, PT ;  /* 0x0000004d00007c0c */ /* 0x000fe2000bf26270 */
[----:B------:R-:W2:Y:S01]  /*39a10*/  LDCU UR66, c[0x0][0x398] ;  /* 0x00007300ff4277ac */ /* 0x000ea20008000800 */
[C---:B-----5:R-:W-:Y:S01]  /*39a20*/  IMAD.WIDE R4, R13.reuse, 0x4, R200 ;  /* 0x000000040d047825 */ /* 0x060fe200078e02c8 */
[----:B------:R-:W-:Y:S01]  /*39a30*/  @P5 STG.E desc[UR20][R10.64], R94 ;  /* 0x0000005e0a005986 */ /* 0x000fe2000c101914 */
[----:B------:R-:W-:Y:S01]  /*39a40*/  ISETP.LT.AND P5, PT, R210, UR58, !P1 ;  /* 0x0000003ad2007c0c */ /* 0x000fe2000cfa1270 */
[----:B------:R-:W5:Y:S01]  /*39a50*/  LDCU UR46, c[0x0][0x39c] ;  /* 0x00007380ff2e77ac */ /* 0x000f620008000800 */
[----:B------:R-:W-:Y:S01]  /*39a60*/  VIADD R15, R13, UR32 ;  /* 0x000000200d0f7c36 */ /* 0x000fe20008000000 */
[----:B------:R2:W-:Y:S01]  /*39a70*/  @P3 STG.E desc[UR20][R4.64], R30 ;  /* 0x0000001e04003986 */ /* 0x0005e2000c101914 */
[----:B------:R-:W-:Y:S01]  /*39a80*/  ISETP.LT.AND P3, PT, R209, UR45, !P1 ;  /* 0x0000002dd1007c0c */ /* 0x000fe2000cf61270 */
[----:B------:R-:W3:Y:S01]  /*39a90*/  LDCU UR69, c[0x0][0x398] ;  /* 0x00007300ff4577ac */ /* 0x000ee20008000800 */
[----:B-1----:R-:W-:Y:S01]  /*39aa0*/  IMAD.WIDE R6, R15, 0x4, R2 ;  /* 0x000000040f067825 */ /* 0x002fe200078e0202 */
[----:B------:R-:W-:Y:S01]  /*39ab0*/  IADD3 R0, PT, PT, R213, 0x1d, RZ ;  /* 0x0000001dd5007810 */ /* 0x000fe20007ffe0ff */
[----:B------:R-:W1:Y:S02]  /*39ac0*/  LDCU UR49, c[0x0][0x398] ;  /* 0x00007300ff3177ac */ /* 0x000e640008000800 */
[----:B------:R-:W-:Y:S01]  /*39ad0*/  IMAD.WIDE R12, R15, 0x4, R196 ;  /* 0x000000040f0c7825 */ /* 0x000fe200078e02c4 */
[----:B------:R1:W-:Y:S01]  /*39ae0*/  @P4 STG.E desc[UR20][R6.64], R246 ;  /* 0x000000f606004986 */ /* 0x0003e2000c101914 */
[----:B------:R-:W-:Y:S01]  /*39af0*/  ISETP.LT.AND P4, PT, R207, UR61, !P1 ;  /* 0x0000003dcf007c0c */ /* 0x000fe2000cf81270 */
[----:B------:R-:W3:Y:S01]  /*39b00*/  LDCU UR36, c[0x0][0x398] ;  /* 0x00007300ff2477ac */ /* 0x000ee20008000800 */
[C---:B------:R-:W-:Y:S01]  /*39b10*/  VIADD R17, R15.reuse, UR32 ;  /* 0x000000200f117c36 */ /* 0x040fe20008000000 */
[----:B------:R1:W-:Y:S01]  /*39b20*/  @P6 STG.E desc[UR20][R12.64], R159 ;  /* 0x0000009f0c006986 */ /* 0x0003e2000c101914 */
[C---:B--2---:R-:W-:Y:S01]  /*39b30*/  IMAD.WIDE R8, R15.reuse, 0x4, R198 ;  /* 0x000000040f087825 */ /* 0x044fe200078e02c6 */
[----:B------:R-:W-:Y:S01]  /*39b40*/  ISETP.LT.AND P6, PT, R206, UR14, !P1 ;  /* 0x0000000ece007c0c */ /* 0x000fe2000cfc1270 */
[----:B------:R-:W2:Y:S01]  /*39b50*/  LDCU UR64, c[0x0][0x398] ;  /* 0x00007300ff4077ac */ /* 0x000ea20008000800 */
[----:B------:R-:W-:Y:S01]  /*39b60*/  ISETP.GE.AND P1, PT, R0, UR22, PT ;  /* 0x0000001600007c0c */ /* 0x000fe2000bf26270 */
[----:B------:R-:W-:Y:S01]  /*39b70*/  IMAD.WIDE R4, R15, 0x4, R200 ;  /* 0x000000040f047825 */ /* 0x000fe200078e02c8 */
[----:B------:R2:W-:Y:S01]  /*39b80*/  @P2 STG.E desc[UR20][R8.64], R95 ;  /* 0x0000005f08002986 */ /* 0x0005e2000c101914 */
[----:B------:R-:W3:Y:S01]  /*39b90*/  LDCU UR38, c[0x0][0x39c] ;  /* 0x00007380ff2677ac */ /* 0x000ee20008000800 */
[----:B------:R-:W-:Y:S01]  /*39ba0*/  ISETP.LT.AND P2, PT, R210, UR56, !P1 ;  /* 0x00000038d2007c0c */ /* 0x000fe2000cf41270 */
[C---:B------:R-:W-:Y:S01]  /*39bb0*/  IMAD.WIDE R10, R17.reuse, 0x4, R2 ;  /* 0x00000004110a7825 */ /* 0x040fe200078e0202 */
[----:B------:R4:W-:Y:S01]  /*39bc0*/  @P0 STG.E desc[UR20][R4.64], R31 ;  /* 0x0000001f04000986 */ /* 0x0009e2000c101914 */
[----:B------:R-:W3:Y:S02]  /*39bd0*/  LDCU UR67, c[0x0][0x398] ;  /* 0x00007300ff4377ac */ /* 0x000ee40008000800 */
[----:B-1----:R-:W-:Y:S01]  /*39be0*/  IMAD.WIDE R6, R17, 0x4, R196 ;  /* 0x0000000411067825 */ /* 0x002fe200078e02c4 */
[----:B------:R-:W-:Y:S01]  /*39bf0*/  @P5 STG.E desc[UR20][R10.64], R245 ;  /* 0x000000f50a005986 */ /* 0x000fe2000c101914 */
[----:B------:R-:W-:Y:S01]  /*39c00*/  ISETP.LT.AND P5, PT, R209, UR41, !P1 ;  /* 0x00000029d1007c0c */ /* 0x000fe2000cfa1270 */
[----:B------:R-:W1:Y:S01]  /*39c10*/  LDCU UR44, c[0x0][0x398] ;  /* 0x00007300ff2c77ac */ /* 0x000e620008000800 */
[----:B------:R-:W-:Y:S01]  /*39c20*/  IMAD.WIDE R12, R17, 0x4, R198 ;  /* 0x00000004110c7825 */ /* 0x000fe200078e02c6 */
[----:B------:R3:W-:Y:S01]  /*39c30*/  @P3 STG.E desc[UR20][R6.64], R160 ;  /* 0x000000a006003986 */ /* 0x0007e2000c101914 */
[----:B------:R-:W-:Y:S01]  /*39c40*/  ISETP.LT.AND P3, PT, R207, UR59, !P1 ;  /* 0x0000003bcf007c0c */ /* 0x000fe2000cf61270 */
[----:B------:R-:W1:Y:S01]  /*39c50*/  LDCU UR12, c[0x0][0x398] ;  /* 0x00007300ff0c77ac */ /* 0x000e620008000800 */
[----:B--2---:R-:W-:Y:S01]  /*39c60*/  IADD3 R8, PT, PT, R213, 0x1f, RZ ;  /* 0x0000001fd5087810 */ /* 0x004fe20007ffe0ff */
[C---:B----4-:R-:W-:Y:S01]  /*39c70*/  IMAD.WIDE R4, R17.reuse, 0x4, R200 ;  /* 0x0000000411047825 */ /* 0x050fe200078e02c8 */
[----:B------:R-:W-:Y:S01]  /*39c80*/  @P4 STG.E desc[UR20][R12.64], R96 ;  /* 0x000000600c004986 */ /* 0x000fe2000c101914 */
[----:B------:R-:W-:Y:S01]  /*39c90*/  ISETP.LT.AND P1, PT, R206, UR76, !P1 ;  /* 0x0000004cce007c0c */ /* 0x000fe2000cf21270 */
[----:B------:R-:W2:Y:S01]  /*39ca0*/  LDCU UR62, c[0x0][0x398] ;  /* 0x00007300ff3e77ac */ /* 0x000ea20008000800 */
[----:B------:R-:W-:Y:S01]  /*39cb0*/  VIADD R17, R17, UR32 ;  /* 0x0000002011117c36 */ /* 0x000fe20008000000 */
[----:B------:R-:W-:Y:S01]  /*39cc0*/  ISETP.GE.AND P4, PT, R8, UR52, PT ;  /* 0x0000003408007c0c */ /* 0x000fe2000bf86270 */
[----:B------:R-:W-:Y:S01]  /*39cd0*/  VIADD R0, R213, 0x1e ;  /* 0x0000001ed5007836 */ /* 0x000fe20000000000 */
[----:B------:R4:W-:Y:S01]  /*39ce0*/  @P6 STG.E desc[UR20][R4.64], R32 ;  /* 0x0000002004006986 */ /* 0x0009e2000c101914 */
[C---:B---3--:R-:W-:Y:S01]  /*39cf0*/  IMAD.WIDE R6, R17.reuse, 0x4, R2 ;  /* 0x0000000411067825 */ /* 0x048fe200078e0202 */
[----:B------:R-:W3:Y:S02]  /*39d00*/  LDCU UR6, c[0x0][0x39c] ;  /* 0x00007380ff0677ac */ /* 0x000ee40008000800 */
[----:B------:R-:W-:Y:S01]  /*39d10*/  ISETP.GE.AND P0, PT, R0, UR11, PT ;  /* 0x0000000b00007c0c */ /* 0x000fe2000bf06270 */
[C---:B------:R-:W-:Y:S01]  /*39d20*/  IMAD.WIDE R8, R17.reuse, 0x4, R196 ;  /* 0x0000000411087825 */ /* 0x040fe200078e02c4 */
[----:B------:R1:W-:Y:S01]  /*39d30*/  @P2 STG.E desc[UR20][R6.64], R244 ;  /* 0x000000f406002986 */ /* 0x0003e2000c101914 */
[----:B------:R-:W2:Y:S01]  /*39d40*/  LDCU UR65, c[0x0][0x398] ;  /* 0x00007300ff4177ac */ /* 0x000ea20008000800 */
[----:B------:R-:W-:Y:S01]  /*39d50*/  ISETP.LT.AND P2, PT, R210, UR43, !P0 ;  /* 0x0000002bd2007c0c */ /* 0x000fe2000c741270 */
[----:B------:R-:W-:Y:S01]  /*39d60*/  IMAD.WIDE R10, R17, 0x4, R198 ;  /* 0x00000004110a7825 */ /* 0x000fe200078e02c6 */
[----:B------:R1:W-:Y:S01]  /*39d70*/  @P5 STG.E desc[UR20][R8.64], R161 ;  /* 0x000000a108005986 */ /* 0x0003e2000c101914 */
[----:B------:R-:W-:Y:S01]  /*39d80*/  ISETP.LT.AND P5, PT, R209, UR57, !P0 ;  /* 0x00000039d1007c0c */ /* 0x000fe2000c7a1270 */
[----:B------:R-:W2:Y:S01]  /*39d90*/  LDCU UR35, c[0x0][0x398] ;  /* 0x00007300ff2377ac */ /* 0x000ea20008000800 */
[----:B----4-:R-:W-:Y:S01]  /*39da0*/  IMAD.WIDE R4, R17, 0x4, R200 ;  /* 0x0000000411047825 */ /* 0x010fe200078e02c8 */
[----:B------:R4:W-:Y:S01]  /*39db0*/  @P3 STG.E desc[UR20][R10.64], R97 ;  /* 0x000000610a003986 */ /* 0x0009e2000c101914 */
[----:B------:R-:W-:Y:S01]  /*39dc0*/  ISETP.LT.AND P3, PT, R207, UR39, !P0 ;  /* 0x00000027cf007c0c */ /* 0x000fe2000c761270 */
[----:B------:R-:W2:Y:S01]  /*39dd0*/  LDCU UR47, c[0x0][0x398] ;  /* 0x00007300ff2f77ac */ /* 0x000ea20008000800 */
[----:B------:R-:W-:Y:S01]  /*39de0*/  IADD3 R17, PT, PT, R17, UR32, RZ ;  /* 0x0000002011117c10 */ /* 0x000fe2000fffe0ff */
[----:B------:R2:W-:Y:S01]  /*39df0*/  @P1 STG.E desc[UR20][R4.64], R33 ;  /* 0x0000002104001986 */ /* 0x0005e2000c101914 */
[----:B------:R-:W-:Y:S01]  /*39e00*/  ISETP.LT.AND P1, PT, R206, UR4, !P0 ;  /* 0x00000004ce007c0c */ /* 0x000fe2000c721270 */
[----:B------:R-:W-:Y:S01]  /*39e10*/  VIADD R0, R213, 0x20 ;  /* 0x00000020d5007836 */ /* 0x000fe20000000000 */
[----:B------:R-:W3:Y:S01]  /*39e20*/  LDCU UR60, c[0x0][0x398] ;  /* 0x00007300ff3c77ac */ /* 0x000ee20008000800 */
[----:B-1----:R-:W-:-:S03]  /*39e30*/  IMAD.WIDE R6, R17, 0x4, R2 ;  /* 0x0000000411067825 */ /* 0x002fc600078e0202 */
[----:B------:R-:W-:Y:S01]  /*39e40*/  ISETP.GE.AND P6, PT, R0, UR18, PT ;  /* 0x0000001200007c0c */ /* 0x000fe2000bfc6270 */
[----:B------:R-:W-:Y:S01]  /*39e50*/  IMAD.WIDE R8, R17, 0x4, R196 ;  /* 0x0000000411087825 */ /* 0x000fe200078e02c4 */
[----:B------:R1:W-:Y:S01]  /*39e60*/  @P2 STG.E desc[UR20][R6.64], R243 ;  /* 0x000000f306002986 */ /* 0x0003e2000c101914 */
[----:B------:R-:W-:Y:S01]  /*39e70*/  ISETP.LT.AND P2, PT, R207, UR26, !P4 ;  /* 0x0000001acf007c0c */ /* 0x000fe2000e741270 */
[----:B------:R-:W3:Y:S01]  /*39e80*/  LDCU UR16, c[0x0][0x39c] ;  /* 0x00007380ff1077ac */ /* 0x000ee20008000800 */
[C---:B----4-:R-:W-:Y:S01]  /*39e90*/  IMAD.WIDE R10, R17.reuse, 0x4, R198 ;  /* 0x00000004110a7825 */ /* 0x050fe200078e02c6 */
[----:B------:R4:W-:Y:S01]  /*39ea0*/  @P5 STG.E desc[UR20][R8.64], R162 ;  /* 0x000000a208005986 */ /* 0x0009e2000c101914 */
[----:B------:R-:W-:Y:S01]  /*39eb0*/  ISETP.LT.AND P5, PT, R210, UR54, !P4 ;  /* 0x00000036d2007c0c */ /* 0x000fe2000e7a1270 */
[----:B------:R-:W3:Y:S01]  /*39ec0*/  LDCU UR63, c[0x0][0x398] ;  /* 0x00007300ff3f77ac */ /* 0x000ee20008000800 */
[----:B--2---:R-:W-:Y:S01]  /*39ed0*/  IMAD.WIDE R4, R17, 0x4, R200 ;  /* 0x0000000411047825 */ /* 0x004fe200078e02c8 */
[----:B------:R2:W-:Y:S01]  /*39ee0*/  @P3 STG.E desc[UR20][R10.64], R98 ;  /* 0x000000620a003986 */ /* 0x0005e2000c101914 */
[----:B------:R-:W-:Y:S01]  /*39ef0*/  ISETP.LT.AND P3, PT, R209, UR55, !P4 ;  /* 0x00000037d1007c0c */ /* 0x000fe2000e761270 */
[----:B------:R-:W3:Y:S01]  /*39f00*/  LDCU UR28, c[0x0][0x398] ;  /* 0x00007300ff1c77ac */ /* 0x000ee20008000800 */
[----:B------:R-:W-:Y:S01]  /*39f10*/  VIADD R17, R17, UR32 ;  /* 0x0000002011117c36 */ /* 0x000fe20008000000 */
[----:B------:R2:W-:Y:S01]  /*39f20*/  @P1 STG.E desc[UR20][R4.64], R34 ;  /* 0x0000002204001986 */ /* 0x0005e2000c101914 */
[----:B------:R-:W-:Y:S01]  /*39f30*/  ISETP.LT.AND P4, PT, R206, UR74, !P4 ;  /* 0x0000004ace007c0c */ /* 0x000fe2000e781270 */
[----:B------:R-:W-:Y:S01]  /*39f40*/  VIADD R0, R213, 0x21 ;  /* 0x00000021d5007836 */ /* 0x000fe20000000000 */
[----:B------:R-:W3:Y:S01]  /*39f50*/  LDCU UR15, c[0x0][0x398] ;  /* 0x00007300ff0f77ac */ /* 0x000ee20008000800 */
[----:B-1----:R-:W-:-:S03]  /*39f60*/  IMAD.WIDE R6, R17, 0x4, R2 ;  /* 0x0000000411067825 */ /* 0x002fc600078e0202 */
[----:B------:R-:W-:Y:S01]  /*39f70*/  ISETP.GE.AND P0, PT, R0, UR33, PT ;  /* 0x0000002100007c0c */ /* 0x000fe2000bf06270 */
[C---:B----4-:R-:W-:Y:S01]  /*39f80*/  IMAD.WIDE R8, R17.reuse, 0x4, R196 ;  /* 0x0000000411087825 */ /* 0x050fe200078e02c4 */
[----:B------:R1:W-:Y:S01]  /*39f90*/  @P5 STG.E desc[UR20][R6.64], R242 ;  /* 0x000000f206005986 */ /* 0x0003e2000c101914 */
[----:B------:R-:W-:Y:S01]  /*39fa0*/  ISETP.LT.AND P5, PT, R210, UR34, !P6 ;  /* 0x00000022d2007c0c */ /* 0x000fe2000f7a1270 */
[----:B------:R-:W4:Y:S01]  /*39fb0*/  LDCU UR77, c[0x0][0x398] ;  /* 0x00007300ff4d77ac */ /* 0x000f220008000800 */
[----:B--2---:R-:W-:Y:S01]  /*39fc0*/  IMAD.WIDE R10, R17, 0x4, R198 ;  /* 0x00000004110a7825 */ /* 0x004fe200078e02c6 */
[----:B------:R2:W-:Y:S01]  /*39fd0*/  @P3 STG.E desc[UR20][R8.64], R163 ;  /* 0x000000a308003986 */ /* 0x0005e2000c101914 */
[----:B------:R-:W-:Y:S01]  /*39fe0*/  ISETP.LT.AND P3, PT, R209, UR50, !P6 ;  /* 0x00000032d1007c0c */ /* 0x000fe2000f761270 */
[----:B------:R-:W3:Y:S01]  /*39ff0*/  LDCU UR58, c[0x0][0x39c] ;  /* 0x00007380ff3a77ac */ /* 0x000ee20008000800 */
[----:B------:R-:W-:Y:S01]  /*3a000*/  IMAD.WIDE R4, R17, 0x4, R200 ;  /* 0x0000000411047825 */ /* 0x000fe200078e02c8 */
[----:B------:R4:W-:Y:S01]  /*3a010*/  @P2 STG.E desc[UR20][R10.64], R99 ;  /* 0x000000630a002986 */ /* 0x0009e2000c101914 */
[----:B------:R-:W-:Y:S01]  /*3a020*/  ISETP.LT.AND P2, PT, R207, UR42, !P6 ;  /* 0x0000002acf007c0c */ /* 0x000fe2000f741270 */
[----:B------:R-:W3:Y:S01]  /*3a030*/  LDCU UR45, c[0x0][0x398] ;  /* 0x00007300ff2d77ac */ /* 0x000ee20008000800 */
[----:B------:R-:W-:Y:S01]  /*3a040*/  VIADD R17, R17, UR32 ;  /* 0x0000002011117c36 */ /* 0x000fe20008000000 */
[----:B------:R-:W-:Y:S01]  /*3a050*/  ISETP.LT.AND P6, PT, R206, UR72, !P6 ;  /* 0x00000048ce007c0c */ /* 0x000fe2000f7c1270 */
[----:B------:R5:W-:Y:S01]  /*3a060*/  @P4 STG.E desc[UR20][R4.64], R35 ;  /* 0x0000002304004986 */ /* 0x000be2000c101914 */
[----:B------:R-:W-:Y:S01]  /*3a070*/  IADD3 R0, PT, PT, R213, 0x22, RZ ;  /* 0x00000022d5007810 */ /* 0x000fe20007ffe0ff */
[C---:B-1----:R-:W-:Y:S01]  /*3a080*/  IMAD.WIDE R6, R17.reuse, 0x4, R2 ;  /* 0x0000000411067825 */ /* 0x042fe200078e0202 */
[----:B------:R-:W1:Y:S02]  /*3a090*/  LDCU UR61, c[0x0][0x398] ;  /* 0x00007300ff3d77ac */ /* 0x000e640008000800 */
[----:B------:R-:W-:Y:S01]  /*3a0a0*/  ISETP.GE.AND P1, PT, R0, UR37, PT ;  /* 0x0000002500007c0c */ /* 0x000fe2000bf26270 */
[C---:B--2---:R-:W-:Y:S01]  /*3a0b0*/  IMAD.WIDE R8, R17.reuse, 0x4, R196 ;  /* 0x0000000411087825 */ /* 0x044fe200078e02c4 */
[----:B------:R2:W-:Y:S01]  /*3a0c0*/  @P5 STG.E desc[UR20][R6.64], R241 ;  /* 0x000000f106005986 */ /* 0x0005e2000c101914 */
[----:B------:R-:W-:Y:S01]  /*3a0d0*/  ISETP.LT.AND P5, PT, R210, UR75, !P0 ;  /* 0x0000004bd2007c0c */ /* 0x000fe2000c7a1270 */
[----:B------:R-:W1:Y:S01]  /*3a0e0*/  LDCU UR14, c[0x0][0x398] ;  /* 0x00007300ff0e77ac */ /* 0x000e620008000800 */
[----:B----4-:R-:W-:Y:S01]  /*3a0f0*/  IMAD.WIDE R10, R17, 0x4, R198 ;  /* 0x00000004110a7825 */ /* 0x010fe200078e02c6 */
[----:B------:R4:W-:Y:S01]  /*3a100*/  @P3 STG.E desc[UR20][R8.64], R164 ;  /* 0x000000a408003986 */ /* 0x0009e2000c101914 */
[----:B------:R-:W-:Y:S01]  /*3a110*/  ISETP.LT.AND P3, PT, R209, UR24, !P0 ;  /* 0x00000018d1007c0c */ /* 0x000fe2000c761270 */
[----:B------:R-:W1:Y:S01]  /*3a120*/  LDCU UR22, c[0x0][0x398] ;  /* 0x00007300ff1677ac */ /* 0x000e620008000800 */
[----:B-----5:R-:W-:Y:S01]  /*3a130*/  IMAD.WIDE R4, R17, 0x4, R200 ;  /* 0x0000000411047825 */ /* 0x020fe200078e02c8 */
[----:B------:R5:W-:Y:S01]  /*3a140*/  @P2 STG.E desc[UR20][R10.64], R100 ;  /* 0x000000640a002986 */ /* 0x000be2000c101914 */
[----:B------:R-:W-:Y:S01]  /*3a150*/  ISETP.LT.AND P2, PT, R207, UR53, !P0 ;  /* 0x00000035cf007c0c */ /* 0x000fe2000c741270 */
[----:B------:R-:W1:Y:S01]  /*3a160*/  LDCU UR56, c[0x0][0x39c] ;  /* 0x00007380ff3877ac */ /* 0x000e620008000800 */
[----:B------:R-:W-:Y:S01]  /*3a170*/  IADD3 R17, PT, PT, R17, UR32, RZ ;  /* 0x0000002011117c10 */ /* 0x000fe2000fffe0ff */
[----:B------:R1:W-:Y:S01]  /*3a180*/  @P6 STG.E desc[UR20][R4.64], R36 ;  /* 0x0000002404006986 */ /* 0x0003e2000c101914 */
[----:B------:R-:W-:Y:S01]  /*3a190*/  ISETP.LT.AND P6, PT, R206, UR70, !P0 ;  /* 0x00000046ce007c0c */ /* 0x000fe2000c7c1270 */
[----:B------:R-:W-:Y:S01]  /*3a1a0*/  VIADD R0, R213, 0x23 ;  /* 0x00000023d5007836 */ /* 0x000fe20000000000 */
[----:B------:R-:W3:Y:S01]  /*3a1b0*/  LDCU UR41, c[0x0][0x398] ;  /* 0x00007300ff2977ac */ /* 0x000ee20008000800 */
[----:B--2---:R-:W-:-:S03]  /*3a1c0*/  IMAD.WIDE R6, R17, 0x4, R2 ;  /* 0x0000000411067825 */ /* 0x004fc600078e0202 */
[----:B------:R-:W-:Y:S01]  /*3a1d0*/  ISETP.GE.AND P4, PT, R0, UR51, PT ;  /* 0x0000003300007c0c */ /* 0x000fe2000bf86270 */
[C---:B----4-:R-:W-:Y:S01]  /*3a1e0*/  IMAD.WIDE R8, R17.reuse, 0x4, R196 ;  /* 0x0000000411087825 */ /* 0x050fe200078e02c4 */
[----:B------:R2:W-:Y:S01]  /*3a1f0*/  @P5 STG.E desc[UR20][R6.64], R240 ;  /* 0x000000f006005986 */ /* 0x0005e2000c101914 */
[----:B------:R-:W-:Y:S01]  /*3a200*/  ISETP.LT.AND P5, PT, R210, UR73, !P1 ;  /* 0x00000049d2007c0c */ /* 0x000fe2000cfa1270 */
[----:B------:R-:W4:Y:S01]  /*3a210*/  LDCU UR11, c[0x0][0x398] ;  /* 0x00007300ff0b77ac */ /* 0x000f220008000800 */
[----:B-----5:R-:W-:Y:S01]  /*3a220*/  IMAD.WIDE R10, R17, 0x4, R198 ;  /* 0x00000004110a7825 */ /* 0x020fe200078e02c6 */
[----:B------:R5:W-:Y:S01]  /*3a230*/  @P3 STG.E desc[UR20][R8.64], R165 ;  /* 0x000000a508003986 */ /* 0x000be2000c101914 */
[----:B------:R-:W-:Y:S01]  /*3a240*/  ISETP.LT.AND P3, PT, R209, UR40, !P1 ;  /* 0x00000028d1007c0c */ /* 0x000fe2000cf61270 */
[----:B------:R-:W3:Y:S01]  /*3a250*/  LDCU UR59, c[0x0][0x398] ;  /* 0x00007300ff3b77ac */ /* 0x000ee20008000800 */
[----:B-1----:R-:W-:Y:S01]  /*3a260*/  IMAD.WIDE R4, R17, 0x4, R200 ;  /* 0x0000000411047825 */ /* 0x002fe200078e02c8 */
        /* <DEDUP_REMOVED lines=8> */
[----:B--2---:R-:W-:-:S03]  /*3a2f0*/  IMAD.WIDE R6, R17, 0x4, R2 ;  /* 0x0000000411067825 */ /* 0x004fc600078e0202 */
[----:B------:R-:W-:Y:S01]  /*3a300*/  ISETP.GE.AND P0, PT, R0, UR46, PT ;  /* 0x0000002e00007c0c */ /* 0x000fe2000bf06270 */
[C---:B-----5:R-:W-:Y:S01]  /*3a310*/  IMAD.WIDE R8, R17.reuse, 0x4, R196 ;  /* 0x0000000411087825 */ /* 0x060fe200078e02c4 */
[----:B------:R2:W-:Y:S01]  /*3a320*/  @P5 STG.E desc[UR20][R6.64], R239 ;  /* 0x000000ef06005986 */ /* 0x0005e2000c101914 */
[----:B------:R-:W-:Y:S01]  /*3a330*/  ISETP.LT.AND P5, PT, R210, UR71, !P4 ;  /* 0x00000047d2007c0c */ /* 0x000fe2000e7a1270 */
[----:B------:R-:W5:Y:S01]  /*3a340*/  LDCU UR43, c[0x0][0x398] ;  /* 0x00007300ff2b77ac */ /* 0x000f620008000800 */
[----:B-1----:R-:W-:Y:S01]  /*3a350*/  IMAD.WIDE R10, R17, 0x4, R198 ;  /* 0x00000004110a7825 */ /* 0x002fe200078e02c6 */
        /* <DEDUP_REMOVED lines=8> */
[----:B------:R5:W-:Y:S01]  /*3a3e0*/  @P6 STG.E desc[UR20][R4.64], R38 ;  /* 0x0000002604006986 */ /* 0x000be2000c101914 */
[----:B------:R-:W-:Y:S01]  /*3a3f0*/  ISETP.LT.AND P6, PT, R206, UR66, !P4 ;  /* 0x00000042ce007c0c */ /* 0x000fe2000e7c1270 */
[----:B------:R-:W3:Y:S01]  /*3a400*/  LDCU UR4, c[0x0][0x398] ;  /* 0x00007300ff0477ac */ /* 0x000ee20008000800 */
[----:B--2---:R-:W-:Y:S01]  /*3a410*/  IMAD.WIDE R6, R17, 0x4, R2 ;  /* 0x0000000411067825 */ /* 0x004fe200078e0202 */
[----:B------:R-:W-:Y:S01]  /*3a420*/  IADD3 R0, PT, PT, R213, 0x25, RZ ;  /* 0x00000025d5007810 */ /* 0x000fe20007ffe0ff */
[----:B------:R-:W2:Y:S02]  /*3a430*/  LDCU UR33, c[0x0][0x39c] ;  /* 0x00007380ff2177ac */ /* 0x000ea40008000800 */
        /* <DEDUP_REMOVED lines=12> */
[----:B------:R-:W-:Y:S01]  /*3a500*/  IADD3 R17, PT, PT, R17, UR32, RZ ;  /* 0x0000002011117c10 */ /* 0x000fe2000fffe0ff */
[----:B------:R2:W-:Y:S01]  /*3a510*/  @P6 STG.E desc[UR20][R4.64], R39 ;  /* 0x0000002704006986 */ /* 0x0005e2000c101914 */
[----:B------:R-:W-:Y:S01]  /*3a520*/  ISETP.LT.AND P6, PT, R206, UR64, !P0 ;  /* 0x00000040ce007c0c */ /* 0x000fe2000c7c1270 */
[----:B------:R-:W3:Y:S01]  /*3a530*/  LDCU UR34, c[0x0][0x398] ;  /* 0x00007300ff2277ac */ /* 0x000ee20008000800 */
[----:B------:R-:W-:Y:S01]  /*3a540*/  ISETP.GE.AND P1, PT, R0, UR38, PT ;  /* 0x0000002600007c0c */ /* 0x000fe2000bf26270 */
[C---:B-1----:R-:W-:Y:S01]  /*3a550*/  IMAD.WIDE R6, R17.reuse, 0x4, R2 ;  /* 0x0000000411067825 */ /* 0x042fe200078e0202 */
[----:B------:R-:W1:Y:S03]  /*3a560*/  LDCU UR50, c[0x0][0x39c] ;  /* 0x00007380ff3277ac */ /* 0x000e660008000800 */
[C---:B----4-:R-:W-:Y:S01]  /*3a570*/  IMAD.WIDE R8, R17.reuse, 0x4, R196 ;  /* 0x0000000411087825 */ /* 0x050fe200078e02c4 */
[----:B------:R4:W-:Y:S01]  /*3a580*/  @P5 STG.E desc[UR20][R6.64], R237 ;  /* 0x000000ed06005986 */ /* 0x0009e2000c101914 */
[----:B------:R-:W-:Y:S01]  /*3a590*/  ISETP.LT.AND P5, PT, R210, UR67, !P1 ;  /* 0x00000043d2007c0c */ /* 0x000fe2000cfa1270 */
[----:B------:R-:W1:Y:S01]  /*3a5a0*/  LDCU UR42, c[0x0][0x398] ;  /* 0x00007300ff2a77ac */ /* 0x000e620008000800 */
[----:B-----5:R-:W-:Y:S01]  /*3a5b0*/  IMAD.WIDE R10, R17, 0x4, R198 ;  /* 0x00000004110a7825 */ /* 0x020fe200078e02c6 */
[----:B------:R5:W-:Y:S01]  /*3a5c0*/  @P3 STG.E desc[UR20][R8.64], R168 ;  /* 0x000000a808003986 */ /* 0x000be2000c101914 */
[----:B------:R-:W-:Y:S01]  /*3a5d0*/  ISETP.LT.AND P3, PT, R209, UR44, !P1 ;  /* 0x0000002cd1007c0c */ /* 0x000fe2000cf61270 */
[----:B------:R-:W1:Y:S01]  /*3a5e0*/  LDCU UR24, c[0x0][0x398] ;  /* 0x00007300ff1877ac */ /* 0x000e620008000800 */
[----:B--2---:R-:W-:Y:S01]  /*3a5f0*/  IMAD.WIDE R4, R17, 0x4, R200 ;  /* 0x0000000411047825 */ /* 0x004fe200078e02c8 */
[----:B------:R2:W-:Y:S01]  /*3a600*/  @P2 STG.E desc[UR20][R10.64], R104 ;  /* 0x000000680a002986 */ /* 0x0005e2000c101914 */
[----:B------:R-:W-:Y:S01]  /*3a610*/  ISETP.LT.AND P2, PT, R207, UR12, !P1 ;  /* 0x0000000ccf007c0c */ /* 0x000fe2000cf41270 */
[----:B------:R-:W1:Y:S01]  /*3a620*/  LDCU UR51, c[0x0][0x398] ;  /* 0x00007300ff3377ac */ /* 0x000e620008000800 */
[----:B------:R-:W-:Y:S01]  /*3a630*/  VIADD R17, R17, UR32 ;  /* 0x0000002011117c36 */ /* 0x000fe20008000000 */
[----:B------:R1:W-:Y:S01]  /*3a640*/  @P6 STG.E desc[UR20][R4.64], R40 ;  /* 0x0000002804006986 */ /* 0x0003e2000c101914 */
[----:B------:R-:W-:Y:S01]  /*3a650*/  VIADD R0, R213, 0x26 ;  /* 0x00000026d5007836 */ /* 0x000fe20000000000 */
[----:B------:R-:W-:Y:S01]  /*3a660*/  ISETP.LT.AND P6, PT, R206, UR62, !P1 ;  /* 0x0000003ece007c0c */ /* 0x000fe2000cfc1270 */
[C---:B----4-:R-:W-:Y:S01]  /*3a670*/  IMAD.WIDE R6, R17.reuse, 0x4, R2 ;  /* 0x0000000411067825 */ /* 0x050fe200078e0202 */
[----:B------:R-:W4:Y:S02]  /*3a680*/  LDCU UR46, c[0x0][0x398] ;  /* 0x00007300ff2e77ac */ /* 0x000f240008000800 */
[----:B---3--:R-:W-:Y:S01]  /*3a690*/  ISETP.GE.AND P4, PT, R0, UR6, PT ;  /* 0x0000000600007c0c */ /* 0x008fe2000bf86270 */
[C---:B-----5:R-:W-:Y:S01]  /*3a6a0*/  IMAD.WIDE R8, R17.reuse, 0x4, R196 ;  /* 0x0000000411087825 */ /* 0x060fe200078e02c4 */
[----:B------:R3:W-:Y:S01]  /*3a6b0*/  @P5 STG.E desc[UR20][R6.64], R236 ;  /* 0x000000ec06005986 */ /* 0x0007e2000c101914 */
[----:B------:R-:W5:Y:S01]  /*3a6c0*/  LDCU UR40, c[0x0][0x39c] ;  /* 0x00007380ff2877ac */ /* 0x000f620008000800 */
[----:B------:R-:W-:Y:S01]  /*3a6d0*/  ISETP.LT.AND P5, PT, R210, UR65, !P4 ;  /* 0x00000041d2007c0c */ /* 0x000fe2000e7a1270 */
[----:B--2---:R-:W-:Y:S01]  /*3a6e0*/  IMAD.WIDE R10, R17, 0x4, R198 ;  /* 0x00000004110a7825 */ /* 0x004fe200078e02c6 */
[----:B------:R2:W-:Y:S01]  /*3a6f0*/  @P3 STG.E desc[UR20][R8.64], R169 ;  /* 0x000000a908003986 */ /* 0x0005e2000c101914 */
[----:B------:R-:W-:Y:S01]  /*3a700*/  ISETP.LT.AND P3, PT, R209, UR35, !P4 ;  /* 0x00000023d1007c0c */ /* 0x000fe2000e761270 */
[----:B------:R-:W4:Y:S01]  /*3a710*/  LDCU UR38, c[0x0][0x398] ;  /* 0x00007300ff2677ac */ /* 0x000f220008000800 */
[----:B-1----:R-:W-:Y:S01]  /*3a720*/  IMAD.WIDE R4, R17, 0x4, R200 ;  /* 0x0000000411047825 */ /* 0x002fe200078e02c8 */
[----:B------:R1:W-:Y:S01]  /*3a730*/  @P2 STG.E desc[UR20][R10.64], R105 ;  /* 0x000000690a002986 */ /* 0x0003e2000c101914 */
[----:B------:R-:W-:Y:S01]  /*3a740*/  ISETP.LT.AND P2, PT, R207, UR47, !P4 ;  /* 0x0000002fcf007c0c */ /* 0x000fe2000e741270 */
[----:B------:R-:W4:Y:S01]  /*3a750*/  LDCU UR48, c[0x0][0x398] ;  /* 0x00007300ff3077ac */ /* 0x000f220008000800 */
[----:B------:R-:W-:Y:S01]  /*3a760*/  VIADD R17, R17, UR32 ;  /* 0x0000002011117c36 */ /* 0x000fe20008000000 */
[----:B------:R4:W-:Y:S01]  /*3a770*/  @P6 STG.E desc[UR20][R4.64], R41 ;  /* 0x0000002904006986 */ /* 0x0009e2000c101914 */
[----:B------:R-:W-:Y:S01]  /*3a780*/  VIADD R0, R213, 0x27 ;  /* 0x00000027d5007836 */ /* 0x000fe20000000000 */
[----:B------:R-:W-:Y:S01]  /*3a790*/  ISETP.LT.AND P6, PT, R206, UR60, !P4 ;  /* 0x0000003cce007c0c */ /* 0x000fe2000e7c1270 */
[C---:B---3--:R-:W-:Y:S01]  /*3a7a0*/  IMAD.WIDE R6, R17.reuse, 0x4, R2 ;  /* 0x0000000411067825 */ /* 0x048fe200078e0202 */
[----:B------:R-:W3:Y:S02]  /*3a7b0*/  LDCU UR8, c[0x0][0x398] ;  /* 0x00007300ff0877ac */ /* 0x000ee40008000800 */
[----:B------:R-:W-:Y:S01]  /*3a7c0*/  ISETP.GE.AND P0, PT, R0, UR16, PT ;  /* 0x0000001000007c0c */ /* 0x000fe2000bf06270 */
[----:B--2---:R-:W-:Y:S01]  /*3a7d0*/  IMAD.WIDE R8, R17, 0x4, R196 ;  /* 0x0000000411087825 */ /* 0x004fe200078e02c4 */
[----:B------:R2:W-:Y:S01]  /*3a7e0*/  @P5 STG.E desc[UR20][R6.64], R235 ;  /* 0x000000eb06005986 */ /* 0x0005e2000c101914 */
[----:B------:R-:W-:Y:S01]  /*3a7f0*/  IADD3 R0, PT, PT, R213, 0x28, RZ ;  /* 0x00000028d5007810 */ /* 0x000fe20007ffe0ff */
[----:B------:R-:W3:Y:S01]  /*3a800*/  LDCU UR6, c[0x0][0x398] ;  /* 0x00007300ff0677ac */ /* 0x000ee20008000800 */
[----:B-1----:R-:W-:Y:S01]  /*3a810*/  IMAD.WIDE R10, R17, 0x4, R198 ;  /* 0x00000004110a7825 */ /* 0x002fe200078e02c6 */
[----:B------:R1:W-:Y:S01]  /*3a820*/  @P3 STG.E desc[UR20][R8.64], R170 ;  /* 0x000000aa08003986 */ /* 0x0003e2000c101914 */
[----:B------:R-:W-:Y:S01]  /*3a830*/  ISETP.LT.AND P5, PT, R210, UR63, !P0 ;  /* 0x0000003fd2007c0c */ /* 0x000fe2000c7a1270 */
[----:B------:R-:W3:Y:S01]  /*3a840*/  LDCU UR30, c[0x0][0x39c] ;  /* 0x00007380ff1e77ac */ /* 0x000ee20008000800 */
[----:B------:R-:W-:Y:S01]  /*3a850*/  ISETP.LT.AND P3, PT, R209, UR28, !P0 ;  /* 0x0000001cd1007c0c */ /* 0x000fe2000c761270 */
[----:B------:R1:W-:Y:S01]  /*3a860*/  @P2 STG.E desc[UR20][R10.64], R106 ;  /* 0x0000006a0a002986 */ /* 0x0003e2000c101914 */
[----:B----4-:R-:W-:Y:S01]  /*3a870*/  IMAD.WIDE R4, R17, 0x4, R200 ;  /* 0x0000000411047825 */ /* 0x010fe200078e02c8 */
[----:B------:R-:W-:Y:S01]  /*3a880*/  ISETP.LT.AND P2, PT, R207, UR15, !P0 ;  /* 0x0000000fcf007c0c */ /* 0x000fe2000c741270 */
[----:B------:R-:W4:Y:S01]  /*3a890*/  LDCU UR36, c[0x0][0x398] ;  /* 0x00007300ff2477ac */ /* 0x000f220008000800 */
[----:B------:R-:W-:-:S02]  /*3a8a0*/  IADD3 R17, PT, PT, R17, UR32, RZ ;  /* 0x0000002011117c10 */ /* 0x000fc4000fffe0ff */
[----:B------:R3:W-:Y:S01]  /*3a8b0*/  @P6 STG.E desc[UR20][R4.64], R42 ;  /* 0x0000002a04006986 */ /* 0x0007e2000c101914 */
[----:B------:R-:W-:Y:S01]  /*3a8c0*/  ISETP.LT.AND P6, PT, R206, UR77, !P0 ;  /* 0x0000004dce007c0c */ /* 0x000fe2000c7c1270 */
[----:B------:R-:W4:Y:S01]  /*3a8d0*/  LDCU UR16, c[0x0][0x398] ;  /* 0x00007300ff1077ac */ /* 0x000f220008000800 */
[C---:B--2---:R-:W-:Y:S01]  /*3a8e0*/  IMAD.WIDE R6, R17.reuse, 0x4, R2 ;  /* 0x0000000411067825 */ /* 0x044fe200078e0202 */
[----:B------:R-:W-:Y:S01]  /*3a8f0*/  ISETP.GE.AND P1, PT, R0, UR58, PT ;  /* 0x0000003a00007c0c */ /* 0x000fe2000bf26270 */
[----:B------:R-:W2:Y:S02]  /*3a900*/  LDCU UR49, c[0x0][0x398] ;  /* 0x00007300ff3177ac */ /* 0x000ea40008000800 */
[C---:B-1----:R-:W-:Y:S01]  /*3a910*/  IMAD.WIDE R8, R17.reuse, 0x4, R196 ;  /* 0x0000000411087825 */ /* 0x042fe200078e02c4 */
[----:B------:R1:W-:Y:S01]  /*3a920*/  @P5 STG.E desc[UR20][R6.64], R234 ;  /* 0x000000ea06005986 */ /* 0x0003e2000c101914 */
[----:B------:R-:W-:Y:S01]  /*3a930*/  ISETP.LT.AND P5, PT, R210, UR45, !P1 ;  /* 0x0000002dd2007c0c */ /* 0x000fe2000cfa1270 */
[----:B------:R-:W2:Y:S01]  /*3a940*/  LDCU UR12, c[0x0][0x398] ;  /* 0x00007300ff0c77ac */ /* 0x000ea20008000800 */
[----:B------:R-:W-:Y:S01]  /*3a950*/  IMAD.WIDE R10, R17, 0x4, R198 ;  /* 0x00000004110a7825 */ /* 0x000fe200078e02c6 */
[----:B------:R4:W-:Y:S01]  /*3a960*/  @P3 STG.E desc[UR20][R8.64], R171 ;  /* 0x000000ab08003986 */ /* 0x0009e2000c101914 */
[----:B------:R-:W-:Y:S01]  /*3a970*/  ISETP.LT.AND P3, PT, R209, UR61, !P1 ;  /* 0x0000003dd1007c0c */ /* 0x000fe2000cf61270 */
[----:B------:R-:W2:Y:S01]  /*3a980*/  LDCU UR53, c[0x0][0x39c] ;  /* 0x00007380ff3577ac */ /* 0x000ea20008000800 */
[----:B---3--:R-:W-:Y:S01]  /*3a990*/  IMAD.WIDE R4, R17, 0x4, R200 ;  /* 0x0000000411047825 */ /* 0x008fe200078e02c8 */
[----:B------:R3:W-:Y:S01]  /*3a9a0*/  @P2 STG.E desc[UR20][R10.64], R107 ;  /* 0x0000006b0a002986 */ /* 0x0007e2000c101914 */
[----:B------:R-:W-:Y:S01]  /*3a9b0*/  ISETP.LT.AND P2, PT, R207, UR14, !P1 ;  /* 0x0000000ecf007c0c */ /* 0x000fe2000cf41270 */
[----:B------:R-:W2:Y:S01]  /*3a9c0*/  LDCU UR44, c[0x0][0x398] ;  /* 0x00007300ff2c77ac */ /* 0x000ea20008000800 */
[----:B------:R-:W-:Y:S01]  /*3a9d0*/  VIADD R17, R17, UR32 ;  /* 0x0000002011117c36 */ /* 0x000fe20008000000 */
[----:B------:R5:W-:Y:S01]  /*3a9e0*/  @P6 STG.E desc[UR20][R4.64], R43 ;  /* 0x0000002b04006986 */ /* 0x000be2000c101914 */
[----:B------:R-:W-:Y:S01]  /*3a9f0*/  VIADD R0, R213, 0x29 ;  /* 0x00000029d5007836 */ /* 0x000fe20000000000 */
[----:B------:R-:W-:Y:S01]  /*3aa00*/  ISETP.LT.AND P6, PT, R206, UR22, !P1 ;  /* 0x00000016ce007c0c */ /* 0x000fe2000cfc1270 */
[C---:B-1----:R-:W-:Y:S01]  /*3aa10*/  IMAD.WIDE R6, R17.reuse, 0x4, R2 ;  /* 0x0000000411067825 */ /* 0x042fe200078e0202 */
[----:B------:R-:W1:Y:S02]  /*3aa20*/  LDCU UR35, c[0x0][0x398] ;  /* 0x00007300ff2377ac */ /* 0x000e640008000800 */
[----:B------:R-:W-:Y:S01]  /*3aa30*/  ISETP.GE.AND P4, PT, R0, UR56, PT ;  /* 0x0000003800007c0c */ /* 0x000fe2000bf86270 */
[C---:B----4-:R-:W-:Y:S01]  /*3aa40*/  IMAD.WIDE R8, R17.reuse, 0x4, R196 ;  /* 0x0000000411087825 */ /* 0x050fe200078e02c4 */
[----:B------:R4:W-:Y:S01]  /*3aa50*/  @P5 STG.E desc[UR20][R6.64], R233 ;  /* 0x000000e906005986 */ /* 0x0009e2000c101914 */
[----:B------:R-:W1:Y:S01]  /*3aa60*/  LDCU UR55, c[0x0][0x398] ;  /* 0x00007300ff3777ac */ /* 0x000e620008000800 */
[----:B------:R-:W-:Y:S01]  /*3aa70*/  ISETP.LT.AND P5, PT, R210, UR41, !P4 ;  /* 0x00000029d2007c0c */ /* 0x000fe2000e7a1270 */
        /* <DEDUP_REMOVED lines=14> */
[----:B------:R-:W-:Y:S01]  /*3ab60*/  ISETP.GE.AND P0, PT, R0, UR52, PT ;  /* 0x0000003400007c0c */ /* 0x000fe2000bf06270 */
[----:B---3--:R-:W-:Y:S01]  /*3ab70*/  IMAD.WIDE R8, R17, 0x4, R196 ;  /* 0x0000000411087825 */ /* 0x008fe200078e02c4 */
[----:B------:R3:W-:Y:S01]  /*3ab80*/  @P5 STG.E desc[UR20][R6.64], R232 ;  /* 0x000000e806005986 */ /* 0x0007e2000c101914 */
[----:B------:R-:W-:Y:S01]  /*3ab90*/  IADD3 R0, PT, PT, R213, 0x2b, RZ ;  /* 0x0000002bd5007810 */ /* 0x000fe20007ffe0ff */
[----:B------:R-:W2:Y:S01]  /*3aba0*/  LDCU UR15, c[0x0][0x398] ;  /* 0x00007300ff0f77ac */ /* 0x000ea20008000800 */
[----:B-----5:R-:W-:Y:S01]  /*3abb0*/  IMAD.WIDE R10, R17, 0x4, R198 ;  /* 0x00000004110a7825 */ /* 0x020fe200078e02c6 */
[----:B------:R5:W-:Y:S01]  /*3abc0*/  @P3 STG.E desc[UR20][R8.64], R173 ;  /* 0x000000ad08003986 */ /* 0x000be2000c101914 */
[----:B------:R-:W-:Y:S01]  /*3abd0*/  ISETP.LT.AND P5, PT, R210, UR43, !P0 ;  /* 0x0000002bd2007c0c */ /* 0x000fe2000c7a1270 */
[----:B------:R-:W2:Y:S01]  /*3abe0*/  LDCU UR14, c[0x0][0x398] ;  /* 0x00007300ff0e77ac */ /* 0x000ea20008000800 */
[----:B------:R-:W-:Y:S01]  /*3abf0*/  ISETP.LT.AND P3, PT, R209, UR57, !P0 ;  /* 0x00000039d1007c0c */ /* 0x000fe2000c761270 */
[----:B------:R2:W-:Y:S01]  /*3ac00*/  @P2 STG.E desc[UR20][R10.64], R109 ;  /* 0x0000006d0a002986 */ /* 0x0005e2000c101914 */
[----:B-1----:R-:W-:Y:S01]  /*3ac10*/  IMAD.WIDE R4, R17, 0x4, R200 ;  /* 0x0000000411047825 */ /* 0x002fe200078e02c8 */
[----:B------:R-:W-:Y:S01]  /*3ac20*/  ISETP.LT.AND P2, PT, R207, UR39, !P0 ;  /* 0x00000027cf007c0c */ /* 0x000fe2000c741270 */
[----:B------:R-:W1:Y:S01]  /*3ac30*/  LDCU UR22, c[0x0][0x398] ;  /* 0x00007300ff1677ac */ /* 0x000e620008000800 */
[----:B------:R-:W-:-:S02]  /*3ac40*/  IADD3 R17, PT, PT, R17, UR32, RZ ;  /* 0x0000002011117c10 */ /* 0x000fc4000fffe0ff */
[----:B------:R1:W-:Y:S01]  /*3ac50*/  @P6 STG.E desc[UR20][R4.64], R45 ;  /* 0x0000002d04006986 */ /* 0x0003e2000c101914 */
[----:B------:R-:W-:Y:S01]  /*3ac60*/  ISETP.LT.AND P6, PT, R206, UR4, !P0 ;  /* 0x00000004ce007c0c */ /* 0x000fe2000c7c1270 */
[----:B------:R-:W4:Y:S01]  /*3ac70*/  LDCU UR41, c[0x0][0x398] ;  /* 0x00007300ff2977ac */ /* 0x000f220008000800 */
[C---:B---3--:R-:W-:Y:S01]  /*3ac80*/  IMAD.WIDE R6, R17.reuse, 0x4, R2 ;  /* 0x0000000411067825 */ /* 0x048fe200078e0202 */
[----:B------:R-:W-:Y:S01]  /*3ac90*/  ISETP.GE.AND P1, PT, R0, UR33, PT ;  /* 0x0000002100007c0c */ /* 0x000fe2000bf26270 */
[----:B------:R-:W3:Y:S02]  /*3aca0*/  LDCU UR33, c[0x0][0x39c] ;  /* 0x00007380ff2177ac */ /* 0x000ee40008000800 */
[C---:B-----5:R-:W-:Y:S01]  /*3acb0*/  IMAD.WIDE R8, R17.reuse, 0x4, R196 ;  /* 0x0000000411087825 */ /* 0x060fe200078e02c4 */
[----:B------:R5:W-:Y:S01]  /*3acc0*/  @P5 STG.E desc[UR20][R6.64], R231 ;  /* 0x000000e706005986 */ /* 0x000be2000c101914 */
[----:B------:R-:W-:Y:S01]  /*3acd0*/  ISETP.LT.AND P5, PT, R210, UR26, !P1 ;  /* 0x0000001ad2007c0c */ /* 0x000fe2000cfa1270 */
[----:B------:R-:W3:Y:S01]  /*3ace0*/  LDCU UR18, c[0x0][0x398] ;  /* 0x00007300ff1277ac */ /* 0x000ee20008000800 */
[----:B--2---:R-:W-:Y:S01]  /*3acf0*/  IMAD.WIDE R10, R17, 0x4, R198 ;  /* 0x00000004110a7825 */ /* 0x004fe200078e02c6 */
        /* <DEDUP_REMOVED lines=9> */
[----:B------:R-:W-:Y:S01]  /*3ad90*/  VIADD R0, R213, 0x2c ;  /* 0x0000002cd5007836 */ /* 0x000fe20000000000 */
[----:B------:R-:W-:Y:S01]  /*3ada0*/  ISETP.LT.AND P6, PT, R206, UR34, !P1 ;  /* 0x00000022ce007c0c */ /* 0x000fe2000cfc1270 */
[C---:B-----5:R-:W-:Y:S01]  /*3adb0*/  IMAD.WIDE R6, R17.reuse, 0x4, R2 ;  /* 0x0000000411067825 */ /* 0x060fe200078e0202 */
[----:B------:R-:W5:Y:S02]  /*3adc0*/  LDCU UR4, c[0x0][0x39c] ;  /* 0x00007380ff0477ac */ /* 0x000f640008000800 */
[----:B------:R-:W-:Y:S01]  /*3add0*/  ISETP.GE.AND P4, PT, R0, UR50, PT ;  /* 0x0000003200007c0c */ /* 0x000fe2000bf86270 */
[C---:B--2---:R-:W-:Y:S01]  /*3ade0*/  IMAD.WIDE R8, R17.reuse, 0x4, R196 ;  /* 0x0000000411087825 */ /* 0x044fe200078e02c4 */
[----:B------:R2:W-:Y:S01]  /*3adf0*/  @P5 STG.E desc[UR20][R6.64], R230 ;  /* 0x000000e606005986 */ /* 0x0005e2000c101914 */
[----:B------:R-:W3:Y:S01]  /*3ae00*/  LDCU UR26, c[0x0][0x398] ;  /* 0x00007300ff1a77ac */ /* 0x000ee20008000800 */
[----:B------:R-:W-:Y:S01]  /*3ae10*/  ISETP.LT.AND P5, PT, R210, UR42, !P4 ;  /* 0x0000002ad2007c0c */ /* 0x000fe2000e7a1270 */
        /* <DEDUP_REMOVED lines=9> */
[----:B------:R3:W-:Y:S01]  /*3aeb0*/  @P6 STG.E desc[UR20][R4.64], R47 ;  /* 0x0000002f04006986 */ /* 0x0007e2000c101914 */
[----:B------:R-:W-:Y:S01]  /*3aec0*/  VIADD R0, R213, 0x2d ;  /* 0x0000002dd5007836 */ /* 0x000fe20000000000 */
[----:B------:R-:W-:Y:S01]  /*3aed0*/  ISETP.LT.AND P6, PT, R206, UR46, !P4 ;  /* 0x0000002ece007c0c */ /* 0x000fe2000e7c1270 */
[C---:B--2---:R-:W-:Y:S01]  /*3aee0*/  IMAD.WIDE R6, R17.reuse, 0x4, R2 ;  /* 0x0000000411067825 */ /* 0x044fe200078e0202 */
[----:B------:R-:W2:Y:S02]  /*3aef0*/  LDCU UR24, c[0x0][0x398] ;  /* 0x00007300ff1877ac */ /* 0x000ea40008000800 */
[----:B------:R-:W-:Y:S01]  /*3af00*/  ISETP.GE.AND P0, PT, R0, UR40, PT ;  /* 0x0000002800007c0c */ /* 0x000fe2000bf06270 */
[----:B-1----:R-:W-:Y:S01]  /*3af10*/  IMAD.WIDE R8, R17, 0x4, R196 ;  /* 0x0000000411087825 */ /* 0x002fe200078e02c4 */
[----:B------:R1:W-:Y:S01]  /*3af20*/  @P5 STG.E desc[UR20][R6.64], R229 ;  /* 0x000000e506005986 */ /* 0x0003e2000c101914 */
[----:B------:R-:W-:Y:S01]  /*3af30*/  IADD3 R0, PT, PT, R213, 0x2e, RZ ;  /* 0x0000002ed5007810 */ /* 0x000fe20007ffe0ff */
[----:B------:R-:W2:Y:S01]  /*3af40*/  LDCU UR40, c[0x0][0x398] ;  /* 0x00007300ff2877ac */ /* 0x000ea20008000800 */
[----:B----4-:R-:W-:Y:S01]  /*3af50*/  IMAD.WIDE R10, R17, 0x4, R198 ;  /* 0x00000004110a7825 */ /* 0x010fe200078e02c6 */
[----:B------:R4:W-:Y:S01]  /*3af60*/  @P3 STG.E desc[UR20][R8.64], R176 ;  /* 0x000000b008003986 */ /* 0x0009e2000c101914 */
[----:B------:R-:W-:Y:S01]  /*3af70*/  ISETP.LT.AND P5, PT, R210, UR38, !P0 ;  /* 0x00000026d2007c0c */ /* 0x000fe2000c7a1270 */
[----:B------:R-:W2:Y:S01]  /*3af80*/  LDCU UR37, c[0x0][0x398] ;  /* 0x00007300ff2577ac */ /* 0x000ea20008000800 */
[----:B------:R-:W-:Y:S01]  /*3af90*/  ISETP.LT.AND P3, PT, R209, UR48, !P0 ;  /* 0x00000030d1007c0c */ /* 0x000fe2000c761270 */
[----:B------:R2:W-:Y:S01]  /*3afa0*/  @P2 STG.E desc[UR20][R10.64], R112 ;  /* 0x000000700a002986 */ /* 0x0005e2000c101914 */
[----:B---3--:R-:W-:Y:S01]  /*3afb0*/  IMAD.WIDE R4, R17, 0x4, R200 ;  /* 0x0000000411047825 */ /* 0x008fe200078e02c8 */
[----:B------:R-:W-:Y:S01]  /*3afc0*/  ISETP.LT.AND P2, PT, R207, UR8, !P0 ;  /* 0x00000008cf007c0c */ /* 0x000fe2000c741270 */
[----:B------:R-:W3:Y:S01]  /*3afd0*/  LDCU UR8, c[0x0][0x398] ;  /* 0x00007300ff0877ac */ /* 0x000ee20008000800 */
[----:B------:R-:W-:-:S02]  /*3afe0*/  IADD3 R17, PT, PT, R17, UR32, RZ ;  /* 0x0000002011117c10 */ /* 0x000fc4000fffe0ff */
[----:B------:R3:W-:Y:S01]  /*3aff0*/  @P6 STG.E desc[UR20][R4.64], R48 ;  /* 0x0000003004006986 */ /* 0x0007e2000c101914 */
[----:B------:R-:W-:Y:S01]  /*3b000*/  ISETP.LT.AND P6, PT, R206, UR6, !P0 ;  /* 0x00000006ce007c0c */ /* 0x000fe2000c7c1270 */
[----:B------:R-:W5:Y:S01]  /*3b010*/  LDCU UR38, c[0x0][0x398] ;  /* 0x00007300ff2677ac */ /* 0x000f620008000800 */
[C---:B-1----:R-:W-:Y:S01]  /*3b020*/  IMAD.WIDE R6, R17.reuse, 0x4, R2 ;  /* 0x0000000411067825 */ /* 0x042fe200078e0202 */
[----:B------:R-:W-:Y:S01]  /*3b030*/  ISETP.GE.AND P1, PT, R0, UR30, PT ;  /* 0x0000001e00007c0c */ /* 0x000fe2000bf26270 */
[----:B------:R-:W1:Y:S02]  /*3b040*/  LDCU UR30, c[0x0][0x398] ;  /* 0x00007300ff1e77ac */ /* 0x000e640008000800 */
[C---:B----4-:R-:W-:Y:S01]  /*3b050*/  IMAD.WIDE R8, R17.reuse, 0x4, R196 ;  /* 0x0000000411087825 */ /* 0x050fe200078e02c4 */
[----:B------:R4:W-:Y:S01]  /*3b060*/  @P5 STG.E desc[UR20][R6.64], R228 ;  /* 0x000000e406005986 */ /* 0x0009e2000c101914 */
[----:B------:R-:W-:Y:S01]  /*3b070*/  ISETP.LT.AND P5, PT, R210, UR36, !P1 ;  /* 0x00000024d2007c0c */ /* 0x000fe2000cfa1270 */
[----:B------:R-:W1:Y:S01]  /*3b080*/  LDCU UR6, c[0x0][0x39c] ;  /* 0x00007380ff0677ac */ /* 0x000e620008000800 */
[----:B--2---:R-:W-:Y:S01]  /*3b090*/  IMAD.WIDE R10, R17, 0x4, R198 ;  /* 0x00000004110a7825 */ /* 0x004fe200078e02c6 */
[----:B------:R2:W-:Y:S01]  /*3b0a0*/  @P3 STG.E desc[UR20][R8.64], R177 ;  /* 0x000000b108003986 */ /* 0x0005e2000c101914 */
[----:B------:R-:W-:Y:S01]  /*3b0b0*/  ISETP.LT.AND P3, PT, R209, UR16, !P1 ;  /* 0x00000010d1007c0c */ /* 0x000fe2000cf61270 */
[----:B------:R-:W1:Y:S01]  /*3b0c0*/  LDCU UR16, c[0x0][0x398] ;  /* 0x00007300ff1077ac */ /* 0x000e620008000800 */
[----:B---3--:R-:W-:Y:S01]  /*3b0d0*/  IMAD.WIDE R4, R17, 0x4, R200 ;  /* 0x0000000411047825 */ /* 0x008fe200078e02c8 */
        /* <DEDUP_REMOVED lines=10> */
[C---:B--2---:R-:W-:Y:S01]  /*3b180*/  IMAD.WIDE R8, R17.reuse, 0x4, R196 ;  /* 0x0000000411087825 */ /* 0x044fe200078e02c4 */
[----:B------:R2:W-:Y:S02]  /*3b190*/  @P5 STG.E desc[UR20][R6.64], R227 ;  /* 0x000000e306005986 */ /* 0x0005e4000c101914 */
[----:B------:R-:W-:Y:S01]  /*3b1a0*/  ISETP.LT.AND P5, PT, R210, UR44, !P4 ;  /* 0x0000002cd2007c0c */ /* 0x000fe2000e7a1270 */
[----:B---3--:R-:W-:Y:S01]  /*3b1b0*/  IMAD.WIDE R10, R17, 0x4, R198 ;  /* 0x00000004110a7825 */ /* 0x008fe200078e02c6 */
[----:B------:R3:W-:Y:S01]  /*3b1c0*/  @P3 STG.E desc[UR20][R8.64], R178 ;  /* 0x000000b208003986 */ /* 0x0007e2000c101914 */
[----:B------:R-:W-:Y:S01]  /*3b1d0*/  ISETP.LT.AND P3, PT, R209, UR35, !P4 ;  /* 0x00000023d1007c0c */ /* 0x000fe2000e761270 */
[----:B------:R-:W1:Y:S01]  /*3b1e0*/  LDCU UR35, c[0x0][0x398] ;  /* 0x00007300ff2377ac */ /* 0x000e620008000800 */
[----:B-----5:R-:W-:Y:S01]  /*3b1f0*/  IMAD.WIDE R4, R17, 0x4, R200 ;  /* 0x0000000411047825 */ /* 0x020fe200078e02c8 */
[----:B------:R5:W-:Y:S01]  /*3b200*/  @P2 STG.E desc[UR20][R10.64], R114 ;  /* 0x000000720a002986 */ /* 0x000be2000c101914 */
[----:B------:R-:W-:-:S02]  /*3b210*/  ISETP.LT.AND P2, PT, R207, UR55, !P4 ;  /* 0x00000037cf007c0c */ /* 0x000fc4000e741270 */
[----:B------:R-:W-:Y:S01]  /*3b220*/  VIADD R17, R17, UR32 ;  /* 0x0000002011117c36 */ /* 0x000fe20008000000 */
[----:B------:R1:W-:Y:S01]  /*3b230*/  @P6 STG.E desc[UR20][R4.64], R50 ;  /* 0x0000003204006986 */ /* 0x0003e2000c101914 */
[----:B------:R-:W-:Y:S01]  /*3b240*/  VIADD R0, R213, 0x30 ;  /* 0x00000030d5007836 */ /* 0x000fe20000000000 */
[----:B------:R-:W-:Y:S01]  /*3b250*/  ISETP.LT.AND P6, PT, R206, UR47, !P4 ;  /* 0x0000002fce007c0c */ /* 0x000fe2000e7c1270 */
[----:B--2---:R-:W-:-:S03]  /*3b260*/  IMAD.WIDE R6, R17, 0x4, R2 ;  /* 0x0000000411067825 */ /* 0x004fc600078e0202 */
[----:B------:R-:W-:Y:S01]  /*3b270*/  ISETP.GE.AND P0, PT, R0, UR56, PT ;  /* 0x0000003800007c0c */ /* 0x000fe2000bf06270 */
[----:B---3--:R-:W-:Y:S01]  /*3b280*/  IMAD.WIDE R8, R17, 0x4, R196 ;  /* 0x0000000411087825 */ /* 0x008fe200078e02c4 */
[----:B------:R2:W-:Y:S01]  /*3b290*/  @P5 STG.E desc[UR20][R6.64], R226 ;  /* 0x000000e206005986 */ /* 0x0005e2000c101914 */
[----:B------:R-:W-:Y:S02]  /*3b2a0*/  IADD3 R0, PT, PT, R213, 0x31, RZ ;  /* 0x00000031d5007810 */ /* 0x000fe40007ffe0ff */
[----:B-----5:R-:W-:Y:S01]  /*3b2b0*/  IMAD.WIDE R10, R17, 0x4, R198 ;  /* 0x00000004110a7825 */ /* 0x020fe200078e02c6 */
[----:B------:R3:W-:Y:S01]  /*3b2c0*/  @P3 STG.E desc[UR20][R8.64], R179 ;  /* 0x000000b308003986 */ /* 0x0007e2000c101914 */
[----:B------:R-:W-:Y:S01]  /*3b2d0*/  ISETP.LT.AND P5, PT, R210, UR28, !P0 ;  /* 0x0000001cd2007c0c */ /* 0x000fe2000c7a1270 */
[----:B------:R-:W5:Y:S01]  /*3b2e0*/  LDCU UR28, c[0x0][0x398] ;  /* 0x00007300ff1c77ac */ /* 0x000f620008000800 */
        /* <DEDUP_REMOVED lines=9> */
[C---:B--2---:R-:W-:Y:S01]  /*3b380*/  IMAD.WIDE R6, R17.reuse, 0x4, R2 ;  /* 0x0000000411067825 */ /* 0x044fe200078e0202 */
[----:B------:R-:W-:Y:S01]  /*3b390*/  ISETP.GE.AND P1, PT, R0, UR33, PT ;  /* 0x0000002100007c0c */ /* 0x000fe2000bf26270 */
[----:B------:R-:W2:Y:S02]  /*3b3a0*/  LDCU UR33, c[0x0][0x398] ;  /* 0x00007300ff2177ac */ /* 0x000ea40008000800 */
[C---:B---3--:R-:W-:Y:S01]  /*3b3b0*/  IMAD.WIDE R8, R17.reuse, 0x4, R196 ;  /* 0x0000000411087825 */ /* 0x048fe200078e02c4 */
[----:B------:R3:W-:Y:S01]  /*3b3c0*/  @P5 STG.E desc[UR20][R6.64], R225 ;  /* 0x000000e106005986 */ /* 0x0007e2000c101914 */
[----:B------:R-:W-:Y:S01]  /*3b3d0*/  ISETP.LT.AND P5, PT, R210, UR41, !P1 ;  /* 0x00000029d2007c0c */ /* 0x000fe2000cfa1270 */
[----:B------:R-:W2:Y:S01]  /*3b3e0*/  LDCU UR22, c[0x0][0x398] ;  /* 0x00007300ff1677ac */ /* 0x000ea20008000800 */
[----:B------:R-:W-:Y:S01]  /*3b3f0*/  IMAD.WIDE R10, R17, 0x4, R198 ;  /* 0x00000004110a7825 */ /* 0x000fe200078e02c6 */
[----:B------:R4:W-:Y:S01]  /*3b400*/  @P3 STG.E desc[UR20][R8.64], R180 ;  /* 0x000000b408003986 */ /* 0x0009e2000c101914 */
[----:B------:R-:W-:Y:S01]  /*3b410*/  ISETP.LT.AND P3, PT, R209, UR18, !P1 ;  /* 0x00000012d1007c0c */ /* 0x000fe2000cf61270 */
[----:B------:R-:W2:Y:S01]  /*3b420*/  LDCU UR18, c[0x0][0x398] ;  /* 0x00007300ff1277ac */ /* 0x000ea20008000800 */
[----:B-1----:R-:W-:Y:S01]  /*3b430*/  IMAD.WIDE R4, R17, 0x4, R200 ;  /* 0x0000000411047825 */ /* 0x002fe200078e02c8 */
[----:B------:R1:W-:Y:S01]  /*3b440*/  @P2 STG.E desc[UR20][R10.64], R116 ;  /* 0x000000740a002986 */ /* 0x0003e2000c101914 */
[----:B------:R-:W-:-:S02]  /*3b450*/  ISETP.LT.AND P2, PT, R207, UR45, !P1 ;  /* 0x0000002dcf007c0c */ /* 0x000fc4000cf41270 */
[----:B------:R-:W-:Y:S01]  /*3b460*/  VIADD R17, R17, UR32 ;  /* 0x0000002011117c36 */ /* 0x000fe20008000000 */
[----:B------:R2:W-:Y:S01]  /*3b470*/  @P6 STG.E desc[UR20][R4.64], R52 ;  /* 0x0000003404006986 */ /* 0x0005e2000c101914 */
[----:B------:R-:W-:Y:S01]  /*3b480*/  VIADD R0, R213, 0x32 ;  /* 0x00000032d5007836 */ /* 0x000fe20000000000 */
[----:B------:R-:W-:Y:S01]  /*3b490*/  ISETP.LT.AND P6, PT, R206, UR39, !P1 ;  /* 0x00000027ce007c0c */ /* 0x000fe2000cfc1270 */
[----:B---3--:R-:W-:-:S03]  /*3b4a0*/  IMAD.WIDE R6, R17, 0x4, R2 ;  /* 0x0000000411067825 */ /* 0x008fc600078e0202 */
[----:B------:R-:W-:Y:S01]  /*3b4b0*/  ISETP.GE.AND P4, PT, R0, UR4, PT ;  /* 0x0000000400007c0c */ /* 0x000fe2000bf86270 */
[C---:B----4-:R-:W-:Y:S01]  /*3b4c0*/  IMAD.WIDE R8, R17.reuse, 0x4, R196 ;  /* 0x0000000411087825 */ /* 0x050fe200078e02c4 */
[----:B------:R3:W-:Y:S01]  /*3b4d0*/  @P5 STG.E desc[UR20][R6.64], R224 ;  /* 0x000000e006005986 */ /* 0x0007e2000c101914 */
[----:B------:R-:W4:Y:S01]  /*3b4e0*/  LDCU UR4, c[0x0][0x398] ;  /* 0x00007300ff0477ac */ /* 0x000f220008000800 */
[----:B------:R-:W-:Y:S01]  /*3b4f0*/  ISETP.LT.AND P5, PT, R210, UR40, !P4 ;  /* 0x00000028d2007c0c */ /* 0x000fe2000e7a1270 */
[----:B-1----:R-:W-:Y:S01]  /*3b500*/  IMAD.WIDE R10, R17, 0x4, R198 ;  /* 0x00000004110a7825 */ /* 0x002fe200078e02c6 */
[----:B------:R1:W-:Y:S01]  /*3b510*/  @P3 STG.E desc[UR20][R8.64], R181 ;  /* 0x000000b508003986 */ /* 0x0003e2000c101914 */
[----:B------:R-:W-:Y:S01]  /*3b520*/  ISETP.LT.AND P3, PT, R209, UR26, !P4 ;  /* 0x0000001ad1007c0c */ /* 0x000fe2000e761270 */
[----:B------:R-:W4:Y:S01]  /*3b530*/  LDCU UR26, c[0x0][0x398] ;  /* 0x00007300ff1a77ac */ /* 0x000f220008000800 */
[----:B--2---:R-:W-:Y:S01]  /*3b540*/  IMAD.WIDE R4, R17, 0x4, R200 ;  /* 0x0000000411047825 */ /* 0x004fe200078e02c8 */
        /* <DEDUP_REMOVED lines=8> */
[----:B-1----:R-:W-:Y:S01]  /*3b5d0*/  IMAD.WIDE R8, R17, 0x4, R196 ;  /* 0x0000000411087825 */ /* 0x002fe200078e02c4 */
[----:B------:R1:W-:Y:S01]  /*3b5e0*/  @P5 STG.E desc[UR20][R6.64], R223 ;  /* 0x000000df06005986 */ /* 0x0003e2000c101914 */
[----:B------:R-:W-:Y:S01]  /*3b5f0*/  IADD3 R0, PT, PT, R213, 0x34, RZ ;  /* 0x00000034d5007810 */ /* 0x000fe20007ffe0ff */
[----:B------:R-:W3:Y:S01]  /*3b600*/  LDCU UR11, c[0x0][0x398] ;  /* 0x00007300ff0b77ac */ /* 0x000ee20008000800 */
[----:B--2---:R-:W-:Y:S01]  /*3b610*/  IMAD.WIDE R10, R17, 0x4, R198 ;  /* 0x00000004110a7825 */ /* 0x004fe200078e02c6 */
        /* <DEDUP_REMOVED lines=10> */
[----:B------:R-:W-:Y:S02]  /*3b6c0*/  ISETP.LT.AND P6, PT, R206, UR38, !P0 ;  /* 0x00000026ce007c0c */ /* 0x000fe4000c7c1270 */
[C---:B-1----:R-:W-:Y:S01]  /*3b6d0*/  IMAD.WIDE R6, R17.reuse, 0x4, R2 ;  /* 0x0000000411067825 */ /* 0x042fe200078e0202 */
[----:B------:R-:W-:Y:S01]  /*3b6e0*/  ISETP.GE.AND P1, PT, R0, UR6, PT ;  /* 0x0000000600007c0c */ /* 0x000fe2000bf26270 */
[----:B------:R-:W1:Y:S02]  /*3b6f0*/  LDCU UR6, c[0x0][0x398] ;  /* 0x00007300ff0677ac */ /* 0x000e640008000800 */
[C---:B--2---:R-:W-:Y:S01]  /*3b700*/  IMAD.WIDE R8, R17.reuse, 0x4, R196 ;  /* 0x0000000411087825 */ /* 0x044fe200078e02c4 */
[----:B------:R2:W-:Y:S01]  /*3b710*/  @P5 STG.E desc[UR20][R6.64], R222 ;  /* 0x000000de06005986 */ /* 0x0005e2000c101914 */
[----:B------:R-:W-:Y:S01]  /*3b720*/  ISETP.LT.AND P5, PT, R210, UR16, !P1 ;  /* 0x00000010d2007c0c */ /* 0x000fe2000cfa1270 */
[----:B------:R-:W1:Y:S01]  /*3b730*/  LDCU UR16, c[0x0][0x398] ;  /* 0x00007300ff1077ac */ /* 0x000e620008000800 */
[----:B------:R-:W-:Y:S01]  /*3b740*/  IMAD.WIDE R10, R17, 0x4, R198 ;  /* 0x00000004110a7825 */ /* 0x000fe200078e02c6 */
[----:B------:R4:W-:Y:S01]  /*3b750*/  @P3 STG.E desc[UR20][R8.64], R183 ;  /* 0x000000b708003986 */ /* 0x0009e2000c101914 */
[----:B------:R-:W-:Y:S01]  /*3b760*/  ISETP.LT.AND P3, PT, R209, UR12, !P1 ;  /* 0x0000000cd1007c0c */ /* 0x000fe2000cf61270 */
[----:B------:R-:W1:Y:S01]  /*3b770*/  LDCU UR12, c[0x0][0x398] ;  /* 0x00007300ff0c77ac */ /* 0x000e620008000800 */
[----:B---3--:R-:W-:Y:S01]  /*3b780*/  IMAD.WIDE R4, R17, 0x4, R200 ;  /* 0x0000000411047825 */ /* 0x008fe200078e02c8 */
        /* <DEDUP_REMOVED lines=8> */
[C---:B----4-:R-:W-:Y:S01]  /*3b810*/  IMAD.WIDE R8, R17.reuse, 0x4, R196 ;  /* 0x0000000411087825 */ /* 0x050fe200078e02c4 */
[----:B------:R2:W-:Y:S01]  /*3b820*/  @P5 STG.E desc[UR20][R6.64], R221 ;  /* 0x000000dd06005986 */ /* 0x0005e2000c101914 */
[----:B------:R-:W4:Y:S01]  /*3b830*/  LDCU UR9, c[0x0][0x398] ;  /* 0x00007300ff0977ac */ /* 0x000f220008000800 */
[----:B------:R-:W-:Y:S01]  /*3b840*/  ISETP.LT.AND P5, PT, R210, UR4, !P4 ;  /* 0x00000004d2007c0c */ /* 0x000fe2000e7a1270 */
[----:B---3--:R-:W-:Y:S01]  /*3b850*/  IMAD.WIDE R10, R17, 0x4, R198 ;  /* 0x00000004110a7825 */ /* 0x008fe200078e02c6 */
        /* <DEDUP_REMOVED lines=11> */
[C---:B--2---:R-:W-:Y:S01]  /*3b910*/  IMAD.WIDE R6, R17.reuse, 0x4, R2 ;  /* 0x0000000411067825 */ /* 0x044fe200078e0202 */
[----:B------:R-:W2:Y:S02]  /*3b920*/  LDCU UR11, c[0x0][0x398] ;  /* 0x00007300ff0b77ac */ /* 0x000ea40008000800 */
[----:B------:R-:W-:Y:S01]  /*3b930*/  ISETP.GE.AND P0, PT, R0, UR7, PT ;  /* 0x0000000700007c0c */ /* 0x000fe2000bf06270 */
[----:B---3--:R-:W-:Y:S01]  /*3b940*/  IMAD.WIDE R8, R17, 0x4, R196 ;  /* 0x0000000411087825 */ /* 0x008fe200078e02c4 */
[----:B------:R3:W-:Y:S01]  /*3b950*/  @P5 STG.E desc[UR20][R6.64], R220 ;  /* 0x000000dc06005986 */ /* 0x0007e2000c101914 */
[----:B------:R-:W-:Y:S01]  /*3b960*/  IADD3 R0, PT, PT, R213, 0x37, RZ ;  /* 0x00000037d5007810 */ /* 0x000fe20007ffe0ff */
[----:B------:R-:W2:Y:S01]  /*3b970*/  LDCU UR7, c[0x0][0x398] ;  /* 0x00007300ff0777ac */ /* 0x000ea20008000800 */
[----:B-1----:R-:W-:Y:S01]  /*3b980*/  IMAD.WIDE R10, R17, 0x4, R198 ;  /* 0x00000004110a7825 */ /* 0x002fe200078e02c6 */
[----:B------:R1:W-:Y:S01]  /*3b990*/  @P3 STG.E desc[UR20][R8.64], R185 ;  /* 0x000000b908003986 */ /* 0x0003e2000c101914 */
[----:B------:R-:W-:Y:S01]  /*3b9a0*/  ISETP.LT.AND P5, PT, R210, UR15, !P0 ;  /* 0x0000000fd2007c0c */ /* 0x000fe2000c7a1270 */
[----:B------:R-:W2:Y:S01]  /*3b9b0*/  LDCU UR15, c[0x0][0x398] ;  /* 0x00007300ff0f77ac */ /* 0x000ea20008000800 */
        /* <DEDUP_REMOVED lines=9> */
[C---:B---3--:R-:W-:Y:S01]  /*3ba50*/  IMAD.WIDE R6, R17.reuse, 0x4, R2 ;  /* 0x0000000411067825 */ /* 0x048fe200078e0202 */
[----:B------:R-:W-:Y:S01]  /*3ba60*/  ISETP.GE.AND P1, PT, R0, UR5, PT ;  /* 0x0000000500007c0c */ /* 0x000fe2000bf26270 */
[----:B------:R-:W3:Y:S02]  /*3ba70*/  LDCU UR5, c[0x0][0x398] ;  /* 0x00007300ff0577ac */ /* 0x000ee40008000800 */
[C---:B-1----:R-:W-:Y:S01]  /*3ba80*/  IMAD.WIDE R8, R17.reuse, 0x4, R196 ;  /* 0x0000000411087825 */ /* 0x042fe200078e02c4 */
[----:B------:R1:W-:Y:S01]  /*3ba90*/  @P5 STG.E desc[UR20][R6.64], R219 ;  /* 0x000000db06005986 */ /* 0x0003e2000c101914 */
[----:B------:R-:W-:Y:S01]  /*3baa0*/  ISETP.LT.AND P5, PT, R210, UR26, !P1 ;  /* 0x0000001ad2007c0c */ /* 0x000fe2000cfa1270 */
[----:B------:R-:W3:Y:S01]  /*3bab0*/  LDCU UR22, c[0x0][0x398] ;  /* 0x00007300ff1677ac */ /* 0x000ee20008000800 */
[----:B------:R-:W-:Y:S01]  /*3bac0*/  IMAD.WIDE R10, R17, 0x4, R198 ;  /* 0x00000004110a7825 */ /* 0x000fe200078e02c6 */
[----:B------:R4:W-:Y:S01]  /*3bad0*/  @P3 STG.E desc[UR20][R8.64], R186 ;  /* 0x000000ba08003986 */ /* 0x0009e2000c101914 */
[----:B------:R-:W-:Y:S01]  /*3bae0*/  ISETP.LT.AND P3, PT, R209, UR9, !P1 ;  /* 0x00000009d1007c0c */ /* 0x000fe2000cf61270 */
[----:B------:R-:W3:Y:S01]  /*3baf0*/  LDCU UR9, c[0x0][0x398] ;  /* 0x00007300ff0977ac */ /* 0x000ee20008000800 */
[----:B--2---:R-:W-:Y:S01]  /*3bb00*/  IMAD.WIDE R4, R17, 0x4, R200 ;  /* 0x0000000411047825 */ /* 0x004fe200078e02c8 */
[----:B------:R2:W-:Y:S01]  /*3bb10*/  @P2 STG.E desc[UR20][R10.64], R122 ;  /* 0x0000007a0a002986 */ /* 0x0005e2000c101914 */
[----:B-----5:R-:W-:-:S02]  /*3bb20*/  ISETP.LT.AND P2, PT, R207, UR28, !P1 ;  /* 0x0000001ccf007c0c */ /* 0x020fc4000cf41270 */
        /* <DEDUP_REMOVED lines=8> */
[----:B------:R4:W-:Y:S02]  /*3bbb0*/  @P5 STG.E desc[UR20][R6.64], R218 ;  /* 0x000000da06005986 */ /* 0x0009e4000c101914 */
[----:B------:R-:W-:Y:S01]  /*3bbc0*/  ISETP.LT.AND P5, PT, R210, UR7, !P4 ;  /* 0x00000007d2007c0c */ /* 0x000fe2000e7a1270 */
[----:B--2---:R-:W-:Y:S01]  /*3bbd0*/  IMAD.WIDE R10, R17, 0x4, R198 ;  /* 0x00000004110a7825 */ /* 0x004fe200078e02c6 */
        /* <DEDUP_REMOVED lines=10> */
[----:B---3--:R-:W-:Y:S01]  /*3bc80*/  ISETP.LT.AND P6, PT, R206, UR5, !P4 ;  /* 0x00000005ce007c0c */ /* 0x008fe2000e7c1270 */
[C---:B----4-:R-:W-:Y:S01]  /*3bc90*/  IMAD.WIDE R6, R17.reuse, 0x4, R2 ;  /* 0x0000000411067825 */ /* 0x050fe200078e0202 */
[----:B------:R-:W3:Y:S02]  /*3bca0*/  LDCU UR5, c[0x0][0x398] ;  /* 0x00007300ff0577ac */ /* 0x000ee40008000800 */
[----:B------:R-:W-:Y:S01]  /*3bcb0*/  ISETP.GE.AND P0, PT, R0, UR29, PT ;  /* 0x0000001d00007c0c */ /* 0x000fe2000bf06270 */
[----:B--2---:R-:W-:Y:S01]  /*3bcc0*/  IMAD.WIDE R8, R17, 0x4, R196 ;  /* 0x0000000411087825 */ /* 0x004fe200078e02c4 */
[----:B------:R2:W-:Y:S01]  /*3bcd0*/  @P5 STG.E desc[UR20][R6.64], R217 ;  /* 0x000000d906005986 */ /* 0x0005e2000c101914 */
[----:B------:R-:W-:-:S02]  /*3bce0*/  IADD3 R0, PT, PT, R213, 0x3a, RZ ;  /* 0x0000003ad5007810 */ /* 0x000fc40007ffe0ff */
[----:B-----5:R-:W-:Y:S01]  /*3bcf0*/  IMAD.WIDE R10, R17, 0x4, R198 ;  /* 0x00000004110a7825 */ /* 0x020fe200078e02c6 */
[----:B------:R4:W-:Y:S01]  /*3bd00*/  @P3 STG.E desc[UR20][R8.64], R188 ;  /* 0x000000bc08003986 */ /* 0x0009e2000c101914 */
[----:B------:R-:W-:Y:S02]  /*3bd10*/  ISETP.LT.AND P5, PT, R210, UR16, !P0 ;  /* 0x00000010d2007c0c */ /* 0x000fe4000c7a1270 */
[----:B------:R-:W-:Y:S01]  /*3bd20*/  ISETP.LT.AND P3, PT, R209, UR4, !P0 ;  /* 0x00000004d1007c0c */ /* 0x000fe2000c761270 */
[----:B------:R5:W-:Y:S01]  /*3bd30*/  @P2 STG.E desc[UR20][R10.64], R124 ;  /* 0x0000007c0a002986 */ /* 0x000be2000c101914 */
[----:B-1----:R-:W-:Y:S01]  /*3bd40*/  IMAD.WIDE R4, R17, 0x4, R200 ;  /* 0x0000000411047825 */ /* 0x002fe200078e02c8 */
[----:B------:R-:W-:Y:S01]  /*3bd50*/  ISETP.LT.AND P2, PT, R207, UR11, !P0 ;  /* 0x0000000bcf007c0c */ /* 0x000fe2000c741270 */
[----:B------:R-:W1:Y:S01]  /*3bd60*/  LDCU UR4, c[0x0][0x398] ;  /* 0x00007300ff0477ac */ /* 0x000e620008000800 */
[----:B------:R-:W-:Y:S02]  /*3bd70*/  IADD3 R17, PT, PT, R17, UR32, RZ ;  /* 0x0000002011117c10 */ /* 0x000fe4000fffe0ff */
[----:B------:R1:W-:Y:S01]  /*3bd80*/  @P6 STG.E desc[UR20][R4.64], R60 ;  /* 0x0000003c04006986 */ /* 0x0003e2000c101914 */
[----:B------:R-:W-:Y:S01]  /*3bd90*/  ISETP.LT.AND P6, PT, R206, UR14, !P0 ;  /* 0x0000000ece007c0c */ /* 0x000fe2000c7c1270 */
[----:B------:R-:W3:Y:S01]  /*3bda0*/  LDCU UR11, c[0x0][0x398] ;  /* 0x00007300ff0b77ac */ /* 0x000ee20008000800 */
[C---:B--2---:R-:W-:Y:S01]  /*3bdb0*/  IMAD.WIDE R6, R17.reuse, 0x4, R2 ;  /* 0x0000000411067825 */ /* 0x044fe200078e0202 */
[----:B------:R-:W-:Y:S01]  /*3bdc0*/  ISETP.GE.AND P1, PT, R0, UR27, PT ;  /* 0x0000001b00007c0c */ /* 0x000fe2000bf26270 */
[----:B------:R-:W2:Y:S02]  /*3bdd0*/  LDCU UR14, c[0x0][0x398] ;  /* 0x00007300ff0e77ac */ /* 0x000ea40008000800 */
[C---:B----4-:R-:W-:Y:S01]  /*3bde0*/  IMAD.WIDE R8, R17.reuse, 0x4, R196 ;  /* 0x0000000411087825 */ /* 0x050fe200078e02c4 */
[----:B------:R4:W-:Y:S01]  /*3bdf0*/  @P5 STG.E desc[UR20][R6.64], R216 ;  /* 0x000000d806005986 */ /* 0x0009e2000c101914 */
[----:B------:R-:W-:Y:S01]  /*3be00*/  ISETP.LT.AND P5, PT, R210, UR6, !P1 ;  /* 0x00000006d2007c0c */ /* 0x000fe2000cfa1270 */
[----:B------:R-:W2:Y:S01]  /*3be10*/  LDCU UR6, c[0x0][0x398] ;  /* 0x00007300ff0677ac */ /* 0x000ea20008000800 */
[----:B-----5:R-:W-:Y:S01]  /*3be20*/  IMAD.WIDE R10, R17, 0x4, R198 ;  /* 0x00000004110a7825 */ /* 0x020fe200078e02c6 */
        /* <DEDUP_REMOVED lines=10> */
[C---:B----4-:R-:W-:Y:S01]  /*3bed0*/  IMAD.WIDE R6, R17.reuse, 0x4, R2 ;  /* 0x0000000411067825 */ /* 0x050fe200078e0202 */
[----:B------:R-:W4:Y:S02]  /*3bee0*/  LDCU UR9, c[0x0][0x398] ;  /* 0x00007300ff0977ac */ /* 0x000f240008000800 */
[----:B------:R-:W-:Y:S01]  /*3bef0*/  ISETP.GE.AND P4, PT, R0, UR25, PT ;  /* 0x0000001900007c0c */ /* 0x000fe2000bf86270 */
[C---:B-----5:R-:W-:Y:S01]  /*3bf00*/  IMAD.WIDE R8, R17.reuse, 0x4, R196 ;  /* 0x0000000411087825 */ /* 0x060fe200078e02c4 */
[----:B------:R5:W-:Y:S02]  /*3bf10*/  @P5 STG.E desc[UR20][R6.64], R215 ;  /* 0x000000d706005986 */ /* 0x000be4000c101914 */
[----:B------:R-:W-:Y:S01]  /*3bf20*/  ISETP.LT.AND P5, PT, R210, UR8, !P4 ;  /* 0x00000008d2007c0c */ /* 0x000fe2000e7a1270 */
[----:B-1----:R-:W-:Y:S01]  /*3bf30*/  IMAD.WIDE R10, R17, 0x4, R198 ;  /* 0x00000004110a7825 */ /* 0x002fe200078e02c6 */
[----:B------:R1:W-:Y:S01]  /*3bf40*/  @P3 STG.E desc[UR20][R8.64], R190 ;  /* 0x000000be08003986 */ /* 0x0003e2000c101914 */
[----:B------:R-:W-:Y:S01]  /*3bf50*/  ISETP.LT.AND P3, PT, R209, UR22, !P4 ;  /* 0x00000016d1007c0c */ /* 0x000fe2000e761270 */
[----:B------:R-:W4:Y:S01]  /*3bf60*/  LDCU UR8, c[0x0][0x398] ;  /* 0x00007300ff0877ac */ /* 0x000f220008000800 */
[----:B--2---:R-:W-:Y:S01]  /*3bf70*/  IMAD.WIDE R4, R17, 0x4, R200 ;  /* 0x0000000411047825 */ /* 0x004fe200078e02c8 */
[----:B------:R2:W-:Y:S01]  /*3bf80*/  @P2 STG.E desc[UR20][R10.64], R126 ;  /* 0x0000007e0a002986 */ /* 0x0005e2000c101914 */
[----:B------:R-:W-:Y:S01]  /*3bf90*/  ISETP.LT.AND P2, PT, R207, UR7, !P4 ;  /* 0x00000007cf007c0c */ /* 0x000fe2000e741270 */
[----:B------:R-:W4:Y:S01]  /*3bfa0*/  LDCU UR7, c[0x0][0x398] ;  /* 0x00007300ff0777ac */ /* 0x000f220008000800 */
[----:B------:R-:W-:Y:S01]  /*3bfb0*/  VIADD R17, R17, UR32 ;  /* 0x0000002011117c36 */ /* 0x000fe20008000000 */
[----:B------:R2:W-:Y:S01]  /*3bfc0*/  @P6 STG.E desc[UR20][R4.64], R62 ;  /* 0x0000003e04006986 */ /* 0x0005e2000c101914 */
[----:B------:R-:W-:Y:S01]  /*3bfd0*/  VIADD R0, R213, 0x3c ;  /* 0x0000003cd5007836 */ /* 0x000fe20000000000 */
[----:B---3--:R-:W-:Y:S01]  /*3bfe0*/  ISETP.LT.AND P6, PT, R206, UR5, !P4 ;  /* 0x00000005ce007c0c */ /* 0x008fe2000e7c1270 */
[C---:B-----5:R-:W-:Y:S01]  /*3bff0*/  IMAD.WIDE R6, R17.reuse, 0x4, R2 ;  /* 0x0000000411067825 */ /* 0x060fe200078e0202 */
[----:B------:R-:W3:Y:S02]  /*3c000*/  LDCU UR5, c[0x0][0x398] ;  /* 0x00007300ff0577ac */ /* 0x000ee40008000800 */
[----:B------:R-:W-:Y:S01]  /*3c010*/  ISETP.GE.AND P0, PT, R0, UR23, PT ;  /* 0x0000001700007c0c */ /* 0x000fe2000bf06270 */
[----:B-1----:R-:W-:Y:S01]  /*3c020*/  IMAD.WIDE R8, R17, 0x4, R196 ;  /* 0x0000000411087825 */ /* 0x002fe200078e02c4 */
[----:B------:R1:W-:Y:S01]  /*3c030*/  @P5 STG.E desc[UR20][R6.64], R214 ;  /* 0x000000d606005986 */ /* 0x0003e2000c101914 */
[----:B------:R-:W-:-:S02]  /*3c040*/  IADD3 R0, PT, PT, R213, 0x3d, RZ ;  /* 0x0000003dd5007810 */ /* 0x000fc40007ffe0ff */
[----:B--2---:R-:W-:Y:S01]  /*3c050*/  IMAD.WIDE R10, R17, 0x4, R198 ;  /* 0x00000004110a7825 */ /* 0x004fe200078e02c6 */
[----:B------:R2:W-:Y:S01]  /*3c060*/  @P3 STG.E desc[UR20][R8.64], R191 ;  /* 0x000000bf08003986 */ /* 0x0005e2000c101914 */
[----:B------:R-:W-:Y:S01]  /*3c070*/  ISETP.LT.AND P3, PT, R209, UR4, !P0 ;  /* 0x00000004d1007c0c */ /* 0x000fe2000c761270 */
[----:B------:R-:W5:Y:S01]  /*3c080*/  LDCU UR4, c[0x0][0x398] ;  /* 0x00007300ff0477ac */ /* 0x000f620008000800 */
[----:B------:R-:W-:Y:S01]  /*3c090*/  IMAD.WIDE R4, R17, 0x4, R200 ;  /* 0x0000000411047825 */ /* 0x000fe200078e02c8 */
[----:B------:R2:W-:Y:S01]  /*3c0a0*/  @P2 STG.E desc[UR20][R10.64], R127 ;  /* 0x0000007f0a002986 */ /* 0x0005e2000c101914 */
[----:B------:R-:W-:Y:S01]  /*3c0b0*/  ISETP.LT.AND P2, PT, R210, UR12, !P0 ;  /* 0x0000000cd2007c0c */ /* 0x000fe2000c741270 */
[----:B------:R-:W3:Y:S01]  /*3c0c0*/  LDCU UR12, c[0x0][0x398] ;  /* 0x00007300ff0c77ac */ /* 0x000ee20008000800 */
[----:B------:R-:W-:Y:S01]  /*3c0d0*/  ISETP.LT.AND P5, PT, R207, UR11, !P0 ;  /* 0x0000000bcf007c0c */ /* 0x000fe2000c7a1270 */
[----:B------:R3:W-:Y:S01]  /*3c0e0*/  @P6 STG.E desc[UR20][R4.64], R63 ;  /* 0x0000003f04006986 */ /* 0x0007e2000c101914 */
[----:B------:R-:W-:Y:S01]  /*3c0f0*/  IADD3 R17, PT, PT, R17, UR32, RZ ;  /* 0x0000002011117c10 */ /* 0x000fe2000fffe0ff */
[----:B------:R-:W3:Y:S01]  /*3c100*/  LDCU UR11, c[0x0][0x398] ;  /* 0x00007300ff0b77ac */ /* 0x000ee20008000800 */
[----:B------:R-:W-:-:S02]  /*3c110*/  ISETP.LT.AND P6, PT, R206, UR14, !P0 ;  /* 0x0000000ece007c0c */ /* 0x000fc4000c7c1270 */
[----:B------:R-:W-:Y:S01]  /*3c120*/  ISETP.GE.AND P1, PT, R0, UR19, PT ;  /* 0x0000001300007c0c */ /* 0x000fe2000bf26270 */
[----:B-1----:R-:W-:-:S04]  /*3c130*/  IMAD.WIDE R6, R17, 0x4, R2 ;  /* 0x0000000411067825 */ /* 0x002fc800078e0202 */
[----:B--2---:R-:W-:Y:S01]  /*3c140*/  IMAD.WIDE R8, R17, 0x4, R196 ;  /* 0x0000000411087825 */ /* 0x004fe200078e02c4 */
[----:B------:R1:W-:Y:S01]  /*3c150*/  @P2 STG.E desc[UR20][R6.64], R212 ;  /* 0x000000d406002986 */ /* 0x0003e2000c101914 */
[----:B------:R-:W-:Y:S01]  /*3c160*/  ISETP.LT.AND P2, PT, R210, UR6, !P1 ;  /* 0x00000006d2007c0c */ /* 0x000fe2000cf41270 */
[----:B------:R-:W2:Y:S01]  /*3c170*/  LDCU UR6, c[0x0][0x398] ;  /* 0x00007300ff0677ac */ /* 0x000ea20008000800 */
[----:B------:R-:W-:Y:S01]  /*3c180*/  VIADD R0, R213, 0x3e ;  /* 0x0000003ed5007836 */ /* 0x000fe20000000000 */
[----:B------:R1:W-:Y:S01]  /*3c190*/  @P3 STG.E desc[UR20][R8.64], R192 ;  /* 0x000000c008003986 */ /* 0x0003e2000c101914 */
[----:B------:R-:W-:Y:S01]  /*3c1a0*/  IMAD.WIDE R10, R17, 0x4, R198 ;  /* 0x00000004110a7825 */ /* 0x000fe200078e02c6 */
[----:B----4-:R-:W-:Y:S01]  /*3c1b0*/  ISETP.LT.AND P3, PT, R209, UR9, !P1 ;  /* 0x00000009d1007c0c */ /* 0x010fe2000cf61270 */
[----:B------:R-:W4:Y:S01]  /*3c1c0*/  LDCU UR9, c[0x0][0x398] ;  /* 0x00007300ff0977ac */ /* 0x000f220008000800 */
[----:B------:R-:W-:Y:S01]  /*3c1d0*/  ISETP.GE.AND P4, PT, R0, UR13, PT ;  /* 0x0000000d00007c0c */ /* 0x000fe2000bf86270 */
[----:B---3--:R-:W-:Y:S01]  /*3c1e0*/  IMAD.WIDE R4, R17, 0x4, R200 ;  /* 0x0000000411047825 */ /* 0x008fe200078e02c8 */
[----:B------:R3:W-:Y:S01]  /*3c1f0*/  @P5 STG.E desc[UR20][R10.64], R128 ;  /* 0x000000800a005986 */ /* 0x0007e2000c101914 */
[----:B------:R-:W2:Y:S01]  /*3c200*/  LDCU UR13, c[0x0][0x398] ;  /* 0x00007300ff0d77ac */ /* 0x000ea20008000800 */
[----:B------:R-:W-:Y:S01]  /*3c210*/  ISETP.LT.AND P5, PT, R207, UR15, !P1 ;  /* 0x0000000fcf007c0c */ /* 0x000fe2000cfa1270 */
[----:B------:R-:W-:Y:S01]  /*3c220*/  VIADD R17, R17, UR32 ;  /* 0x0000002011117c36 */ /* 0x000fe20008000000 */
[----:B------:R-:W-:Y:S01]  /*3c230*/  ISETP.LT.AND P1, PT, R206, UR7, !P1 ;  /* 0x00000007ce007c0c */ /* 0x000fe2000cf21270 */
[----:B------:R2:W-:Y:S01]  /*3c240*/  @P6 STG.E desc[UR20][R4.64], R64 ;  /* 0x0000004004006986 */ /* 0x0005e2000c101914 */
[----:B------:R-:W-:Y:S01]  /*3c250*/  ISETP.LT.AND P6, PT, R210, UR5, !P4 ;  /* 0x00000005d2007c0c */ /* 0x000fe2000e7c1270 */
[C---:B-1----:R-:W-:Y:S01]  /*3c260*/  IMAD.WIDE R6, R17.reuse, 0x4, R2 ;  /* 0x0000000411067825 */ /* 0x042fe200078e0202 */
[----:B------:R-:W-:-:S03]  /*3c270*/  IADD3 R15, PT, PT, R17, UR32, RZ ;  /* 0x00000020110f7c10 */ /* 0x000fc6000fffe0ff */
[----:B------:R-:W-:Y:S01]  /*3c280*/  IMAD.WIDE R8, R17, 0x4, R196 ;  /* 0x0000000411087825 */ /* 0x000fe200078e02c4 */
[----:B------:R1:W-:Y:S03]  /*3c290*/  @P2 STG.E desc[UR20][R6.64], R211 ;  /* 0x000000d306002986 */ /* 0x0003e6000c101914 */
[----:B------:R-:W-:Y:S01]  /*3c2a0*/  VIADD R0, R213, 0x3f ;  /* 0x0000003fd5007836 */ /* 0x000fe20000000000 */
[----:B------:R1:W-:Y:S01]  /*3c2b0*/  @P3 STG.E desc[UR20][R8.64], R193 ;  /* 0x000000c108003986 */ /* 0x0003e2000c101914 */
[----:B---3--:R-:W-:Y:S01]  /*3c2c0*/  IMAD.WIDE R10, R17, 0x4, R198 ;  /* 0x00000004110a7825 */ /* 0x008fe200078e02c6 */
[----:B------:R-:W-:Y:S02]  /*3c2d0*/  ISETP.LT.AND P3, PT, R209, UR8, !P4 ;  /* 0x00000008d1007c0c */ /* 0x000fe4000e761270 */
[----:B------:R-:W-:Y:S01]  /*3c2e0*/  ISETP.GE.AND P0, PT, R0, UR17, PT ;  /* 0x0000001100007c0c */ /* 0x000fe2000bf06270 */
[----:B--2---:R-:W-:Y:S01]  /*3c2f0*/  IMAD.WIDE R4, R17, 0x4, R200 ;  /* 0x0000000411047825 */ /* 0x004fe200078e02c8 */
[----:B------:R2:W-:Y:S02]  /*3c300*/  @P5 STG.E desc[UR20][R10.64], R129 ;  /* 0x000000810a005986 */ /* 0x0005e4000c101914 */
[----:B------:R-:W-:Y:S01]  /*3c310*/  ISETP.LT.AND P2, PT, R210, UR11, !P0 ;  /* 0x0000000bd2007c0c */ /* 0x000fe2000c741270 */
[----:B------:R-:W-:Y:S01]  /*3c320*/  IMAD.WIDE R12, R15, 0x4, R2 ;  /* 0x000000040f0c7825 */ /* 0x000fe200078e0202 */
[----:B------:R3:W-:Y:S01]  /*3c330*/  @P1 STG.E desc[UR20][R4.64], R65 ;  /* 0x0000004104001986 */ /* 0x0007e2000c101914 */
[----:B------:R-:W-:-:S02]  /*3c340*/  ISETP.LT.AND P1, PT, R207, UR12, !P4 ;  /* 0x0000000ccf007c0c */ /* 0x000fc4000e721270 */
[C---:B-----5:R-:W-:Y:S01]  /*3c350*/  ISETP.LT.AND P4, PT, R206.reuse, UR4, !P4 ;  /* 0x00000004ce007c0c */ /* 0x060fe2000e781270 */
[----:B------:R3:W-:Y:S01]  /*3c360*/  @P6 STG.E desc[UR20][R12.64], R208 ;  /* 0x000000d00c006986 */ /* 0x0007e2000c101914 */
[----:B------:R-:W-:Y:S01]  /*3c370*/  ISETP.LT.AND P5, PT, R209, UR13, !P0 ;  /* 0x0000000dd1007c0c */ /* 0x000fe2000c7a1270 */
[----:B------:R-:W-:Y:S01]  /*3c380*/  VIADD R17, R15, UR32 ;  /* 0x000000200f117c36 */ /* 0x000fe20008000000 */
[----:B------:R-:W-:Y:S01]  /*3c390*/  ISETP.LT.AND P6, PT, R207, UR6, !P0 ;  /* 0x00000006cf007c0c */ /* 0x000fe2000c7c1270 */
[----:B-1----:R-:W-:Y:S01]  /*3c3a0*/  IMAD.WIDE R6, R15, 0x4, R196 ;  /* 0x000000040f067825 */ /* 0x002fe200078e02c4 */
[----:B----4-:R-:W-:-:S03]  /*3c3b0*/  ISETP.LT.AND P0, PT, R206, UR9, !P0 ;  /* 0x00000009ce007c0c */ /* 0x010fc6000c701270 */
[C---:B------:R-:W-:Y:S01]  /*3c3c0*/  IMAD.WIDE R8, R15.reuse, 0x4, R198 ;  /* 0x000000040f087825 */ /* 0x040fe200078e02c6 */
[----:B------:R3:W-:Y:S03]  /*3c3d0*/  @P3 STG.E desc[UR20][R6.64], R194 ;  /* 0x000000c206003986 */ /* 0x0007e6000c101914 */
[----:B--2---:R-:W-:Y:S01]  /*3c3e0*/  IMAD.WIDE R10, R15, 0x4, R200 ;  /* 0x000000040f0a7825 */ /* 0x004fe200078e02c8 */
[----:B------:R3:W-:Y:S03]  /*3c3f0*/  @P1 STG.E desc[UR20][R8.64], R130 ;  /* 0x0000008208001986 */ /* 0x0007e6000c101914 */
[C---:B------:R-:W-:Y:S01]  /*3c400*/  IMAD.WIDE R2, R17.reuse, 0x4, R2 ;  /* 0x0000000411027825 */ /* 0x040fe200078e0202 */
[----:B------:R3:W-:Y:S03]  /*3c410*/  @P4 STG.E desc[UR20][R10.64], R66 ;  /* 0x000000420a004986 */ /* 0x0007e6000c101914 */
[C---:B------:R-:W-:Y:S01]  /*3c420*/  IMAD.WIDE R196, R17.reuse, 0x4, R196 ;  /* 0x0000000411c47825 */ /* 0x040fe200078e02c4 */
[----:B------:R3:W-:Y:S03]  /*3c430*/  @P2 STG.E desc[UR20][R2.64], R205 ;  /* 0x000000cd02002986 */ /* 0x0007e6000c101914 */
[C---:B------:R-:W-:Y:S01]  /*3c440*/  IMAD.WIDE R198, R17.reuse, 0x4, R198 ;  /* 0x0000000411c67825 */ /* 0x040fe200078e02c6 */
[----:B------:R3:W-:Y:S03]  /*3c450*/  @P5 STG.E desc[UR20][R196.64], R195 ;  /* 0x000000c3c4005986 */ /* 0x0007e6000c101914 */
[----:B------:R-:W-:Y:S01]  /*3c460*/  IMAD.WIDE R200, R17, 0x4, R200 ;  /* 0x0000000411c87825 */ /* 0x000fe200078e02c8 */
[----:B------:R3:W-:Y:S04]  /*3c470*/  @P6 STG.E desc[UR20][R198.64], R131 ;  /* 0x00000083c6006986 */ /* 0x0007e8000c101914 */
[----:B------:R3:W-:Y:S01]  /*3c480*/  @P0 STG.E desc[UR20][R200.64], R67 ;  /* 0x00000043c8000986 */ /* 0x0007e2000c101914 */
[----:B------:R-:W-:Y:S06]  /*3c490*/  BAR.SYNC.DEFER_BLOCKING 0x0 ;  /* 0x0000000000007b1d */ /* 0x000fec0000010000 */
[----:B------:R-:W-:Y:S05]  /*3c4a0*/  BRA.U UP0, `(.L_x_15) ;  /* 0x0000000100a07547 */ /* 0x000fea000b800000 */
[----:B------:R-:W1:Y:S01]  /*3c4b0*/  S2UR UR5, SR_CgaCtaId ;  /* 0x00000000000579c3 */ /* 0x000e620000008800 */
[----:B------:R-:W-:Y:S01]  /*3c4c0*/  NOP ;  /* 0x0000000000007918 */ /* 0x000fe20000000000 */
[----:B------:R-:W-:Y:S01]  /*3c4d0*/  UMOV UR4, 0x50 ;  /* 0x0000005000047882 */ /* 0x000fe20000000000 */
[----:B------:R-:W-:Y:S01]  /*3c4e0*/  IMAD.U32 R0, RZ, RZ, UR10 ;  /* 0x0000000aff007e24 */ /* 0x000fe2000f8e00ff */
[----:B---3--:R-:W-:Y:S01]  /*3c4f0*/  MOV R3, 0xffff ;  /* 0x0000ffff00037802 */ /* 0x008fe20000000f00 */
[----:B------:R-:W-:-:S03]  /*3c500*/  IMAD.MOV.U32 R7, RZ, RZ, 0x1 ;  /* 0x00000001ff077424 */ /* 0x000fc600078e00ff */
[----:B------:R-:W-:-:S04]  /*3c510*/  LOP3.LUT R0, R0, 0xffff, RZ, 0xc0, !PT ;  /* 0x0000ffff00007812 */ /* 0x000fc800078ec0ff */
[----:B------:R-:W-:-:S05]  /*3c520*/  SHF.R.U32.HI R0, RZ, 0x5, R0 ;  /* 0x00000005ff007819 */ /* 0x000fca0000011600 */
[----:B------:R-:W-:Y:S01]  /*3c530*/  VIADD R2, R0, 0x10 ;  /* 0x0000001000027836 */ /* 0x000fe20000000000 */
[----:B------:R-:W-:Y:S01]  /*3c540*/  SHF.L.U32 R0, R3, R0, RZ ;  /* 0x0000000003007219 */ /* 0x000fe200000006ff */
[----:B-1----:R-:W-:-:S03]  /*3c550*/  ULEA UR6, UR5, UR4, 0x18 ;  /* 0x0000000405067291 */ /* 0x002fc6000f8ec0ff */
[----:B------:R-:W-:-:S04]  /*3c560*/  SHF.L.U32 R3, R7, R2, RZ ;  /* 0x0000000207037219 */ /* 0x000fc800000006ff */
[----:B------:R-:W-:Y:S02]  /*3c570*/  LOP3.LUT R0, R3, R0, RZ, 0xfc, !PT ;  /* 0x0000000003007212 */ /* 0x000fe400078efcff */
[----:B------:R-:W1:Y:S02]  /*3c580*/  LDS R5, [UR6] ;  /* 0x00000006ff057984 */ /* 0x000e640008000800 */
[C---:B------:R-:W-:Y:S02]  /*3c590*/  LOP3.LUT R2, R0.reuse, 0xffff, RZ, 0xc0, !PT ;  /* 0x0000ffff00027812 */ /* 0x040fe400078ec0ff */
[----:B-1----:R-:W-:-:S04]  /*3c5a0*/  LOP3.LUT R3, R0, 0xffff, R5, 0x80, !PT ;  /* 0x0000ffff00037812 */ /* 0x002fc800078e8005 */
[----:B------:R-:W-:-:S13]  /*3c5b0*/  ISETP.NE.AND P0, PT, R3, R2, PT ;  /* 0x000000020300720c */ /* 0x000fda0003f05270 */
[----:B------:R-:W-:Y:S05]  /*3c5c0*/  @P0 BRA `(.L_x_16) ;  /* 0x0000000000500947 */ /* 0x000fea0003800000 */
[----:B------:R-:W-:Y:S02]  /*3c5d0*/  SHF.R.U32.HI R5, RZ, 0x10, R5 ;  /* 0x00000010ff057819 */ /* 0x000fe40000011605 */
[----:B------:R-:W-:-:S04]  /*3c5e0*/  SHF.R.U32.HI R2, RZ, 0x10, R0 ;  /* 0x00000010ff027819 */ /* 0x000fc80000011600 */
[----:B------:R-:W-:-:S04]  /*3c5f0*/  LOP3.LUT R5, R5, R2, RZ, 0xc0, !PT ;  /* 0x0000000205057212 */ /* 0x000fc800078ec0ff */
[----:B------:R-:W-:-:S13]  /*3c600*/  ISETP.NE.AND P0, PT, R5, R2, PT ;  /* 0x000000020500720c */ /* 0x000fda0003f05270 */
[----:B------:R-:W-:Y:S05]  /*3c610*/  @P0 BRA `(.L_x_17) ;  /* 0x0000000000300947 */ /* 0x000fea0003800000 */
[----:B------:R-:W-:Y:S01]  /*3c620*/  R2UR UR4, R0 ;  /* 0x00000000000472ca */ /* 0x000fe200000e0000 */
[----:B------:R-:W-:Y:S01]  /*3c630*/  VOTEU.ANY UR5, UPT, PT ;  /* 0x0000000000057886 */ /* 0x000fe200038e0100 */
[----:B------:R-:W1:Y:S01]  /*3c640*/  S2R R0, SR_LANEID ;  /* 0x0000000000007919 */ /* 0x000e620000000000 */
[----:B------:R-:W-:-:S10]  /*3c650*/  UFLO.U32 UR5, UR5 ;  /* 0x00000005000572bd */ /* 0x000fd400080e0000 */
[----:B------:R-:W-:-:S06]  /*3c660*/  ULOP3.LUT UR4, URZ, UR4, URZ, 0x33, !UPT ;  /* 0x00000004ff047292 */ /* 0x000fcc000f8e33ff */
[----:B------:R-:W-:-:S04]  /*3c670*/  MOV R2, UR4 ;  /* 0x0000000400027c02 */ /* 0x000fc80008000f00 */
[----:B------:R-:W2:Y:S02]  /*3c680*/  REDUX UR7, R2 ;  /* 0x00000000020773c4 */ /* 0x000ea40000000000 */
[----:B------:R4:W-:Y:S01]  /*3c690*/  UTCATOMSWS.AND URZ, UR4 ;  /* 0x0000000400ff79e3 */ /* 0x0009e20008000000 */
[----:B-1----:R-:W-:Y:S01]  /*3c6a0*/  ISETP.EQ.U32.AND P0, PT, R0, UR5, PT ;  /* 0x0000000500007c0c */ /* 0x002fe2000bf02070 */
[----:B--2---:R-:W-:-:S12]  /*3c6b0*/  IMAD.U32 R0, RZ, RZ, UR7 ;  /* 0x00000007ff007e24 */ /* 0x004fd8000f8e00ff */
[----:B------:R4:W-:Y:S01]  /*3c6c0*/  @P0 ATOMS.AND RZ, [UR6], R0 ;  /* 0x00000000ffff098c */ /* 0x0009e2000a800006 */
[----:B------:R-:W-:Y:S05]  /*3c6d0*/  BRA `(.L_x_15) ;  /* 0x0000000000147947 */ /* 0x000fea0003800000 */
.L_x_17:
[----:B------:R-:W-:-:S07]  /*3c6e0*/  MOV R2, 0x3c700 ;  /* 0x0003c70000027802 */ /* 0x000fce0000000f00 */
[----:B------:R-:W-:Y:S05]  /*3c6f0*/  CALL.REL.NOINC `($__internal_0_$__cuda_sm10x_tcgen05_guardrail_trap_col_being_dealloced_not_returned_by_alloc) ;  /* 0x00000000002c7944 */ /* 0x000fea0003c00000 */
[----:B------:R-:W-:Y:S05]  /*3c700*/  BRA `(.L_x_15) ;  /* 0x0000000000087947 */ /* 0x000fea0003800000 */
.L_x_16:
[----:B------:R-:W-:-:S07]  /*3c710*/  MOV R2, 0x3c730 ;  /* 0x0003c73000027802 */ /* 0x000fce0000000f00 */
[----:B------:R-:W-:Y:S05]  /*3c720*/  CALL.REL.NOINC `($__internal_2_$__cuda_sm10x_tcgen05_guardrail_trap_unallocated_columns_being_dealloced) ;  /* 0x0000000000387944 */ /* 0x000fea0003c00000 */
.L_x_15:
[----:B------:R-:W-:Y:S01]  /*3c730*/  NOP ;  /* 0x0000000000007918 */ /* 0x000fe20000000000 */
[----:B----4-:R-:W-:Y:S05]  /*3c740*/  EXIT ;  /* 0x000000000000794d */ /* 0x010fea0003800000 */
.L_x_10:
[----:B------:R-:W1:Y:S02]  /*3c750*/  SYNCS.PHASECHK.TRANS64.TRYWAIT P3, [UR8], R4 ;  /* 0x00000004ff0075a7 */ /* 0x000e640008061108 */
[----:B-1----:R-:W-:Y:S05]  /*3c760*/  @!P3 BRA `(.L_x_10) ;  /* 0xfffffffc00f8b947 */ /* 0x002fea000383ffff */
[----:B------:R-:W-:Y:S05]  /*3c770*/  BRA `(.L_x_18) ;  /* 0xfffffed000187947 */ /* 0x000fea000383ffff */
.L_x_14:
[----:B------:R-:W5:Y:S02]  /*3c780*/  SYNCS.PHASECHK.TRANS64.TRYWAIT P0, [UR8], R0 ;  /* 0x00000000ff0075a7 */ /* 0x000f640008001108 */
[----:B-----5:R-:W-:Y:S05]  /*3c790*/  @!P0 BRA `(.L_x_14) ;  /* 0xfffffffc00f88947 */ /* 0x020fea000383ffff */
[----:B------:R-:W-:Y:S05]  /*3c7a0*/  BRA `(.L_x_13) ;  /* 0xffffffa800087947 */ /* 0x000fea000383ffff */
        .weak           $__internal_0_$__cuda_sm10x_tcgen05_guardrail_trap_col_being_dealloced_not_returned_by_alloc
        .type           $__internal_0_$__cuda_sm10x_tcgen05_guardrail_trap_col_being_dealloced_not_returned_by_alloc,@function
        .size           $__internal_0_$__cuda_sm10x_tcgen05_guardrail_trap_col_being_dealloced_not_returned_by_alloc,($__internal_1_$__cuda_sm10x_tcgen05_guardrail_trap_phase_invalid_during_alloc - $__internal_0_$__cuda_sm10x_tcgen05_guardrail_trap_col_being_dealloced_not_returned_by_alloc)
$__internal_0_$__cuda_sm10x_tcgen05_guardrail_trap_col_being_dealloced_not_returned_by_alloc:
[----:B------:R-:W-:Y:S05]  /*3c7b0*/  BPT.TRAP 0x1 ;  /* 0x000000040000795c */ /* 0x000fea0000300000 */
[----:B------:R-:W-:-:S04]  /*3c7c0*/  IMAD.MOV.U32 R3, RZ, RZ, 0x0 ;  /* 0x00000000ff037424 */ /* 0x000fc800078e00ff */
[----:B------:R-:W-:Y:S05]  /*3c7d0*/  RET.REL.NODEC R2 `(matmul_kernel) ;  /* 0xfffffc3802087950 */ /* 0x000fea0003c3ffff */
        .weak           $__internal_1_$__cuda_sm10x_tcgen05_guardrail_trap_phase_invalid_during_alloc
        .type           $__internal_1_$__cuda_sm10x_tcgen05_guardrail_trap_phase_invalid_during_alloc,@function
        .size           $__internal_1_$__cuda_sm10x_tcgen05_guardrail_trap_phase_invalid_during_alloc,($__internal_2_$__cuda_sm10x_tcgen05_guardrail_trap_unallocated_columns_being_dealloced - $__internal_1_$__cuda_sm10x_tcgen05_guardrail_trap_phase_invalid_during_alloc)
$__internal_1_$__cuda_sm10x_tcgen05_guardrail_trap_phase_invalid_during_alloc:
[----:B------:R-:W-:Y:S05]  /*3c7e0*/  BPT.TRAP 0x1 ;  /* 0x000000040000795c */ /* 0x000fea0000300000 */
[----:B------:R-:W-:-:S04]  /*3c7f0*/  HFMA2 R3, -RZ, RZ, 0, 0 ;  /* 0x00000000ff037431 */ /* 0x000fc800000001ff */
[----:B------:R-:W-:Y:S05]  /*3c800*/  RET.REL.NODEC R2 `(matmul_kernel) ;  /* 0xfffffc3402fc7950 */ /* 0x000fea0003c3ffff */
        .weak           $__internal_2_$__cuda_sm10x_tcgen05_guardrail_trap_unallocated_columns_being_dealloced
        .type           $__internal_2_$__cuda_sm10x_tcgen05_guardrail_trap_unallocated_columns_being_dealloced,@function
        .size           $__internal_2_$__cuda_sm10x_tcgen05_guardrail_trap_unallocated_columns_being_dealloced,(.L_x_22 - $__internal_2_$__cuda_sm10x_tcgen05_guardrail_trap_unallocated_columns_being_dealloced)
$__internal_2_$__cuda_sm10x_tcgen05_guardrail_trap_unallocated_columns_being_dealloced:
[----:B------:R-:W-:Y:S05]  /*3c810*/  BPT.TRAP 0x1 ;  /* 0x000000040000795c */ /* 0x000fea0000300000 */
[----:B------:R-:W-:-:S04]  /*3c820*/  IMAD.MOV.U32 R3, RZ, RZ, 0x0 ;  /* 0x00000000ff037424 */ /* 0x000fc800078e00ff */
[----:B------:R-:W-:Y:S05]  /*3c830*/  RET.REL.NODEC R2 `(matmul_kernel) ;  /* 0xfffffc3402f07950 */ /* 0x000fea0003c3ffff */
.L_x_19:
[----:B------:R-:W-:-:S00]  /*3c840*/  BRA `(.L_x_19) ;  /* 0xfffffffc00fc7947 */ /* 0x000fc0000383ffff */
[----:B------:R-:W-:-:S00]  /*3c850*/  NOP ;  /* 0x0000000000007918 */ /* 0x000fc00000000000 */
        /* <DEDUP_REMOVED lines=10> */
.L_x_22:


//--------------------- .nv.shared.matmul_kernel  --------------------------
	.section	.nv.shared.matmul_kernel,"aw",@nobits
	.sectionflags	@""
	.align	16
	.zero		1024


//--------------------- .nv.shared.reserved.0     --------------------------
	.section	.nv.shared.reserved.0,"aw",@nobits
	.align	8
	.weak		__nv_reservedSMEM_offset_0_alias
	.size		__nv_reservedSMEM_offset_0_alias, 0, 64
	.other		__nv_reservedSMEM_offset_0_alias,@"STO_CUDA_RESERVED_SHARED STV_DEFAULT"
__nv_reservedSMEM_offset_0_alias:
	.zero		0
.nv.shared.reserved.0:
	.zero		64
	.weak		__nv_reservedSMEM_allocation_phase
	.type		__nv_reservedSMEM_allocation_phase,@object
	.size		__nv_reservedSMEM_allocation_phase,(.L_0 - __nv_reservedSMEM_allocation_phase)
__nv_reservedSMEM_allocation_phase:
	.zero		1
.L_0:
	.zero		7
	.weak		__nv_reservedSMEM_devtool_atexit_pc
	.type		__nv_reservedSMEM_devtool_atexit_pc,@object
	.size		__nv_reservedSMEM_devtool_atexit_pc,(__nv_reservedSMEM_allocation_mask - __nv_reservedSMEM_devtool_atexit_pc)
__nv_reservedSMEM_devtool_atexit_pc:
	.zero		8
	.weak		__nv_reservedSMEM_allocation_mask
	.type		__nv_reservedSMEM_allocation_mask,@object
	.size		__nv_reservedSMEM_allocation_mask,(.L_2 - __nv_reservedSMEM_allocation_mask)
__nv_reservedSMEM_allocation_mask:
	.zero		4
.L_2:


//--------------------- .nv.constant0.matmul_kernel --------------------------
	.section	.nv.constant0.matmul_kernel,"a",@progbits
	.sectionflags	@""
	.align	4
.nv.constant0.matmul_kernel:
	.zero		976


//--------------------- SYMBOLS --------------------------

	.type		.nv.reservedSmem.offset0,@object
	.size		.nv.reservedSmem.offset0,0x4
	.type		.nv.reservedSmem.cap,@object
	.size		.nv.reservedSmem.cap,0x4
